//
// Generated by NVIDIA NVVM Compiler
//
// Compiler Build ID: CL-36424714
// Cuda compilation tools, release 13.0, V13.0.88
// Based on NVVM 20.0.0
//

.version 9.0
.target sm_100
.address_size 64

	// .globl	_Z10initKernelv
// _ZZN3cub18CUB_300001_SM_10006detail6reduce28DeviceReduceSingleTileKernelINS2_10policy_hubIfjN4cuda3std3__44plusIfEEE10Policy1000EPfSC_jS9_ffNS7_10__identityEEEvT0_T1_T2_T3_T4_T6_E12temp_storage has been demoted
// _ZZN3cub18CUB_300001_SM_10006detail6reduce18DeviceReduceKernelINS2_10policy_hubIfjN4cuda3std3__44plusIfEEE10Policy1000EPfjS9_fNS7_10__identityEEEvT0_PT3_T1_NS0_13GridEvenShareISH_EET2_T4_E12temp_storage has been demoted
// _ZZN3cub18CUB_300001_SM_10006detail6reduce28DeviceReduceSingleTileKernelINS2_10policy_hubIfjN4cuda3std3__44plusIfEEE10Policy1000EPfSC_iS9_ffNS7_10__identityEEEvT0_T1_T2_T3_T4_T6_E12temp_storage has been demoted
// _ZZN3cub18CUB_300001_SM_10006detail6reduce28DeviceReduceSingleTileKernelINS2_10policy_hubIfyN4cuda3std3__44plusIfEEE10Policy1000EPfSC_yS9_ffNS7_10__identityEEEvT0_T1_T2_T3_T4_T6_E12temp_storage has been demoted
// _ZZN3cub18CUB_300001_SM_10006detail6reduce18DeviceReduceKernelINS2_10policy_hubIfyN4cuda3std3__44plusIfEEE10Policy1000EPfyS9_fNS7_10__identityEEEvT0_PT3_T1_NS0_13GridEvenShareISH_EET2_T4_E12temp_storage has been demoted
// _ZZN3cub18CUB_300001_SM_10006detail6reduce28DeviceReduceSingleTileKernelINS2_10policy_hubIfyN4cuda3std3__44plusIfEEE10Policy1000EPfSC_iS9_ffNS7_10__identityEEEvT0_T1_T2_T3_T4_T6_E12temp_storage has been demoted
.global .align 1 .b8 _ZN34_INTERNAL_e5eeeaa9_4_k_cu_72b976974cuda3std3__45__cpo5beginE[1];
.global .align 1 .b8 _ZN34_INTERNAL_e5eeeaa9_4_k_cu_72b976974cuda3std3__45__cpo3endE[1];
.global .align 1 .b8 _ZN34_INTERNAL_e5eeeaa9_4_k_cu_72b976974cuda3std3__45__cpo6cbeginE[1];
.global .align 1 .b8 _ZN34_INTERNAL_e5eeeaa9_4_k_cu_72b976974cuda3std3__45__cpo4cendE[1];
.global .align 1 .b8 _ZN34_INTERNAL_e5eeeaa9_4_k_cu_72b976974cuda3std3__45__cpo6rbeginE[1];
.global .align 1 .b8 _ZN34_INTERNAL_e5eeeaa9_4_k_cu_72b976974cuda3std3__45__cpo4rendE[1];
.global .align 1 .b8 _ZN34_INTERNAL_e5eeeaa9_4_k_cu_72b976974cuda3std3__45__cpo7crbeginE[1];
.global .align 1 .b8 _ZN34_INTERNAL_e5eeeaa9_4_k_cu_72b976974cuda3std3__45__cpo5crendE[1];
.global .align 1 .b8 _ZN34_INTERNAL_e5eeeaa9_4_k_cu_72b976974cuda3std3__436_GLOBAL__N__e5eeeaa9_4_k_cu_72b976976ignoreE[1];
.global .align 1 .b8 _ZN34_INTERNAL_e5eeeaa9_4_k_cu_72b976974cuda3std3__419piecewise_constructE[1];
.global .align 1 .b8 _ZN34_INTERNAL_e5eeeaa9_4_k_cu_72b976974cuda3std3__48in_placeE[1];
.global .align 1 .b8 _ZN34_INTERNAL_e5eeeaa9_4_k_cu_72b976974cuda3std3__420unreachable_sentinelE[1];
.global .align 1 .b8 _ZN34_INTERNAL_e5eeeaa9_4_k_cu_72b976974cuda3std3__47nulloptE[1];
.global .align 1 .b8 _ZN34_INTERNAL_e5eeeaa9_4_k_cu_72b976974cuda3std3__48unexpectE[1];
.global .align 1 .b8 _ZN34_INTERNAL_e5eeeaa9_4_k_cu_72b976974cuda3std6ranges3__45__cpo4swapE[1];
.global .align 1 .b8 _ZN34_INTERNAL_e5eeeaa9_4_k_cu_72b976974cuda3std6ranges3__45__cpo9iter_moveE[1];
.global .align 1 .b8 _ZN34_INTERNAL_e5eeeaa9_4_k_cu_72b976974cuda3std6ranges3__45__cpo5beginE[1];
.global .align 1 .b8 _ZN34_INTERNAL_e5eeeaa9_4_k_cu_72b976974cuda3std6ranges3__45__cpo3endE[1];
.global .align 1 .b8 _ZN34_INTERNAL_e5eeeaa9_4_k_cu_72b976974cuda3std6ranges3__45__cpo6cbeginE[1];
.global .align 1 .b8 _ZN34_INTERNAL_e5eeeaa9_4_k_cu_72b976974cuda3std6ranges3__45__cpo4cendE[1];
.global .align 1 .b8 _ZN34_INTERNAL_e5eeeaa9_4_k_cu_72b976974cuda3std6ranges3__45__cpo7advanceE[1];
.global .align 1 .b8 _ZN34_INTERNAL_e5eeeaa9_4_k_cu_72b976974cuda3std6ranges3__45__cpo9iter_swapE[1];
.global .align 1 .b8 _ZN34_INTERNAL_e5eeeaa9_4_k_cu_72b976974cuda3std6ranges3__45__cpo4nextE[1];
.global .align 1 .b8 _ZN34_INTERNAL_e5eeeaa9_4_k_cu_72b976974cuda3std6ranges3__45__cpo4prevE[1];
.global .align 1 .b8 _ZN34_INTERNAL_e5eeeaa9_4_k_cu_72b976974cuda3std6ranges3__45__cpo4dataE[1];
.global .align 1 .b8 _ZN34_INTERNAL_e5eeeaa9_4_k_cu_72b976974cuda3std6ranges3__45__cpo5cdataE[1];
.global .align 1 .b8 _ZN34_INTERNAL_e5eeeaa9_4_k_cu_72b976974cuda3std6ranges3__45__cpo4sizeE[1];
.global .align 1 .b8 _ZN34_INTERNAL_e5eeeaa9_4_k_cu_72b976974cuda3std6ranges3__45__cpo5ssizeE[1];
.global .align 1 .b8 _ZN34_INTERNAL_e5eeeaa9_4_k_cu_72b976974cuda3std6ranges3__45__cpo8distanceE[1];
.global .align 1 .b8 _ZN34_INTERNAL_e5eeeaa9_4_k_cu_72b976976thrust24THRUST_300001_SM_1000_NS8cuda_cub3parE[1];
.global .align 1 .b8 _ZN34_INTERNAL_e5eeeaa9_4_k_cu_72b976976thrust24THRUST_300001_SM_1000_NS8cuda_cub10par_nosyncE[1];
.global .align 1 .b8 _ZN34_INTERNAL_e5eeeaa9_4_k_cu_72b976976thrust24THRUST_300001_SM_1000_NS6system6detail10sequential3seqE[1];
.global .align 1 .b8 _ZN34_INTERNAL_e5eeeaa9_4_k_cu_72b976976thrust24THRUST_300001_SM_1000_NS6system3cpp3parE[1];
.global .align 1 .b8 _ZN34_INTERNAL_e5eeeaa9_4_k_cu_72b976976thrust24THRUST_300001_SM_1000_NS12placeholders2_1E[1];
.global .align 1 .b8 _ZN34_INTERNAL_e5eeeaa9_4_k_cu_72b976976thrust24THRUST_300001_SM_1000_NS12placeholders2_2E[1];
.global .align 1 .b8 _ZN34_INTERNAL_e5eeeaa9_4_k_cu_72b976976thrust24THRUST_300001_SM_1000_NS12placeholders2_3E[1];
.global .align 1 .b8 _ZN34_INTERNAL_e5eeeaa9_4_k_cu_72b976976thrust24THRUST_300001_SM_1000_NS12placeholders2_4E[1];
.global .align 1 .b8 _ZN34_INTERNAL_e5eeeaa9_4_k_cu_72b976976thrust24THRUST_300001_SM_1000_NS12placeholders2_5E[1];
.global .align 1 .b8 _ZN34_INTERNAL_e5eeeaa9_4_k_cu_72b976976thrust24THRUST_300001_SM_1000_NS12placeholders2_6E[1];
.global .align 1 .b8 _ZN34_INTERNAL_e5eeeaa9_4_k_cu_72b976976thrust24THRUST_300001_SM_1000_NS12placeholders2_7E[1];
.global .align 1 .b8 _ZN34_INTERNAL_e5eeeaa9_4_k_cu_72b976976thrust24THRUST_300001_SM_1000_NS12placeholders2_8E[1];
.global .align 1 .b8 _ZN34_INTERNAL_e5eeeaa9_4_k_cu_72b976976thrust24THRUST_300001_SM_1000_NS12placeholders2_9E[1];
.global .align 1 .b8 _ZN34_INTERNAL_e5eeeaa9_4_k_cu_72b976976thrust24THRUST_300001_SM_1000_NS12placeholders3_10E[1];
.global .align 1 .b8 _ZN34_INTERNAL_e5eeeaa9_4_k_cu_72b976976thrust24THRUST_300001_SM_1000_NS3seqE[1];
.global .align 1 .b8 _ZN34_INTERNAL_e5eeeaa9_4_k_cu_72b976976thrust24THRUST_300001_SM_1000_NS6deviceE[1];

.visible .entry _Z10initKernelv()
{


	ret;

}
	// .globl	_Z11naiveKerneliPfS_
.visible .entry _Z11naiveKerneliPfS_(
	.param .u32 _Z11naiveKerneliPfS__param_0,
	.param .u64 .ptr .align 1 _Z11naiveKerneliPfS__param_1,
	.param .u64 .ptr .align 1 _Z11naiveKerneliPfS__param_2
)
{
	.reg .pred 	%p<10>;
	.reg .b32 	%r<23>;
	.reg .b32 	%f<85>;
	.reg .b64 	%rd<18>;

	ld.param.u32 	%r16, [_Z11naiveKerneliPfS__param_0];
	ld.param.u64 	%rd9, [_Z11naiveKerneliPfS__param_1];
	ld.param.u64 	%rd8, [_Z11naiveKerneliPfS__param_2];
	cvta.to.global.u64 	%rd1, %rd9;
	setp.lt.s32 	%p1, %r16, 1;
	mov.f32 	%f84, 0f00000000;
	@%p1 bra 	$L__BB1_13;
	and.b32  	%r1, %r16, 15;
	setp.lt.u32 	%p2, %r16, 16;
	mov.f32 	%f84, 0f00000000;
	mov.b32 	%r20, 0;
	@%p2 bra 	$L__BB1_4;
	and.b32  	%r20, %r16, 2147483632;
	neg.s32 	%r18, %r20;
	add.s64 	%rd16, %rd1, 32;
	mov.f32 	%f84, 0f00000000;
$L__BB1_3:
	.pragma "nounroll";
	ld.global.f32 	%f18, [%rd16+-32];
	add.f32 	%f19, %f84, %f18;
	ld.global.f32 	%f20, [%rd16+-28];
	add.f32 	%f21, %f19, %f20;
	ld.global.f32 	%f22, [%rd16+-24];
	add.f32 	%f23, %f21, %f22;
	ld.global.f32 	%f24, [%rd16+-20];
	add.f32 	%f25, %f23, %f24;
	ld.global.f32 	%f26, [%rd16+-16];
	add.f32 	%f27, %f25, %f26;
	ld.global.f32 	%f28, [%rd16+-12];
	add.f32 	%f29, %f27, %f28;
	ld.global.f32 	%f30, [%rd16+-8];
	add.f32 	%f31, %f29, %f30;
	ld.global.f32 	%f32, [%rd16+-4];
	add.f32 	%f33, %f31, %f32;
	ld.global.f32 	%f34, [%rd16];
	add.f32 	%f35, %f33, %f34;
	ld.global.f32 	%f36, [%rd16+4];
	add.f32 	%f37, %f35, %f36;
	ld.global.f32 	%f38, [%rd16+8];
	add.f32 	%f39, %f37, %f38;
	ld.global.f32 	%f40, [%rd16+12];
	add.f32 	%f41, %f39, %f40;
	ld.global.f32 	%f42, [%rd16+16];
	add.f32 	%f43, %f41, %f42;
	ld.global.f32 	%f44, [%rd16+20];
	add.f32 	%f45, %f43, %f44;
	ld.global.f32 	%f46, [%rd16+24];
	add.f32 	%f47, %f45, %f46;
	ld.global.f32 	%f48, [%rd16+28];
	add.f32 	%f84, %f47, %f48;
	add.s32 	%r18, %r18, 16;
	add.s64 	%rd16, %rd16, 64;
	setp.ne.s32 	%p3, %r18, 0;
	@%p3 bra 	$L__BB1_3;
$L__BB1_4:
	setp.eq.s32 	%p4, %r1, 0;
	@%p4 bra 	$L__BB1_13;
	and.b32  	%r7, %r16, 7;
	setp.lt.u32 	%p5, %r1, 8;
	@%p5 bra 	$L__BB1_7;
	mul.wide.u32 	%rd10, %r20, 4;
	add.s64 	%rd11, %rd1, %rd10;
	ld.global.f32 	%f50, [%rd11];
	add.f32 	%f51, %f84, %f50;
	ld.global.f32 	%f52, [%rd11+4];
	add.f32 	%f53, %f51, %f52;
	ld.global.f32 	%f54, [%rd11+8];
	add.f32 	%f55, %f53, %f54;
	ld.global.f32 	%f56, [%rd11+12];
	add.f32 	%f57, %f55, %f56;
	ld.global.f32 	%f58, [%rd11+16];
	add.f32 	%f59, %f57, %f58;
	ld.global.f32 	%f60, [%rd11+20];
	add.f32 	%f61, %f59, %f60;
	ld.global.f32 	%f62, [%rd11+24];
	add.f32 	%f63, %f61, %f62;
	ld.global.f32 	%f64, [%rd11+28];
	add.f32 	%f84, %f63, %f64;
	add.s32 	%r20, %r20, 8;
$L__BB1_7:
	setp.eq.s32 	%p6, %r7, 0;
	@%p6 bra 	$L__BB1_13;
	and.b32  	%r10, %r16, 3;
	setp.lt.u32 	%p7, %r7, 4;
	@%p7 bra 	$L__BB1_10;
	mul.wide.u32 	%rd12, %r20, 4;
	add.s64 	%rd13, %rd1, %rd12;
	ld.global.f32 	%f66, [%rd13];
	add.f32 	%f67, %f84, %f66;
	ld.global.f32 	%f68, [%rd13+4];
	add.f32 	%f69, %f67, %f68;
	ld.global.f32 	%f70, [%rd13+8];
	add.f32 	%f71, %f69, %f70;
	ld.global.f32 	%f72, [%rd13+12];
	add.f32 	%f84, %f71, %f72;
	add.s32 	%r20, %r20, 4;
$L__BB1_10:
	setp.eq.s32 	%p8, %r10, 0;
	@%p8 bra 	$L__BB1_13;
	mul.wide.u32 	%rd14, %r20, 4;
	add.s64 	%rd17, %rd1, %rd14;
	neg.s32 	%r22, %r10;
$L__BB1_12:
	.pragma "nounroll";
	ld.global.f32 	%f73, [%rd17];
	add.f32 	%f84, %f84, %f73;
	add.s64 	%rd17, %rd17, 4;
	add.s32 	%r22, %r22, 1;
	setp.ne.s32 	%p9, %r22, 0;
	@%p9 bra 	$L__BB1_12;
$L__BB1_13:
	cvta.to.global.u64 	%rd15, %rd8;
	cvt.rn.f32.s32 	%f74, %r16;
	div.rn.f32 	%f75, %f84, %f74;
	st.global.f32 	[%rd15], %f75;
	ret;

}
	// .globl	_Z12thrustKerneliPfS_
.visible .entry _Z12thrustKerneliPfS_(
	.param .u32 _Z12thrustKerneliPfS__param_0,
	.param .u64 .ptr .align 1 _Z12thrustKerneliPfS__param_1,
	.param .u64 .ptr .align 1 _Z12thrustKerneliPfS__param_2
)
{
	.reg .pred 	%p<6>;
	.reg .b32 	%r<3>;
	.reg .b32 	%f<27>;
	.reg .b64 	%rd<25>;

	ld.param.u32 	%r1, [_Z12thrustKerneliPfS__param_0];
	ld.param.u64 	%rd16, [_Z12thrustKerneliPfS__param_1];
	ld.param.u64 	%rd15, [_Z12thrustKerneliPfS__param_2];
	cvta.to.global.u64 	%rd22, %rd16;
	cvt.s64.s32 	%rd2, %r1;
	mul.wide.s32 	%rd17, %r1, 4;
	add.s64 	%rd3, %rd22, %rd17;
	setp.eq.s64 	%p1, %rd17, 0;
	mov.f32 	%f26, 0f00000000;
	@%p1 bra 	$L__BB2_7;
	add.s64 	%rd4, %rd2, 4611686018427387903;
	and.b32  	%r2, %r1, 3;
	setp.eq.s32 	%p2, %r2, 0;
	mov.f32 	%f26, 0f00000000;
	@%p2 bra 	$L__BB2_4;
	and.b64  	%rd20, %rd2, 3;
	mov.f32 	%f26, 0f00000000;
$L__BB2_3:
	.pragma "nounroll";
	ld.global.f32 	%f12, [%rd22];
	add.f32 	%f26, %f26, %f12;
	add.s64 	%rd22, %rd22, 4;
	add.s64 	%rd20, %rd20, -1;
	setp.ne.s64 	%p3, %rd20, 0;
	@%p3 bra 	$L__BB2_3;
$L__BB2_4:
	and.b64  	%rd18, %rd4, 4611686018427387903;
	setp.lt.u64 	%p4, %rd18, 3;
	@%p4 bra 	$L__BB2_7;
	mov.u64 	%rd24, %rd22;
$L__BB2_6:
	ld.global.f32 	%f13, [%rd24];
	add.f32 	%f14, %f26, %f13;
	ld.global.f32 	%f15, [%rd24+4];
	add.f32 	%f16, %f14, %f15;
	ld.global.f32 	%f17, [%rd24+8];
	add.f32 	%f18, %f16, %f17;
	ld.global.f32 	%f19, [%rd24+12];
	add.f32 	%f26, %f18, %f19;
	add.s64 	%rd22, %rd22, 16;
	add.s64 	%rd24, %rd24, 16;
	setp.ne.s64 	%p5, %rd22, %rd3;
	@%p5 bra 	$L__BB2_6;
$L__BB2_7:
	cvta.to.global.u64 	%rd19, %rd15;
	cvt.rn.f32.s32 	%f20, %r1;
	div.rn.f32 	%f21, %f26, %f20;
	st.global.f32 	[%rd19], %f21;
	ret;

}
	// .globl	_ZN3cub18CUB_300001_SM_10006detail11EmptyKernelIvEEvv
.visible .entry _ZN3cub18CUB_300001_SM_10006detail11EmptyKernelIvEEvv()
{


	ret;

}
	// .globl	_ZN3cub18CUB_300001_SM_10006detail8for_each13static_kernelINS2_12policy_hub_t12policy_500_tEmN6thrust24THRUST_300001_SM_1000_NS8cuda_cub20__uninitialized_fill7functorINS7_10device_ptrIfEEfEEEEvT0_T1_
.visible .entry _ZN3cub18CUB_300001_SM_10006detail8for_each13static_kernelINS2_12policy_hub_t12policy_500_tEmN6thrust24THRUST_300001_SM_1000_NS8cuda_cub20__uninitialized_fill7functorINS7_10device_ptrIfEEfEEEEvT0_T1_(
	.param .u64 _ZN3cub18CUB_300001_SM_10006detail8for_each13static_kernelINS2_12policy_hub_t12policy_500_tEmN6thrust24THRUST_300001_SM_1000_NS8cuda_cub20__uninitialized_fill7functorINS7_10device_ptrIfEEfEEEEvT0_T1__param_0,
	.param .align 8 .b8 _ZN3cub18CUB_300001_SM_10006detail8for_each13static_kernelINS2_12policy_hub_t12policy_500_tEmN6thrust24THRUST_300001_SM_1000_NS8cuda_cub20__uninitialized_fill7functorINS7_10device_ptrIfEEfEEEEvT0_T1__param_1[16]
)
.maxntid 256
{
	.reg .pred 	%p<4>;
	.reg .b16 	%rs<5>;
	.reg .b32 	%r<10>;
	.reg .b32 	%f<3>;
	.reg .b64 	%rd<16>;

	ld.param.f32 	%f2, [_ZN3cub18CUB_300001_SM_10006detail8for_each13static_kernelINS2_12policy_hub_t12policy_500_tEmN6thrust24THRUST_300001_SM_1000_NS8cuda_cub20__uninitialized_fill7functorINS7_10device_ptrIfEEfEEEEvT0_T1__param_1+8];
	ld.param.u64 	%rd4, [_ZN3cub18CUB_300001_SM_10006detail8for_each13static_kernelINS2_12policy_hub_t12policy_500_tEmN6thrust24THRUST_300001_SM_1000_NS8cuda_cub20__uninitialized_fill7functorINS7_10device_ptrIfEEfEEEEvT0_T1__param_1];
	ld.param.u64 	%rd5, [_ZN3cub18CUB_300001_SM_10006detail8for_each13static_kernelINS2_12policy_hub_t12policy_500_tEmN6thrust24THRUST_300001_SM_1000_NS8cuda_cub20__uninitialized_fill7functorINS7_10device_ptrIfEEfEEEEvT0_T1__param_0];
	mov.u32 	%r7, %ctaid.x;
	mul.wide.u32 	%rd1, %r7, 512;
	sub.s64 	%rd2, %rd5, %rd1;
	setp.lt.u64 	%p1, %rd2, 512;
	@%p1 bra 	$L__BB4_2;
	mov.u32 	%r9, %tid.x;
	cvta.to.global.u64 	%rd11, %rd4;
	cvt.u64.u32 	%rd12, %r9;
	add.s64 	%rd13, %rd1, %rd12;
	shl.b64 	%rd14, %rd13, 2;
	add.s64 	%rd15, %rd11, %rd14;
	st.global.f32 	[%rd15], %f2;
	st.global.f32 	[%rd15+1024], %f2;
	bra.uni 	$L__BB4_6;
$L__BB4_2:
	cvta.to.global.u64 	%rd6, %rd4;
	mov.u32 	%r1, %tid.x;
	cvt.u64.u32 	%rd7, %r1;
	setp.le.u64 	%p2, %rd2, %rd7;
	add.s64 	%rd8, %rd1, %rd7;
	shl.b64 	%rd9, %rd8, 2;
	add.s64 	%rd3, %rd6, %rd9;
	@%p2 bra 	$L__BB4_4;
	st.global.f32 	[%rd3], %f2;
$L__BB4_4:
	add.s32 	%r8, %r1, 256;
	cvt.u64.u32 	%rd10, %r8;
	setp.le.u64 	%p3, %rd2, %rd10;
	@%p3 bra 	$L__BB4_6;
	st.global.f32 	[%rd3+1024], %f2;
$L__BB4_6:
	ret;

}
	// .globl	_ZN3cub18CUB_300001_SM_10006detail6reduce28DeviceReduceSingleTileKernelINS2_10policy_hubIfjN4cuda3std3__44plusIfEEE10Policy1000EPfSC_jS9_ffNS7_10__identityEEEvT0_T1_T2_T3_T4_T6_
.visible .entry _ZN3cub18CUB_300001_SM_10006detail6reduce28DeviceReduceSingleTileKernelINS2_10policy_hubIfjN4cuda3std3__44plusIfEEE10Policy1000EPfSC_jS9_ffNS7_10__identityEEEvT0_T1_T2_T3_T4_T6_(
	.param .u64 .ptr .align 1 _ZN3cub18CUB_300001_SM_10006detail6reduce28DeviceReduceSingleTileKernelINS2_10policy_hubIfjN4cuda3std3__44plusIfEEE10Policy1000EPfSC_jS9_ffNS7_10__identityEEEvT0_T1_T2_T3_T4_T6__param_0,
	.param .u64 .ptr .align 1 _ZN3cub18CUB_300001_SM_10006detail6reduce28DeviceReduceSingleTileKernelINS2_10policy_hubIfjN4cuda3std3__44plusIfEEE10Policy1000EPfSC_jS9_ffNS7_10__identityEEEvT0_T1_T2_T3_T4_T6__param_1,
	.param .u32 _ZN3cub18CUB_300001_SM_10006detail6reduce28DeviceReduceSingleTileKernelINS2_10policy_hubIfjN4cuda3std3__44plusIfEEE10Policy1000EPfSC_jS9_ffNS7_10__identityEEEvT0_T1_T2_T3_T4_T6__param_2,
	.param .align 1 .b8 _ZN3cub18CUB_300001_SM_10006detail6reduce28DeviceReduceSingleTileKernelINS2_10policy_hubIfjN4cuda3std3__44plusIfEEE10Policy1000EPfSC_jS9_ffNS7_10__identityEEEvT0_T1_T2_T3_T4_T6__param_3[1],
	.param .f32 _ZN3cub18CUB_300001_SM_10006detail6reduce28DeviceReduceSingleTileKernelINS2_10policy_hubIfjN4cuda3std3__44plusIfEEE10Policy1000EPfSC_jS9_ffNS7_10__identityEEEvT0_T1_T2_T3_T4_T6__param_4,
	.param .align 1 .b8 _ZN3cub18CUB_300001_SM_10006detail6reduce28DeviceReduceSingleTileKernelINS2_10policy_hubIfjN4cuda3std3__44plusIfEEE10Policy1000EPfSC_jS9_ffNS7_10__identityEEEvT0_T1_T2_T3_T4_T6__param_5[1]
)
.maxntid 512
.minnctapersm 1
{
	.reg .pred 	%p<113>;
	.reg .b32 	%r<419>;
	.reg .b32 	%f<531>;
	.reg .b64 	%rd<130>;
	// demoted variable
	.shared .align 4 .b8 _ZZN3cub18CUB_300001_SM_10006detail6reduce28DeviceReduceSingleTileKernelINS2_10policy_hubIfjN4cuda3std3__44plusIfEEE10Policy1000EPfSC_jS9_ffNS7_10__identityEEEvT0_T1_T2_T3_T4_T6_E12temp_storage[84];
	ld.param.u64 	%rd15, [_ZN3cub18CUB_300001_SM_10006detail6reduce28DeviceReduceSingleTileKernelINS2_10policy_hubIfjN4cuda3std3__44plusIfEEE10Policy1000EPfSC_jS9_ffNS7_10__identityEEEvT0_T1_T2_T3_T4_T6__param_0];
	ld.param.u64 	%rd16, [_ZN3cub18CUB_300001_SM_10006detail6reduce28DeviceReduceSingleTileKernelINS2_10policy_hubIfjN4cuda3std3__44plusIfEEE10Policy1000EPfSC_jS9_ffNS7_10__identityEEEvT0_T1_T2_T3_T4_T6__param_1];
	ld.param.u32 	%r70, [_ZN3cub18CUB_300001_SM_10006detail6reduce28DeviceReduceSingleTileKernelINS2_10policy_hubIfjN4cuda3std3__44plusIfEEE10Policy1000EPfSC_jS9_ffNS7_10__identityEEEvT0_T1_T2_T3_T4_T6__param_2];
	ld.param.f32 	%f58, [_ZN3cub18CUB_300001_SM_10006detail6reduce28DeviceReduceSingleTileKernelINS2_10policy_hubIfjN4cuda3std3__44plusIfEEE10Policy1000EPfSC_jS9_ffNS7_10__identityEEEvT0_T1_T2_T3_T4_T6__param_4];
	cvta.to.global.u64 	%rd1, %rd16;
	setp.ne.s32 	%p1, %r70, 0;
	@%p1 bra 	$L__BB5_3;
	mov.u32 	%r392, %tid.x;
	setp.ne.s32 	%p112, %r392, 0;
	@%p112 bra 	$L__BB5_76;
	st.global.f32 	[%rd1], %f58;
	bra.uni 	$L__BB5_76;
$L__BB5_3:
	and.b64  	%rd17, %rd15, 7;
	setp.ne.s64 	%p2, %rd17, 0;
	@%p2 bra 	$L__BB5_39;
	setp.gt.u32 	%p57, %r70, 8191;
	@%p57 bra 	$L__BB5_23;
	mov.u32 	%r1, %tid.x;
	setp.ge.u32 	%p74, %r1, %r70;
	mov.f32 	%f509, 0f00000000;
	mov.u32 	%r396, %r1;
	@%p74 bra 	$L__BB5_7;
	mul.wide.u32 	%rd118, %r1, 4;
	add.s64 	%rd117, %rd15, %rd118;
	// begin inline asm
	ld.global.nc.u32 %r312, [%rd117];
	// end inline asm
	mov.b32 	%f509, %r312;
	add.s32 	%r396, %r1, 512;
$L__BB5_7:
	setp.ge.u32 	%p75, %r396, %r70;
	@%p75 bra 	$L__BB5_14;
	not.b32 	%r313, %r396;
	add.s32 	%r4, %r70, %r313;
	and.b32  	%r314, %r4, 1536;
	setp.eq.s32 	%p76, %r314, 1536;
	@%p76 bra 	$L__BB5_11;
	mul.wide.u32 	%rd119, %r396, 4;
	add.s64 	%rd126, %rd15, %rd119;
	shr.u32 	%r315, %r4, 9;
	add.s32 	%r316, %r315, 1;
	and.b32  	%r317, %r316, 3;
	neg.s32 	%r394, %r317;
$L__BB5_10:
	.pragma "nounroll";
	// begin inline asm
	ld.global.nc.u32 %r318, [%rd126];
	// end inline asm
	mov.b32 	%f395, %r318;
	add.f32 	%f509, %f509, %f395;
	add.s32 	%r396, %r396, 512;
	add.s64 	%rd126, %rd126, 2048;
	add.s32 	%r394, %r394, 1;
	setp.ne.s32 	%p77, %r394, 0;
	@%p77 bra 	$L__BB5_10;
$L__BB5_11:
	setp.lt.u32 	%p78, %r4, 1536;
	@%p78 bra 	$L__BB5_14;
	mul.wide.u32 	%rd121, %r396, 4;
	add.s64 	%rd127, %rd15, %rd121;
$L__BB5_13:
	// begin inline asm
	ld.global.nc.u32 %r319, [%rd127];
	// end inline asm
	mov.b32 	%f396, %r319;
	add.f32 	%f397, %f509, %f396;
	add.s64 	%rd123, %rd127, 2048;
	// begin inline asm
	ld.global.nc.u32 %r320, [%rd123];
	// end inline asm
	mov.b32 	%f398, %r320;
	add.f32 	%f399, %f397, %f398;
	add.s64 	%rd124, %rd127, 4096;
	// begin inline asm
	ld.global.nc.u32 %r321, [%rd124];
	// end inline asm
	mov.b32 	%f400, %r321;
	add.f32 	%f401, %f399, %f400;
	add.s64 	%rd125, %rd127, 6144;
	// begin inline asm
	ld.global.nc.u32 %r322, [%rd125];
	// end inline asm
	mov.b32 	%f402, %r322;
	add.f32 	%f509, %f401, %f402;
	add.s32 	%r396, %r396, 2048;
	add.s64 	%rd127, %rd127, 8192;
	setp.lt.s32 	%p79, %r396, %r70;
	@%p79 bra 	$L__BB5_13;
$L__BB5_14:
	setp.lt.u32 	%p80, %r70, 512;
	@%p80 bra 	$L__BB5_19;
	// begin inline asm
	mov.u32 %r361, %laneid;
	// end inline asm
	mov.b32 	%r363, %f509;
	mov.b32 	%r364, 1;
	mov.b32 	%r385, 31;
	mov.b32 	%r386, -1;
	// begin inline asm
	shfl.sync.down.b32 %r362, %r363, %r364, %r385, %r386;
	// end inline asm
	setp.gt.s32 	%p104, %r361, 30;
	mov.b32 	%f461, %r362;
	add.f32 	%f462, %f509, %f461;
	selp.f32 	%f463, %f509, %f462, %p104;
	mov.b32 	%r368, %f463;
	mov.b32 	%r369, 2;
	// begin inline asm
	shfl.sync.down.b32 %r367, %r368, %r369, %r385, %r386;
	// end inline asm
	setp.gt.s32 	%p105, %r361, 29;
	mov.b32 	%f464, %r367;
	add.f32 	%f465, %f463, %f464;
	selp.f32 	%f466, %f463, %f465, %p105;
	mov.b32 	%r373, %f466;
	mov.b32 	%r374, 4;
	// begin inline asm
	shfl.sync.down.b32 %r372, %r373, %r374, %r385, %r386;
	// end inline asm
	setp.gt.s32 	%p106, %r361, 27;
	mov.b32 	%f467, %r372;
	add.f32 	%f468, %f466, %f467;
	selp.f32 	%f469, %f466, %f468, %p106;
	mov.b32 	%r378, %f469;
	mov.b32 	%r379, 8;
	// begin inline asm
	shfl.sync.down.b32 %r377, %r378, %r379, %r385, %r386;
	// end inline asm
	setp.gt.s32 	%p107, %r361, 23;
	mov.b32 	%f470, %r377;
	add.f32 	%f471, %f469, %f470;
	selp.f32 	%f472, %f469, %f471, %p107;
	mov.b32 	%r383, %f472;
	mov.b32 	%r384, 16;
	// begin inline asm
	shfl.sync.down.b32 %r382, %r383, %r384, %r385, %r386;
	// end inline asm
	setp.gt.s32 	%p108, %r361, 15;
	mov.b32 	%f473, %r382;
	add.f32 	%f10, %f472, %f473;
	selp.f32 	%f530, %f472, %f10, %p108;
	setp.ne.s32 	%p109, %r361, 0;
	@%p109 bra 	$L__BB5_17;
	shr.u32 	%r387, %r1, 3;
	and.b32  	%r388, %r387, 124;
	mov.u32 	%r389, _ZZN3cub18CUB_300001_SM_10006detail6reduce28DeviceReduceSingleTileKernelINS2_10policy_hubIfjN4cuda3std3__44plusIfEEE10Policy1000EPfSC_jS9_ffNS7_10__identityEEEvT0_T1_T2_T3_T4_T6_E12temp_storage;
	add.s32 	%r390, %r389, %r388;
	st.shared.f32 	[%r390+16], %f10;
$L__BB5_17:
	bar.sync 	0;
	setp.ne.s32 	%p110, %r1, 0;
	@%p110 bra 	$L__BB5_74;
	ld.shared.f32 	%f474, [_ZZN3cub18CUB_300001_SM_10006detail6reduce28DeviceReduceSingleTileKernelINS2_10policy_hubIfjN4cuda3std3__44plusIfEEE10Policy1000EPfSC_jS9_ffNS7_10__identityEEEvT0_T1_T2_T3_T4_T6_E12temp_storage+20];
	add.f32 	%f475, %f530, %f474;
	ld.shared.f32 	%f476, [_ZZN3cub18CUB_300001_SM_10006detail6reduce28DeviceReduceSingleTileKernelINS2_10policy_hubIfjN4cuda3std3__44plusIfEEE10Policy1000EPfSC_jS9_ffNS7_10__identityEEEvT0_T1_T2_T3_T4_T6_E12temp_storage+24];
	add.f32 	%f477, %f475, %f476;
	ld.shared.f32 	%f478, [_ZZN3cub18CUB_300001_SM_10006detail6reduce28DeviceReduceSingleTileKernelINS2_10policy_hubIfjN4cuda3std3__44plusIfEEE10Policy1000EPfSC_jS9_ffNS7_10__identityEEEvT0_T1_T2_T3_T4_T6_E12temp_storage+28];
	add.f32 	%f479, %f477, %f478;
	ld.shared.f32 	%f480, [_ZZN3cub18CUB_300001_SM_10006detail6reduce28DeviceReduceSingleTileKernelINS2_10policy_hubIfjN4cuda3std3__44plusIfEEE10Policy1000EPfSC_jS9_ffNS7_10__identityEEEvT0_T1_T2_T3_T4_T6_E12temp_storage+32];
	add.f32 	%f481, %f479, %f480;
	ld.shared.f32 	%f482, [_ZZN3cub18CUB_300001_SM_10006detail6reduce28DeviceReduceSingleTileKernelINS2_10policy_hubIfjN4cuda3std3__44plusIfEEE10Policy1000EPfSC_jS9_ffNS7_10__identityEEEvT0_T1_T2_T3_T4_T6_E12temp_storage+36];
	add.f32 	%f483, %f481, %f482;
	ld.shared.f32 	%f484, [_ZZN3cub18CUB_300001_SM_10006detail6reduce28DeviceReduceSingleTileKernelINS2_10policy_hubIfjN4cuda3std3__44plusIfEEE10Policy1000EPfSC_jS9_ffNS7_10__identityEEEvT0_T1_T2_T3_T4_T6_E12temp_storage+40];
	add.f32 	%f485, %f483, %f484;
	ld.shared.f32 	%f486, [_ZZN3cub18CUB_300001_SM_10006detail6reduce28DeviceReduceSingleTileKernelINS2_10policy_hubIfjN4cuda3std3__44plusIfEEE10Policy1000EPfSC_jS9_ffNS7_10__identityEEEvT0_T1_T2_T3_T4_T6_E12temp_storage+44];
	add.f32 	%f487, %f485, %f486;
	ld.shared.f32 	%f488, [_ZZN3cub18CUB_300001_SM_10006detail6reduce28DeviceReduceSingleTileKernelINS2_10policy_hubIfjN4cuda3std3__44plusIfEEE10Policy1000EPfSC_jS9_ffNS7_10__identityEEEvT0_T1_T2_T3_T4_T6_E12temp_storage+48];
	add.f32 	%f489, %f487, %f488;
	ld.shared.f32 	%f490, [_ZZN3cub18CUB_300001_SM_10006detail6reduce28DeviceReduceSingleTileKernelINS2_10policy_hubIfjN4cuda3std3__44plusIfEEE10Policy1000EPfSC_jS9_ffNS7_10__identityEEEvT0_T1_T2_T3_T4_T6_E12temp_storage+52];
	add.f32 	%f491, %f489, %f490;
	ld.shared.f32 	%f492, [_ZZN3cub18CUB_300001_SM_10006detail6reduce28DeviceReduceSingleTileKernelINS2_10policy_hubIfjN4cuda3std3__44plusIfEEE10Policy1000EPfSC_jS9_ffNS7_10__identityEEEvT0_T1_T2_T3_T4_T6_E12temp_storage+56];
	add.f32 	%f493, %f491, %f492;
	ld.shared.f32 	%f494, [_ZZN3cub18CUB_300001_SM_10006detail6reduce28DeviceReduceSingleTileKernelINS2_10policy_hubIfjN4cuda3std3__44plusIfEEE10Policy1000EPfSC_jS9_ffNS7_10__identityEEEvT0_T1_T2_T3_T4_T6_E12temp_storage+60];
	add.f32 	%f495, %f493, %f494;
	ld.shared.f32 	%f496, [_ZZN3cub18CUB_300001_SM_10006detail6reduce28DeviceReduceSingleTileKernelINS2_10policy_hubIfjN4cuda3std3__44plusIfEEE10Policy1000EPfSC_jS9_ffNS7_10__identityEEEvT0_T1_T2_T3_T4_T6_E12temp_storage+64];
	add.f32 	%f497, %f495, %f496;
	ld.shared.f32 	%f498, [_ZZN3cub18CUB_300001_SM_10006detail6reduce28DeviceReduceSingleTileKernelINS2_10policy_hubIfjN4cuda3std3__44plusIfEEE10Policy1000EPfSC_jS9_ffNS7_10__identityEEEvT0_T1_T2_T3_T4_T6_E12temp_storage+68];
	add.f32 	%f499, %f497, %f498;
	ld.shared.f32 	%f500, [_ZZN3cub18CUB_300001_SM_10006detail6reduce28DeviceReduceSingleTileKernelINS2_10policy_hubIfjN4cuda3std3__44plusIfEEE10Policy1000EPfSC_jS9_ffNS7_10__identityEEEvT0_T1_T2_T3_T4_T6_E12temp_storage+72];
	add.f32 	%f501, %f499, %f500;
	ld.shared.f32 	%f502, [_ZZN3cub18CUB_300001_SM_10006detail6reduce28DeviceReduceSingleTileKernelINS2_10policy_hubIfjN4cuda3std3__44plusIfEEE10Policy1000EPfSC_jS9_ffNS7_10__identityEEEvT0_T1_T2_T3_T4_T6_E12temp_storage+76];
	add.f32 	%f530, %f501, %f502;
	bra.uni 	$L__BB5_74;
$L__BB5_19:
	// begin inline asm
	mov.u32 %r323, %laneid;
	// end inline asm
	and.b32  	%r349, %r1, 992;
	add.s32 	%r350, %r349, 32;
	setp.gt.u32 	%p81, %r350, %r70;
	not.b32 	%r351, %r349;
	add.s32 	%r352, %r70, %r351;
	selp.b32 	%r347, %r352, 31, %p81;
	mov.b32 	%r325, %f509;
	mov.b32 	%r326, 1;
	mov.b32 	%r348, -1;
	// begin inline asm
	shfl.sync.down.b32 %r324, %r325, %r326, %r347, %r348;
	// end inline asm
	setp.lt.s32 	%p82, %r323, %r347;
	mov.b32 	%f403, %r324;
	add.f32 	%f404, %f509, %f403;
	selp.f32 	%f405, %f404, %f509, %p82;
	mov.b32 	%r330, %f405;
	mov.b32 	%r331, 2;
	// begin inline asm
	shfl.sync.down.b32 %r329, %r330, %r331, %r347, %r348;
	// end inline asm
	add.s32 	%r353, %r323, 2;
	setp.gt.s32 	%p83, %r353, %r347;
	mov.b32 	%f406, %r329;
	add.f32 	%f407, %f405, %f406;
	selp.f32 	%f408, %f405, %f407, %p83;
	mov.b32 	%r335, %f408;
	mov.b32 	%r336, 4;
	// begin inline asm
	shfl.sync.down.b32 %r334, %r335, %r336, %r347, %r348;
	// end inline asm
	add.s32 	%r354, %r323, 4;
	setp.gt.s32 	%p84, %r354, %r347;
	mov.b32 	%f409, %r334;
	add.f32 	%f410, %f408, %f409;
	selp.f32 	%f411, %f408, %f410, %p84;
	mov.b32 	%r340, %f411;
	mov.b32 	%r341, 8;
	// begin inline asm
	shfl.sync.down.b32 %r339, %r340, %r341, %r347, %r348;
	// end inline asm
	add.s32 	%r355, %r323, 8;
	setp.gt.s32 	%p85, %r355, %r347;
	mov.b32 	%f412, %r339;
	add.f32 	%f413, %f411, %f412;
	selp.f32 	%f414, %f411, %f413, %p85;
	mov.b32 	%r345, %f414;
	mov.b32 	%r346, 16;
	// begin inline asm
	shfl.sync.down.b32 %r344, %r345, %r346, %r347, %r348;
	// end inline asm
	add.s32 	%r356, %r323, 16;
	setp.gt.s32 	%p86, %r356, %r347;
	mov.b32 	%f415, %r344;
	add.f32 	%f416, %f414, %f415;
	selp.f32 	%f530, %f414, %f416, %p86;
	setp.ne.s32 	%p87, %r323, 0;
	@%p87 bra 	$L__BB5_21;
	shr.u32 	%r357, %r1, 3;
	and.b32  	%r358, %r357, 124;
	mov.u32 	%r359, _ZZN3cub18CUB_300001_SM_10006detail6reduce28DeviceReduceSingleTileKernelINS2_10policy_hubIfjN4cuda3std3__44plusIfEEE10Policy1000EPfSC_jS9_ffNS7_10__identityEEEvT0_T1_T2_T3_T4_T6_E12temp_storage;
	add.s32 	%r360, %r359, %r358;
	st.shared.f32 	[%r360+16], %f530;
$L__BB5_21:
	bar.sync 	0;
	setp.ne.s32 	%p88, %r1, 0;
	@%p88 bra 	$L__BB5_74;
	setp.gt.u32 	%p89, %r70, 32;
	ld.shared.f32 	%f417, [_ZZN3cub18CUB_300001_SM_10006detail6reduce28DeviceReduceSingleTileKernelINS2_10policy_hubIfjN4cuda3std3__44plusIfEEE10Policy1000EPfSC_jS9_ffNS7_10__identityEEEvT0_T1_T2_T3_T4_T6_E12temp_storage+20];
	add.f32 	%f418, %f530, %f417;
	selp.f32 	%f419, %f418, %f530, %p89;
	setp.gt.u32 	%p90, %r70, 64;
	ld.shared.f32 	%f420, [_ZZN3cub18CUB_300001_SM_10006detail6reduce28DeviceReduceSingleTileKernelINS2_10policy_hubIfjN4cuda3std3__44plusIfEEE10Policy1000EPfSC_jS9_ffNS7_10__identityEEEvT0_T1_T2_T3_T4_T6_E12temp_storage+24];
	add.f32 	%f421, %f420, %f419;
	selp.f32 	%f422, %f421, %f419, %p90;
	setp.gt.u32 	%p91, %r70, 96;
	ld.shared.f32 	%f423, [_ZZN3cub18CUB_300001_SM_10006detail6reduce28DeviceReduceSingleTileKernelINS2_10policy_hubIfjN4cuda3std3__44plusIfEEE10Policy1000EPfSC_jS9_ffNS7_10__identityEEEvT0_T1_T2_T3_T4_T6_E12temp_storage+28];
	add.f32 	%f424, %f423, %f422;
	selp.f32 	%f425, %f424, %f422, %p91;
	setp.gt.u32 	%p92, %r70, 128;
	ld.shared.f32 	%f426, [_ZZN3cub18CUB_300001_SM_10006detail6reduce28DeviceReduceSingleTileKernelINS2_10policy_hubIfjN4cuda3std3__44plusIfEEE10Policy1000EPfSC_jS9_ffNS7_10__identityEEEvT0_T1_T2_T3_T4_T6_E12temp_storage+32];
	add.f32 	%f427, %f426, %f425;
	selp.f32 	%f428, %f427, %f425, %p92;
	setp.gt.u32 	%p93, %r70, 160;
	ld.shared.f32 	%f429, [_ZZN3cub18CUB_300001_SM_10006detail6reduce28DeviceReduceSingleTileKernelINS2_10policy_hubIfjN4cuda3std3__44plusIfEEE10Policy1000EPfSC_jS9_ffNS7_10__identityEEEvT0_T1_T2_T3_T4_T6_E12temp_storage+36];
	add.f32 	%f430, %f429, %f428;
	selp.f32 	%f431, %f430, %f428, %p93;
	setp.gt.u32 	%p94, %r70, 192;
	ld.shared.f32 	%f432, [_ZZN3cub18CUB_300001_SM_10006detail6reduce28DeviceReduceSingleTileKernelINS2_10policy_hubIfjN4cuda3std3__44plusIfEEE10Policy1000EPfSC_jS9_ffNS7_10__identityEEEvT0_T1_T2_T3_T4_T6_E12temp_storage+40];
	add.f32 	%f433, %f432, %f431;
	selp.f32 	%f434, %f433, %f431, %p94;
	setp.gt.u32 	%p95, %r70, 224;
	ld.shared.f32 	%f435, [_ZZN3cub18CUB_300001_SM_10006detail6reduce28DeviceReduceSingleTileKernelINS2_10policy_hubIfjN4cuda3std3__44plusIfEEE10Policy1000EPfSC_jS9_ffNS7_10__identityEEEvT0_T1_T2_T3_T4_T6_E12temp_storage+44];
	add.f32 	%f436, %f435, %f434;
	selp.f32 	%f437, %f436, %f434, %p95;
	setp.gt.u32 	%p96, %r70, 256;
	ld.shared.f32 	%f438, [_ZZN3cub18CUB_300001_SM_10006detail6reduce28DeviceReduceSingleTileKernelINS2_10policy_hubIfjN4cuda3std3__44plusIfEEE10Policy1000EPfSC_jS9_ffNS7_10__identityEEEvT0_T1_T2_T3_T4_T6_E12temp_storage+48];
	add.f32 	%f439, %f438, %f437;
	selp.f32 	%f440, %f439, %f437, %p96;
	setp.gt.u32 	%p97, %r70, 288;
	ld.shared.f32 	%f441, [_ZZN3cub18CUB_300001_SM_10006detail6reduce28DeviceReduceSingleTileKernelINS2_10policy_hubIfjN4cuda3std3__44plusIfEEE10Policy1000EPfSC_jS9_ffNS7_10__identityEEEvT0_T1_T2_T3_T4_T6_E12temp_storage+52];
	add.f32 	%f442, %f441, %f440;
	selp.f32 	%f443, %f442, %f440, %p97;
	setp.gt.u32 	%p98, %r70, 320;
	ld.shared.f32 	%f444, [_ZZN3cub18CUB_300001_SM_10006detail6reduce28DeviceReduceSingleTileKernelINS2_10policy_hubIfjN4cuda3std3__44plusIfEEE10Policy1000EPfSC_jS9_ffNS7_10__identityEEEvT0_T1_T2_T3_T4_T6_E12temp_storage+56];
	add.f32 	%f445, %f444, %f443;
	selp.f32 	%f446, %f445, %f443, %p98;
	setp.gt.u32 	%p99, %r70, 352;
	ld.shared.f32 	%f447, [_ZZN3cub18CUB_300001_SM_10006detail6reduce28DeviceReduceSingleTileKernelINS2_10policy_hubIfjN4cuda3std3__44plusIfEEE10Policy1000EPfSC_jS9_ffNS7_10__identityEEEvT0_T1_T2_T3_T4_T6_E12temp_storage+60];
	add.f32 	%f448, %f447, %f446;
	selp.f32 	%f449, %f448, %f446, %p99;
	setp.gt.u32 	%p100, %r70, 384;
	ld.shared.f32 	%f450, [_ZZN3cub18CUB_300001_SM_10006detail6reduce28DeviceReduceSingleTileKernelINS2_10policy_hubIfjN4cuda3std3__44plusIfEEE10Policy1000EPfSC_jS9_ffNS7_10__identityEEEvT0_T1_T2_T3_T4_T6_E12temp_storage+64];
	add.f32 	%f451, %f450, %f449;
	selp.f32 	%f452, %f451, %f449, %p100;
	setp.gt.u32 	%p101, %r70, 416;
	ld.shared.f32 	%f453, [_ZZN3cub18CUB_300001_SM_10006detail6reduce28DeviceReduceSingleTileKernelINS2_10policy_hubIfjN4cuda3std3__44plusIfEEE10Policy1000EPfSC_jS9_ffNS7_10__identityEEEvT0_T1_T2_T3_T4_T6_E12temp_storage+68];
	add.f32 	%f454, %f453, %f452;
	selp.f32 	%f455, %f454, %f452, %p101;
	setp.gt.u32 	%p102, %r70, 448;
	ld.shared.f32 	%f456, [_ZZN3cub18CUB_300001_SM_10006detail6reduce28DeviceReduceSingleTileKernelINS2_10policy_hubIfjN4cuda3std3__44plusIfEEE10Policy1000EPfSC_jS9_ffNS7_10__identityEEEvT0_T1_T2_T3_T4_T6_E12temp_storage+72];
	add.f32 	%f457, %f456, %f455;
	selp.f32 	%f458, %f457, %f455, %p102;
	setp.gt.u32 	%p103, %r70, 480;
	ld.shared.f32 	%f459, [_ZZN3cub18CUB_300001_SM_10006detail6reduce28DeviceReduceSingleTileKernelINS2_10policy_hubIfjN4cuda3std3__44plusIfEEE10Policy1000EPfSC_jS9_ffNS7_10__identityEEEvT0_T1_T2_T3_T4_T6_E12temp_storage+76];
	add.f32 	%f460, %f459, %f458;
	selp.f32 	%f530, %f460, %f458, %p103;
	bra.uni 	$L__BB5_74;
$L__BB5_23:
	mov.u32 	%r13, %tid.x;
	shl.b32 	%r14, %r13, 1;
	mul.wide.u32 	%rd89, %r14, 4;
	add.s64 	%rd74, %rd15, %rd89;
	// begin inline asm
	ld.global.nc.u64 %rd73, [%rd74];
	// end inline asm
	mov.b64 	{%r232, %r233}, %rd73;
	mov.b32 	%f281, %r233;
	mov.b32 	%f282, %r232;
	add.s64 	%rd76, %rd74, 4096;
	// begin inline asm
	ld.global.nc.u64 %rd75, [%rd76];
	// end inline asm
	mov.b64 	{%r234, %r235}, %rd75;
	mov.b32 	%f283, %r235;
	mov.b32 	%f284, %r234;
	add.s64 	%rd78, %rd74, 8192;
	// begin inline asm
	ld.global.nc.u64 %rd77, [%rd78];
	// end inline asm
	mov.b64 	{%r236, %r237}, %rd77;
	mov.b32 	%f285, %r237;
	mov.b32 	%f286, %r236;
	add.s64 	%rd80, %rd74, 12288;
	// begin inline asm
	ld.global.nc.u64 %rd79, [%rd80];
	// end inline asm
	mov.b64 	{%r238, %r239}, %rd79;
	mov.b32 	%f287, %r239;
	mov.b32 	%f288, %r238;
	add.s64 	%rd82, %rd74, 16384;
	// begin inline asm
	ld.global.nc.u64 %rd81, [%rd82];
	// end inline asm
	mov.b64 	{%r240, %r241}, %rd81;
	mov.b32 	%f289, %r241;
	mov.b32 	%f290, %r240;
	add.s64 	%rd84, %rd74, 20480;
	// begin inline asm
	ld.global.nc.u64 %rd83, [%rd84];
	// end inline asm
	mov.b64 	{%r242, %r243}, %rd83;
	mov.b32 	%f291, %r243;
	mov.b32 	%f292, %r242;
	add.s64 	%rd86, %rd74, 24576;
	// begin inline asm
	ld.global.nc.u64 %rd85, [%rd86];
	// end inline asm
	mov.b64 	{%r244, %r245}, %rd85;
	mov.b32 	%f293, %r245;
	mov.b32 	%f294, %r244;
	add.s64 	%rd88, %rd74, 28672;
	// begin inline asm
	ld.global.nc.u64 %rd87, [%rd88];
	// end inline asm
	mov.b64 	{%r246, %r247}, %rd87;
	mov.b32 	%f295, %r247;
	mov.b32 	%f296, %r246;
	add.f32 	%f297, %f282, %f281;
	add.f32 	%f298, %f284, %f283;
	add.f32 	%f299, %f286, %f285;
	add.f32 	%f300, %f288, %f287;
	add.f32 	%f301, %f290, %f289;
	add.f32 	%f302, %f292, %f291;
	add.f32 	%f303, %f294, %f293;
	add.f32 	%f304, %f296, %f295;
	add.f32 	%f305, %f297, %f298;
	add.f32 	%f306, %f299, %f300;
	add.f32 	%f307, %f301, %f302;
	add.f32 	%f308, %f303, %f304;
	add.f32 	%f309, %f305, %f306;
	add.f32 	%f310, %f307, %f308;
	add.f32 	%f516, %f309, %f310;
	add.s32 	%r15, %r70, -8192;
	setp.lt.u32 	%p58, %r15, 8192;
	mov.b32 	%r399, 8192;
	@%p58 bra 	$L__BB5_27;
	mov.b32 	%r399, 8192;
$L__BB5_25:
	add.s32 	%r249, %r399, %r14;
	mul.wide.u32 	%rd106, %r249, 4;
	add.s64 	%rd91, %rd15, %rd106;
	// begin inline asm
	ld.global.nc.u64 %rd90, [%rd91];
	// end inline asm
	mov.b64 	{%r250, %r251}, %rd90;
	mov.b32 	%f311, %r251;
	mov.b32 	%f312, %r250;
	add.s64 	%rd93, %rd91, 4096;
	// begin inline asm
	ld.global.nc.u64 %rd92, [%rd93];
	// end inline asm
	mov.b64 	{%r252, %r253}, %rd92;
	mov.b32 	%f313, %r253;
	mov.b32 	%f314, %r252;
	add.s64 	%rd95, %rd91, 8192;
	// begin inline asm
	ld.global.nc.u64 %rd94, [%rd95];
	// end inline asm
	mov.b64 	{%r254, %r255}, %rd94;
	mov.b32 	%f315, %r255;
	mov.b32 	%f316, %r254;
	add.s64 	%rd97, %rd91, 12288;
	// begin inline asm
	ld.global.nc.u64 %rd96, [%rd97];
	// end inline asm
	mov.b64 	{%r256, %r257}, %rd96;
	mov.b32 	%f317, %r257;
	mov.b32 	%f318, %r256;
	add.s64 	%rd99, %rd91, 16384;
	// begin inline asm
	ld.global.nc.u64 %rd98, [%rd99];
	// end inline asm
	mov.b64 	{%r258, %r259}, %rd98;
	mov.b32 	%f319, %r259;
	mov.b32 	%f320, %r258;
	add.s64 	%rd101, %rd91, 20480;
	// begin inline asm
	ld.global.nc.u64 %rd100, [%rd101];
	// end inline asm
	mov.b64 	{%r260, %r261}, %rd100;
	mov.b32 	%f321, %r261;
	mov.b32 	%f322, %r260;
	add.s64 	%rd103, %rd91, 24576;
	// begin inline asm
	ld.global.nc.u64 %rd102, [%rd103];
	// end inline asm
	mov.b64 	{%r262, %r263}, %rd102;
	mov.b32 	%f323, %r263;
	mov.b32 	%f324, %r262;
	add.s64 	%rd105, %rd91, 28672;
	// begin inline asm
	ld.global.nc.u64 %rd104, [%rd105];
	// end inline asm
	mov.b64 	{%r264, %r265}, %rd104;
	mov.b32 	%f325, %r265;
	mov.b32 	%f326, %r264;
	add.f32 	%f327, %f516, %f312;
	add.f32 	%f328, %f311, %f314;
	add.f32 	%f329, %f313, %f316;
	add.f32 	%f330, %f315, %f318;
	add.f32 	%f331, %f317, %f320;
	add.f32 	%f332, %f319, %f322;
	add.f32 	%f333, %f321, %f324;
	add.f32 	%f334, %f323, %f326;
	add.f32 	%f335, %f327, %f328;
	add.f32 	%f336, %f329, %f330;
	add.f32 	%f337, %f331, %f332;
	add.f32 	%f338, %f333, %f334;
	add.f32 	%f339, %f335, %f336;
	add.f32 	%f340, %f337, %f338;
	add.f32 	%f341, %f339, %f340;
	add.f32 	%f516, %f341, %f325;
	sub.s32 	%r266, %r70, %r399;
	setp.lt.u32 	%p59, %r266, 8192;
	@%p59 bra 	$L__BB5_35;
	add.s32 	%r399, %r399, 8192;
	setp.le.u32 	%p60, %r399, %r15;
	@%p60 bra 	$L__BB5_25;
$L__BB5_27:
	setp.le.u32 	%p61, %r70, %r399;
	@%p61 bra 	$L__BB5_35;
	sub.s32 	%r19, %r70, %r399;
	setp.ge.s32 	%p62, %r13, %r19;
	@%p62 bra 	$L__BB5_35;
	not.b32 	%r267, %r13;
	add.s32 	%r268, %r70, %r267;
	sub.s32 	%r20, %r268, %r399;
	and.b32  	%r269, %r20, 1536;
	setp.eq.s32 	%p63, %r269, 1536;
	mov.u32 	%r403, %r13;
	@%p63 bra 	$L__BB5_32;
	add.s32 	%r401, %r13, %r399;
	shr.u32 	%r270, %r20, 9;
	add.s32 	%r271, %r270, 1;
	and.b32  	%r272, %r271, 3;
	neg.s32 	%r400, %r272;
	mov.u32 	%r403, %r13;
$L__BB5_31:
	.pragma "nounroll";
	mul.wide.u32 	%rd108, %r401, 4;
	add.s64 	%rd107, %rd15, %rd108;
	// begin inline asm
	ld.global.nc.u32 %r273, [%rd107];
	// end inline asm
	mov.b32 	%f343, %r273;
	add.f32 	%f516, %f516, %f343;
	add.s32 	%r403, %r403, 512;
	add.s32 	%r401, %r401, 512;
	add.s32 	%r400, %r400, 1;
	setp.ne.s32 	%p64, %r400, 0;
	@%p64 bra 	$L__BB5_31;
$L__BB5_32:
	setp.lt.u32 	%p65, %r20, 1536;
	@%p65 bra 	$L__BB5_35;
	add.s32 	%r405, %r403, 1024;
	add.s32 	%r404, %r403, %r399;
$L__BB5_34:
	mul.wide.u32 	%rd113, %r404, 4;
	add.s64 	%rd109, %rd15, %rd113;
	// begin inline asm
	ld.global.nc.u32 %r274, [%rd109];
	// end inline asm
	mov.b32 	%f344, %r274;
	add.f32 	%f345, %f516, %f344;
	add.s32 	%r278, %r404, 512;
	mul.wide.u32 	%rd114, %r278, 4;
	add.s64 	%rd110, %rd15, %rd114;
	// begin inline asm
	ld.global.nc.u32 %r275, [%rd110];
	// end inline asm
	mov.b32 	%f346, %r275;
	add.f32 	%f347, %f345, %f346;
	add.s32 	%r279, %r404, 1024;
	mul.wide.u32 	%rd115, %r279, 4;
	add.s64 	%rd111, %rd15, %rd115;
	// begin inline asm
	ld.global.nc.u32 %r276, [%rd111];
	// end inline asm
	mov.b32 	%f348, %r276;
	add.f32 	%f349, %f347, %f348;
	add.s32 	%r280, %r404, 1536;
	mul.wide.u32 	%rd116, %r280, 4;
	add.s64 	%rd112, %rd15, %rd116;
	// begin inline asm
	ld.global.nc.u32 %r277, [%rd112];
	// end inline asm
	mov.b32 	%f350, %r277;
	add.f32 	%f516, %f349, %f350;
	add.s32 	%r34, %r405, 2048;
	add.s32 	%r281, %r405, 1024;
	add.s32 	%r404, %r404, 2048;
	setp.lt.s32 	%p66, %r281, %r19;
	mov.u32 	%r405, %r34;
	@%p66 bra 	$L__BB5_34;
$L__BB5_35:
	// begin inline asm
	mov.u32 %r282, %laneid;
	// end inline asm
	mov.b32 	%r284, %f516;
	mov.b32 	%r285, 1;
	mov.b32 	%r306, 31;
	mov.b32 	%r307, -1;
	// begin inline asm
	shfl.sync.down.b32 %r283, %r284, %r285, %r306, %r307;
	// end inline asm
	setp.gt.s32 	%p67, %r282, 30;
	mov.b32 	%f351, %r283;
	add.f32 	%f352, %f516, %f351;
	selp.f32 	%f353, %f516, %f352, %p67;
	mov.b32 	%r289, %f353;
	mov.b32 	%r290, 2;
	// begin inline asm
	shfl.sync.down.b32 %r288, %r289, %r290, %r306, %r307;
	// end inline asm
	setp.gt.s32 	%p68, %r282, 29;
	mov.b32 	%f354, %r288;
	add.f32 	%f355, %f353, %f354;
	selp.f32 	%f356, %f353, %f355, %p68;
	mov.b32 	%r294, %f356;
	mov.b32 	%r295, 4;
	// begin inline asm
	shfl.sync.down.b32 %r293, %r294, %r295, %r306, %r307;
	// end inline asm
	setp.gt.s32 	%p69, %r282, 27;
	mov.b32 	%f357, %r293;
	add.f32 	%f358, %f356, %f357;
	selp.f32 	%f359, %f356, %f358, %p69;
	mov.b32 	%r299, %f359;
	mov.b32 	%r300, 8;
	// begin inline asm
	shfl.sync.down.b32 %r298, %r299, %r300, %r306, %r307;
	// end inline asm
	setp.gt.s32 	%p70, %r282, 23;
	mov.b32 	%f360, %r298;
	add.f32 	%f361, %f359, %f360;
	selp.f32 	%f362, %f359, %f361, %p70;
	mov.b32 	%r304, %f362;
	mov.b32 	%r305, 16;
	// begin inline asm
	shfl.sync.down.b32 %r303, %r304, %r305, %r306, %r307;
	// end inline asm
	setp.gt.s32 	%p71, %r282, 15;
	mov.b32 	%f363, %r303;
	add.f32 	%f26, %f362, %f363;
	selp.f32 	%f530, %f362, %f26, %p71;
	setp.ne.s32 	%p72, %r282, 0;
	@%p72 bra 	$L__BB5_37;
	shr.u32 	%r308, %r13, 3;
	and.b32  	%r309, %r308, 124;
	mov.u32 	%r310, _ZZN3cub18CUB_300001_SM_10006detail6reduce28DeviceReduceSingleTileKernelINS2_10policy_hubIfjN4cuda3std3__44plusIfEEE10Policy1000EPfSC_jS9_ffNS7_10__identityEEEvT0_T1_T2_T3_T4_T6_E12temp_storage;
	add.s32 	%r311, %r310, %r309;
	st.shared.f32 	[%r311+16], %f26;
$L__BB5_37:
	bar.sync 	0;
	setp.ne.s32 	%p73, %r13, 0;
	@%p73 bra 	$L__BB5_74;
	ld.shared.f32 	%f364, [_ZZN3cub18CUB_300001_SM_10006detail6reduce28DeviceReduceSingleTileKernelINS2_10policy_hubIfjN4cuda3std3__44plusIfEEE10Policy1000EPfSC_jS9_ffNS7_10__identityEEEvT0_T1_T2_T3_T4_T6_E12temp_storage+20];
	add.f32 	%f365, %f530, %f364;
	ld.shared.f32 	%f366, [_ZZN3cub18CUB_300001_SM_10006detail6reduce28DeviceReduceSingleTileKernelINS2_10policy_hubIfjN4cuda3std3__44plusIfEEE10Policy1000EPfSC_jS9_ffNS7_10__identityEEEvT0_T1_T2_T3_T4_T6_E12temp_storage+24];
	add.f32 	%f367, %f365, %f366;
	ld.shared.f32 	%f368, [_ZZN3cub18CUB_300001_SM_10006detail6reduce28DeviceReduceSingleTileKernelINS2_10policy_hubIfjN4cuda3std3__44plusIfEEE10Policy1000EPfSC_jS9_ffNS7_10__identityEEEvT0_T1_T2_T3_T4_T6_E12temp_storage+28];
	add.f32 	%f369, %f367, %f368;
	ld.shared.f32 	%f370, [_ZZN3cub18CUB_300001_SM_10006detail6reduce28DeviceReduceSingleTileKernelINS2_10policy_hubIfjN4cuda3std3__44plusIfEEE10Policy1000EPfSC_jS9_ffNS7_10__identityEEEvT0_T1_T2_T3_T4_T6_E12temp_storage+32];
	add.f32 	%f371, %f369, %f370;
	ld.shared.f32 	%f372, [_ZZN3cub18CUB_300001_SM_10006detail6reduce28DeviceReduceSingleTileKernelINS2_10policy_hubIfjN4cuda3std3__44plusIfEEE10Policy1000EPfSC_jS9_ffNS7_10__identityEEEvT0_T1_T2_T3_T4_T6_E12temp_storage+36];
	add.f32 	%f373, %f371, %f372;
	ld.shared.f32 	%f374, [_ZZN3cub18CUB_300001_SM_10006detail6reduce28DeviceReduceSingleTileKernelINS2_10policy_hubIfjN4cuda3std3__44plusIfEEE10Policy1000EPfSC_jS9_ffNS7_10__identityEEEvT0_T1_T2_T3_T4_T6_E12temp_storage+40];
	add.f32 	%f375, %f373, %f374;
	ld.shared.f32 	%f376, [_ZZN3cub18CUB_300001_SM_10006detail6reduce28DeviceReduceSingleTileKernelINS2_10policy_hubIfjN4cuda3std3__44plusIfEEE10Policy1000EPfSC_jS9_ffNS7_10__identityEEEvT0_T1_T2_T3_T4_T6_E12temp_storage+44];
	add.f32 	%f377, %f375, %f376;
	ld.shared.f32 	%f378, [_ZZN3cub18CUB_300001_SM_10006detail6reduce28DeviceReduceSingleTileKernelINS2_10policy_hubIfjN4cuda3std3__44plusIfEEE10Policy1000EPfSC_jS9_ffNS7_10__identityEEEvT0_T1_T2_T3_T4_T6_E12temp_storage+48];
	add.f32 	%f379, %f377, %f378;
	ld.shared.f32 	%f380, [_ZZN3cub18CUB_300001_SM_10006detail6reduce28DeviceReduceSingleTileKernelINS2_10policy_hubIfjN4cuda3std3__44plusIfEEE10Policy1000EPfSC_jS9_ffNS7_10__identityEEEvT0_T1_T2_T3_T4_T6_E12temp_storage+52];
	add.f32 	%f381, %f379, %f380;
	ld.shared.f32 	%f382, [_ZZN3cub18CUB_300001_SM_10006detail6reduce28DeviceReduceSingleTileKernelINS2_10policy_hubIfjN4cuda3std3__44plusIfEEE10Policy1000EPfSC_jS9_ffNS7_10__identityEEEvT0_T1_T2_T3_T4_T6_E12temp_storage+56];
	add.f32 	%f383, %f381, %f382;
	ld.shared.f32 	%f384, [_ZZN3cub18CUB_300001_SM_10006detail6reduce28DeviceReduceSingleTileKernelINS2_10policy_hubIfjN4cuda3std3__44plusIfEEE10Policy1000EPfSC_jS9_ffNS7_10__identityEEEvT0_T1_T2_T3_T4_T6_E12temp_storage+60];
	add.f32 	%f385, %f383, %f384;
	ld.shared.f32 	%f386, [_ZZN3cub18CUB_300001_SM_10006detail6reduce28DeviceReduceSingleTileKernelINS2_10policy_hubIfjN4cuda3std3__44plusIfEEE10Policy1000EPfSC_jS9_ffNS7_10__identityEEEvT0_T1_T2_T3_T4_T6_E12temp_storage+64];
	add.f32 	%f387, %f385, %f386;
	ld.shared.f32 	%f388, [_ZZN3cub18CUB_300001_SM_10006detail6reduce28DeviceReduceSingleTileKernelINS2_10policy_hubIfjN4cuda3std3__44plusIfEEE10Policy1000EPfSC_jS9_ffNS7_10__identityEEEvT0_T1_T2_T3_T4_T6_E12temp_storage+68];
	add.f32 	%f389, %f387, %f388;
	ld.shared.f32 	%f390, [_ZZN3cub18CUB_300001_SM_10006detail6reduce28DeviceReduceSingleTileKernelINS2_10policy_hubIfjN4cuda3std3__44plusIfEEE10Policy1000EPfSC_jS9_ffNS7_10__identityEEEvT0_T1_T2_T3_T4_T6_E12temp_storage+72];
	add.f32 	%f391, %f389, %f390;
	ld.shared.f32 	%f392, [_ZZN3cub18CUB_300001_SM_10006detail6reduce28DeviceReduceSingleTileKernelINS2_10policy_hubIfjN4cuda3std3__44plusIfEEE10Policy1000EPfSC_jS9_ffNS7_10__identityEEEvT0_T1_T2_T3_T4_T6_E12temp_storage+76];
	add.f32 	%f530, %f391, %f392;
	bra.uni 	$L__BB5_74;
$L__BB5_39:
	setp.gt.u32 	%p3, %r70, 8191;
	@%p3 bra 	$L__BB5_58;
	mov.u32 	%r36, %tid.x;
	setp.ge.u32 	%p20, %r36, %r70;
	mov.f32 	%f522, 0f00000000;
	mov.u32 	%r409, %r36;
	@%p20 bra 	$L__BB5_42;
	mul.wide.u32 	%rd65, %r36, 4;
	add.s64 	%rd64, %rd15, %rd65;
	// begin inline asm
	ld.global.nc.u32 %r152, [%rd64];
	// end inline asm
	mov.b32 	%f522, %r152;
	add.s32 	%r409, %r36, 512;
$L__BB5_42:
	setp.ge.u32 	%p21, %r409, %r70;
	@%p21 bra 	$L__BB5_49;
	not.b32 	%r153, %r409;
	add.s32 	%r39, %r70, %r153;
	and.b32  	%r154, %r39, 1536;
	setp.eq.s32 	%p22, %r154, 1536;
	@%p22 bra 	$L__BB5_46;
	mul.wide.u32 	%rd66, %r409, 4;
	add.s64 	%rd128, %rd15, %rd66;
	shr.u32 	%r155, %r39, 9;
	add.s32 	%r156, %r155, 1;
	and.b32  	%r157, %r156, 3;
	neg.s32 	%r407, %r157;
$L__BB5_45:
	.pragma "nounroll";
	// begin inline asm
	ld.global.nc.u32 %r158, [%rd128];
	// end inline asm
	mov.b32 	%f173, %r158;
	add.f32 	%f522, %f522, %f173;
	add.s32 	%r409, %r409, 512;
	add.s64 	%rd128, %rd128, 2048;
	add.s32 	%r407, %r407, 1;
	setp.ne.s32 	%p23, %r407, 0;
	@%p23 bra 	$L__BB5_45;
$L__BB5_46:
	setp.lt.u32 	%p24, %r39, 1536;
	@%p24 bra 	$L__BB5_49;
	mul.wide.u32 	%rd68, %r409, 4;
	add.s64 	%rd129, %rd15, %rd68;
$L__BB5_48:
	// begin inline asm
	ld.global.nc.u32 %r159, [%rd129];
	// end inline asm
	mov.b32 	%f174, %r159;
	add.f32 	%f175, %f522, %f174;
	add.s64 	%rd70, %rd129, 2048;
	// begin inline asm
	ld.global.nc.u32 %r160, [%rd70];
	// end inline asm
	mov.b32 	%f176, %r160;
	add.f32 	%f177, %f175, %f176;
	add.s64 	%rd71, %rd129, 4096;
	// begin inline asm
	ld.global.nc.u32 %r161, [%rd71];
	// end inline asm
	mov.b32 	%f178, %r161;
	add.f32 	%f179, %f177, %f178;
	add.s64 	%rd72, %rd129, 6144;
	// begin inline asm
	ld.global.nc.u32 %r162, [%rd72];
	// end inline asm
	mov.b32 	%f180, %r162;
	add.f32 	%f522, %f179, %f180;
	add.s32 	%r409, %r409, 2048;
	add.s64 	%rd129, %rd129, 8192;
	setp.lt.s32 	%p25, %r409, %r70;
	@%p25 bra 	$L__BB5_48;
$L__BB5_49:
	setp.lt.u32 	%p26, %r70, 512;
	@%p26 bra 	$L__BB5_54;
	// begin inline asm
	mov.u32 %r201, %laneid;
	// end inline asm
	mov.b32 	%r203, %f522;
	mov.b32 	%r204, 1;
	mov.b32 	%r225, 31;
	mov.b32 	%r226, -1;
	// begin inline asm
	shfl.sync.down.b32 %r202, %r203, %r204, %r225, %r226;
	// end inline asm
	setp.gt.s32 	%p50, %r201, 30;
	mov.b32 	%f239, %r202;
	add.f32 	%f240, %f522, %f239;
	selp.f32 	%f241, %f522, %f240, %p50;
	mov.b32 	%r208, %f241;
	mov.b32 	%r209, 2;
	// begin inline asm
	shfl.sync.down.b32 %r207, %r208, %r209, %r225, %r226;
	// end inline asm
	setp.gt.s32 	%p51, %r201, 29;
	mov.b32 	%f242, %r207;
	add.f32 	%f243, %f241, %f242;
	selp.f32 	%f244, %f241, %f243, %p51;
	mov.b32 	%r213, %f244;
	mov.b32 	%r214, 4;
	// begin inline asm
	shfl.sync.down.b32 %r212, %r213, %r214, %r225, %r226;
	// end inline asm
	setp.gt.s32 	%p52, %r201, 27;
	mov.b32 	%f245, %r212;
	add.f32 	%f246, %f244, %f245;
	selp.f32 	%f247, %f244, %f246, %p52;
	mov.b32 	%r218, %f247;
	mov.b32 	%r219, 8;
	// begin inline asm
	shfl.sync.down.b32 %r217, %r218, %r219, %r225, %r226;
	// end inline asm
	setp.gt.s32 	%p53, %r201, 23;
	mov.b32 	%f248, %r217;
	add.f32 	%f249, %f247, %f248;
	selp.f32 	%f250, %f247, %f249, %p53;
	mov.b32 	%r223, %f250;
	mov.b32 	%r224, 16;
	// begin inline asm
	shfl.sync.down.b32 %r222, %r223, %r224, %r225, %r226;
	// end inline asm
	setp.gt.s32 	%p54, %r201, 15;
	mov.b32 	%f251, %r222;
	add.f32 	%f38, %f250, %f251;
	selp.f32 	%f530, %f250, %f38, %p54;
	setp.ne.s32 	%p55, %r201, 0;
	@%p55 bra 	$L__BB5_52;
	shr.u32 	%r227, %r36, 3;
	and.b32  	%r228, %r227, 124;
	mov.u32 	%r229, _ZZN3cub18CUB_300001_SM_10006detail6reduce28DeviceReduceSingleTileKernelINS2_10policy_hubIfjN4cuda3std3__44plusIfEEE10Policy1000EPfSC_jS9_ffNS7_10__identityEEEvT0_T1_T2_T3_T4_T6_E12temp_storage;
	add.s32 	%r230, %r229, %r228;
	st.shared.f32 	[%r230+16], %f38;
$L__BB5_52:
	bar.sync 	0;
	setp.ne.s32 	%p56, %r36, 0;
	@%p56 bra 	$L__BB5_74;
	ld.shared.f32 	%f252, [_ZZN3cub18CUB_300001_SM_10006detail6reduce28DeviceReduceSingleTileKernelINS2_10policy_hubIfjN4cuda3std3__44plusIfEEE10Policy1000EPfSC_jS9_ffNS7_10__identityEEEvT0_T1_T2_T3_T4_T6_E12temp_storage+20];
	add.f32 	%f253, %f530, %f252;
	ld.shared.f32 	%f254, [_ZZN3cub18CUB_300001_SM_10006detail6reduce28DeviceReduceSingleTileKernelINS2_10policy_hubIfjN4cuda3std3__44plusIfEEE10Policy1000EPfSC_jS9_ffNS7_10__identityEEEvT0_T1_T2_T3_T4_T6_E12temp_storage+24];
	add.f32 	%f255, %f253, %f254;
	ld.shared.f32 	%f256, [_ZZN3cub18CUB_300001_SM_10006detail6reduce28DeviceReduceSingleTileKernelINS2_10policy_hubIfjN4cuda3std3__44plusIfEEE10Policy1000EPfSC_jS9_ffNS7_10__identityEEEvT0_T1_T2_T3_T4_T6_E12temp_storage+28];
	add.f32 	%f257, %f255, %f256;
	ld.shared.f32 	%f258, [_ZZN3cub18CUB_300001_SM_10006detail6reduce28DeviceReduceSingleTileKernelINS2_10policy_hubIfjN4cuda3std3__44plusIfEEE10Policy1000EPfSC_jS9_ffNS7_10__identityEEEvT0_T1_T2_T3_T4_T6_E12temp_storage+32];
	add.f32 	%f259, %f257, %f258;
	ld.shared.f32 	%f260, [_ZZN3cub18CUB_300001_SM_10006detail6reduce28DeviceReduceSingleTileKernelINS2_10policy_hubIfjN4cuda3std3__44plusIfEEE10Policy1000EPfSC_jS9_ffNS7_10__identityEEEvT0_T1_T2_T3_T4_T6_E12temp_storage+36];
	add.f32 	%f261, %f259, %f260;
	ld.shared.f32 	%f262, [_ZZN3cub18CUB_300001_SM_10006detail6reduce28DeviceReduceSingleTileKernelINS2_10policy_hubIfjN4cuda3std3__44plusIfEEE10Policy1000EPfSC_jS9_ffNS7_10__identityEEEvT0_T1_T2_T3_T4_T6_E12temp_storage+40];
	add.f32 	%f263, %f261, %f262;
	ld.shared.f32 	%f264, [_ZZN3cub18CUB_300001_SM_10006detail6reduce28DeviceReduceSingleTileKernelINS2_10policy_hubIfjN4cuda3std3__44plusIfEEE10Policy1000EPfSC_jS9_ffNS7_10__identityEEEvT0_T1_T2_T3_T4_T6_E12temp_storage+44];
	add.f32 	%f265, %f263, %f264;
	ld.shared.f32 	%f266, [_ZZN3cub18CUB_300001_SM_10006detail6reduce28DeviceReduceSingleTileKernelINS2_10policy_hubIfjN4cuda3std3__44plusIfEEE10Policy1000EPfSC_jS9_ffNS7_10__identityEEEvT0_T1_T2_T3_T4_T6_E12temp_storage+48];
	add.f32 	%f267, %f265, %f266;
	ld.shared.f32 	%f268, [_ZZN3cub18CUB_300001_SM_10006detail6reduce28DeviceReduceSingleTileKernelINS2_10policy_hubIfjN4cuda3std3__44plusIfEEE10Policy1000EPfSC_jS9_ffNS7_10__identityEEEvT0_T1_T2_T3_T4_T6_E12temp_storage+52];
	add.f32 	%f269, %f267, %f268;
	ld.shared.f32 	%f270, [_ZZN3cub18CUB_300001_SM_10006detail6reduce28DeviceReduceSingleTileKernelINS2_10policy_hubIfjN4cuda3std3__44plusIfEEE10Policy1000EPfSC_jS9_ffNS7_10__identityEEEvT0_T1_T2_T3_T4_T6_E12temp_storage+56];
	add.f32 	%f271, %f269, %f270;
	ld.shared.f32 	%f272, [_ZZN3cub18CUB_300001_SM_10006detail6reduce28DeviceReduceSingleTileKernelINS2_10policy_hubIfjN4cuda3std3__44plusIfEEE10Policy1000EPfSC_jS9_ffNS7_10__identityEEEvT0_T1_T2_T3_T4_T6_E12temp_storage+60];
	add.f32 	%f273, %f271, %f272;
	ld.shared.f32 	%f274, [_ZZN3cub18CUB_300001_SM_10006detail6reduce28DeviceReduceSingleTileKernelINS2_10policy_hubIfjN4cuda3std3__44plusIfEEE10Policy1000EPfSC_jS9_ffNS7_10__identityEEEvT0_T1_T2_T3_T4_T6_E12temp_storage+64];
	add.f32 	%f275, %f273, %f274;
	ld.shared.f32 	%f276, [_ZZN3cub18CUB_300001_SM_10006detail6reduce28DeviceReduceSingleTileKernelINS2_10policy_hubIfjN4cuda3std3__44plusIfEEE10Policy1000EPfSC_jS9_ffNS7_10__identityEEEvT0_T1_T2_T3_T4_T6_E12temp_storage+68];
	add.f32 	%f277, %f275, %f276;
	ld.shared.f32 	%f278, [_ZZN3cub18CUB_300001_SM_10006detail6reduce28DeviceReduceSingleTileKernelINS2_10policy_hubIfjN4cuda3std3__44plusIfEEE10Policy1000EPfSC_jS9_ffNS7_10__identityEEEvT0_T1_T2_T3_T4_T6_E12temp_storage+72];
	add.f32 	%f279, %f277, %f278;
	ld.shared.f32 	%f280, [_ZZN3cub18CUB_300001_SM_10006detail6reduce28DeviceReduceSingleTileKernelINS2_10policy_hubIfjN4cuda3std3__44plusIfEEE10Policy1000EPfSC_jS9_ffNS7_10__identityEEEvT0_T1_T2_T3_T4_T6_E12temp_storage+76];
	add.f32 	%f530, %f279, %f280;
	bra.uni 	$L__BB5_74;
$L__BB5_54:
	// begin inline asm
	mov.u32 %r163, %laneid;
	// end inline asm
	and.b32  	%r189, %r36, 992;
	add.s32 	%r190, %r189, 32;
	setp.gt.u32 	%p27, %r190, %r70;
	not.b32 	%r191, %r189;
	add.s32 	%r192, %r70, %r191;
	selp.b32 	%r187, %r192, 31, %p27;
	mov.b32 	%r165, %f522;
	mov.b32 	%r166, 1;
	mov.b32 	%r188, -1;
	// begin inline asm
	shfl.sync.down.b32 %r164, %r165, %r166, %r187, %r188;
	// end inline asm
	setp.lt.s32 	%p28, %r163, %r187;
	mov.b32 	%f181, %r164;
	add.f32 	%f182, %f522, %f181;
	selp.f32 	%f183, %f182, %f522, %p28;
	mov.b32 	%r170, %f183;
	mov.b32 	%r171, 2;
	// begin inline asm
	shfl.sync.down.b32 %r169, %r170, %r171, %r187, %r188;
	// end inline asm
	add.s32 	%r193, %r163, 2;
	setp.gt.s32 	%p29, %r193, %r187;
	mov.b32 	%f184, %r169;
	add.f32 	%f185, %f183, %f184;
	selp.f32 	%f186, %f183, %f185, %p29;
	mov.b32 	%r175, %f186;
	mov.b32 	%r176, 4;
	// begin inline asm
	shfl.sync.down.b32 %r174, %r175, %r176, %r187, %r188;
	// end inline asm
	add.s32 	%r194, %r163, 4;
	setp.gt.s32 	%p30, %r194, %r187;
	mov.b32 	%f187, %r174;
	add.f32 	%f188, %f186, %f187;
	selp.f32 	%f189, %f186, %f188, %p30;
	mov.b32 	%r180, %f189;
	mov.b32 	%r181, 8;
	// begin inline asm
	shfl.sync.down.b32 %r179, %r180, %r181, %r187, %r188;
	// end inline asm
	add.s32 	%r195, %r163, 8;
	setp.gt.s32 	%p31, %r195, %r187;
	mov.b32 	%f190, %r179;
	add.f32 	%f191, %f189, %f190;
	selp.f32 	%f192, %f189, %f191, %p31;
	mov.b32 	%r185, %f192;
	mov.b32 	%r186, 16;
	// begin inline asm
	shfl.sync.down.b32 %r184, %r185, %r186, %r187, %r188;
	// end inline asm
	add.s32 	%r196, %r163, 16;
	setp.gt.s32 	%p32, %r196, %r187;
	mov.b32 	%f193, %r184;
	add.f32 	%f194, %f192, %f193;
	selp.f32 	%f530, %f192, %f194, %p32;
	setp.ne.s32 	%p33, %r163, 0;
	@%p33 bra 	$L__BB5_56;
	shr.u32 	%r197, %r36, 3;
	and.b32  	%r198, %r197, 124;
	mov.u32 	%r199, _ZZN3cub18CUB_300001_SM_10006detail6reduce28DeviceReduceSingleTileKernelINS2_10policy_hubIfjN4cuda3std3__44plusIfEEE10Policy1000EPfSC_jS9_ffNS7_10__identityEEEvT0_T1_T2_T3_T4_T6_E12temp_storage;
	add.s32 	%r200, %r199, %r198;
	st.shared.f32 	[%r200+16], %f530;
$L__BB5_56:
	bar.sync 	0;
	setp.ne.s32 	%p34, %r36, 0;
	@%p34 bra 	$L__BB5_74;
	setp.gt.u32 	%p35, %r70, 32;
	ld.shared.f32 	%f195, [_ZZN3cub18CUB_300001_SM_10006detail6reduce28DeviceReduceSingleTileKernelINS2_10policy_hubIfjN4cuda3std3__44plusIfEEE10Policy1000EPfSC_jS9_ffNS7_10__identityEEEvT0_T1_T2_T3_T4_T6_E12temp_storage+20];
	add.f32 	%f196, %f530, %f195;
	selp.f32 	%f197, %f196, %f530, %p35;
	setp.gt.u32 	%p36, %r70, 64;
	ld.shared.f32 	%f198, [_ZZN3cub18CUB_300001_SM_10006detail6reduce28DeviceReduceSingleTileKernelINS2_10policy_hubIfjN4cuda3std3__44plusIfEEE10Policy1000EPfSC_jS9_ffNS7_10__identityEEEvT0_T1_T2_T3_T4_T6_E12temp_storage+24];
	add.f32 	%f199, %f198, %f197;
	selp.f32 	%f200, %f199, %f197, %p36;
	setp.gt.u32 	%p37, %r70, 96;
	ld.shared.f32 	%f201, [_ZZN3cub18CUB_300001_SM_10006detail6reduce28DeviceReduceSingleTileKernelINS2_10policy_hubIfjN4cuda3std3__44plusIfEEE10Policy1000EPfSC_jS9_ffNS7_10__identityEEEvT0_T1_T2_T3_T4_T6_E12temp_storage+28];
	add.f32 	%f202, %f201, %f200;
	selp.f32 	%f203, %f202, %f200, %p37;
	setp.gt.u32 	%p38, %r70, 128;
	ld.shared.f32 	%f204, [_ZZN3cub18CUB_300001_SM_10006detail6reduce28DeviceReduceSingleTileKernelINS2_10policy_hubIfjN4cuda3std3__44plusIfEEE10Policy1000EPfSC_jS9_ffNS7_10__identityEEEvT0_T1_T2_T3_T4_T6_E12temp_storage+32];
	add.f32 	%f205, %f204, %f203;
	selp.f32 	%f206, %f205, %f203, %p38;
	setp.gt.u32 	%p39, %r70, 160;
	ld.shared.f32 	%f207, [_ZZN3cub18CUB_300001_SM_10006detail6reduce28DeviceReduceSingleTileKernelINS2_10policy_hubIfjN4cuda3std3__44plusIfEEE10Policy1000EPfSC_jS9_ffNS7_10__identityEEEvT0_T1_T2_T3_T4_T6_E12temp_storage+36];
	add.f32 	%f208, %f207, %f206;
	selp.f32 	%f209, %f208, %f206, %p39;
	setp.gt.u32 	%p40, %r70, 192;
	ld.shared.f32 	%f210, [_ZZN3cub18CUB_300001_SM_10006detail6reduce28DeviceReduceSingleTileKernelINS2_10policy_hubIfjN4cuda3std3__44plusIfEEE10Policy1000EPfSC_jS9_ffNS7_10__identityEEEvT0_T1_T2_T3_T4_T6_E12temp_storage+40];
	add.f32 	%f211, %f210, %f209;
	selp.f32 	%f212, %f211, %f209, %p40;
	setp.gt.u32 	%p41, %r70, 224;
	ld.shared.f32 	%f213, [_ZZN3cub18CUB_300001_SM_10006detail6reduce28DeviceReduceSingleTileKernelINS2_10policy_hubIfjN4cuda3std3__44plusIfEEE10Policy1000EPfSC_jS9_ffNS7_10__identityEEEvT0_T1_T2_T3_T4_T6_E12temp_storage+44];
	add.f32 	%f214, %f213, %f212;
	selp.f32 	%f215, %f214, %f212, %p41;
	setp.gt.u32 	%p42, %r70, 256;
	ld.shared.f32 	%f216, [_ZZN3cub18CUB_300001_SM_10006detail6reduce28DeviceReduceSingleTileKernelINS2_10policy_hubIfjN4cuda3std3__44plusIfEEE10Policy1000EPfSC_jS9_ffNS7_10__identityEEEvT0_T1_T2_T3_T4_T6_E12temp_storage+48];
	add.f32 	%f217, %f216, %f215;
	selp.f32 	%f218, %f217, %f215, %p42;
	setp.gt.u32 	%p43, %r70, 288;
	ld.shared.f32 	%f219, [_ZZN3cub18CUB_300001_SM_10006detail6reduce28DeviceReduceSingleTileKernelINS2_10policy_hubIfjN4cuda3std3__44plusIfEEE10Policy1000EPfSC_jS9_ffNS7_10__identityEEEvT0_T1_T2_T3_T4_T6_E12temp_storage+52];
	add.f32 	%f220, %f219, %f218;
	selp.f32 	%f221, %f220, %f218, %p43;
	setp.gt.u32 	%p44, %r70, 320;
	ld.shared.f32 	%f222, [_ZZN3cub18CUB_300001_SM_10006detail6reduce28DeviceReduceSingleTileKernelINS2_10policy_hubIfjN4cuda3std3__44plusIfEEE10Policy1000EPfSC_jS9_ffNS7_10__identityEEEvT0_T1_T2_T3_T4_T6_E12temp_storage+56];
	add.f32 	%f223, %f222, %f221;
	selp.f32 	%f224, %f223, %f221, %p44;
	setp.gt.u32 	%p45, %r70, 352;
	ld.shared.f32 	%f225, [_ZZN3cub18CUB_300001_SM_10006detail6reduce28DeviceReduceSingleTileKernelINS2_10policy_hubIfjN4cuda3std3__44plusIfEEE10Policy1000EPfSC_jS9_ffNS7_10__identityEEEvT0_T1_T2_T3_T4_T6_E12temp_storage+60];
	add.f32 	%f226, %f225, %f224;
	selp.f32 	%f227, %f226, %f224, %p45;
	setp.gt.u32 	%p46, %r70, 384;
	ld.shared.f32 	%f228, [_ZZN3cub18CUB_300001_SM_10006detail6reduce28DeviceReduceSingleTileKernelINS2_10policy_hubIfjN4cuda3std3__44plusIfEEE10Policy1000EPfSC_jS9_ffNS7_10__identityEEEvT0_T1_T2_T3_T4_T6_E12temp_storage+64];
	add.f32 	%f229, %f228, %f227;
	selp.f32 	%f230, %f229, %f227, %p46;
	setp.gt.u32 	%p47, %r70, 416;
	ld.shared.f32 	%f231, [_ZZN3cub18CUB_300001_SM_10006detail6reduce28DeviceReduceSingleTileKernelINS2_10policy_hubIfjN4cuda3std3__44plusIfEEE10Policy1000EPfSC_jS9_ffNS7_10__identityEEEvT0_T1_T2_T3_T4_T6_E12temp_storage+68];
	add.f32 	%f232, %f231, %f230;
	selp.f32 	%f233, %f232, %f230, %p47;
	setp.gt.u32 	%p48, %r70, 448;
	ld.shared.f32 	%f234, [_ZZN3cub18CUB_300001_SM_10006detail6reduce28DeviceReduceSingleTileKernelINS2_10policy_hubIfjN4cuda3std3__44plusIfEEE10Policy1000EPfSC_jS9_ffNS7_10__identityEEEvT0_T1_T2_T3_T4_T6_E12temp_storage+72];
	add.f32 	%f235, %f234, %f233;
	selp.f32 	%f236, %f235, %f233, %p48;
	setp.gt.u32 	%p49, %r70, 480;
	ld.shared.f32 	%f237, [_ZZN3cub18CUB_300001_SM_10006detail6reduce28DeviceReduceSingleTileKernelINS2_10policy_hubIfjN4cuda3std3__44plusIfEEE10Policy1000EPfSC_jS9_ffNS7_10__identityEEEvT0_T1_T2_T3_T4_T6_E12temp_storage+76];
	add.f32 	%f238, %f237, %f236;
	selp.f32 	%f530, %f238, %f236, %p49;
	bra.uni 	$L__BB5_74;
$L__BB5_58:
	mov.u32 	%r48, %tid.x;
	mul.wide.u32 	%rd34, %r48, 4;
	add.s64 	%rd18, %rd15, %rd34;
	// begin inline asm
	ld.global.nc.u32 %r71, [%rd18];
	// end inline asm
	mov.b32 	%f59, %r71;
	add.s64 	%rd19, %rd18, 2048;
	// begin inline asm
	ld.global.nc.u32 %r72, [%rd19];
	// end inline asm
	mov.b32 	%f60, %r72;
	add.s64 	%rd20, %rd18, 4096;
	// begin inline asm
	ld.global.nc.u32 %r73, [%rd20];
	// end inline asm
	mov.b32 	%f61, %r73;
	add.s64 	%rd21, %rd18, 6144;
	// begin inline asm
	ld.global.nc.u32 %r74, [%rd21];
	// end inline asm
	mov.b32 	%f62, %r74;
	add.s64 	%rd22, %rd18, 8192;
	// begin inline asm
	ld.global.nc.u32 %r75, [%rd22];
	// end inline asm
	mov.b32 	%f63, %r75;
	add.s64 	%rd23, %rd18, 10240;
	// begin inline asm
	ld.global.nc.u32 %r76, [%rd23];
	// end inline asm
	mov.b32 	%f64, %r76;
	add.s64 	%rd24, %rd18, 12288;
	// begin inline asm
	ld.global.nc.u32 %r77, [%rd24];
	// end inline asm
	mov.b32 	%f65, %r77;
	add.s64 	%rd25, %rd18, 14336;
	// begin inline asm
	ld.global.nc.u32 %r78, [%rd25];
	// end inline asm
	mov.b32 	%f66, %r78;
	add.s64 	%rd26, %rd18, 16384;
	// begin inline asm
	ld.global.nc.u32 %r79, [%rd26];
	// end inline asm
	mov.b32 	%f67, %r79;
	add.s64 	%rd27, %rd18, 18432;
	// begin inline asm
	ld.global.nc.u32 %r80, [%rd27];
	// end inline asm
	mov.b32 	%f68, %r80;
	add.s64 	%rd28, %rd18, 20480;
	// begin inline asm
	ld.global.nc.u32 %r81, [%rd28];
	// end inline asm
	mov.b32 	%f69, %r81;
	add.s64 	%rd29, %rd18, 22528;
	// begin inline asm
	ld.global.nc.u32 %r82, [%rd29];
	// end inline asm
	mov.b32 	%f70, %r82;
	add.s64 	%rd30, %rd18, 24576;
	// begin inline asm
	ld.global.nc.u32 %r83, [%rd30];
	// end inline asm
	mov.b32 	%f71, %r83;
	add.s64 	%rd31, %rd18, 26624;
	// begin inline asm
	ld.global.nc.u32 %r84, [%rd31];
	// end inline asm
	mov.b32 	%f72, %r84;
	add.s64 	%rd32, %rd18, 28672;
	// begin inline asm
	ld.global.nc.u32 %r85, [%rd32];
	// end inline asm
	mov.b32 	%f73, %r85;
	add.s64 	%rd33, %rd18, 30720;
	// begin inline asm
	ld.global.nc.u32 %r86, [%rd33];
	// end inline asm
	mov.b32 	%f74, %r86;
	add.f32 	%f75, %f59, %f60;
	add.f32 	%f76, %f61, %f62;
	add.f32 	%f77, %f63, %f64;
	add.f32 	%f78, %f65, %f66;
	add.f32 	%f79, %f67, %f68;
	add.f32 	%f80, %f69, %f70;
	add.f32 	%f81, %f71, %f72;
	add.f32 	%f82, %f73, %f74;
	add.f32 	%f83, %f75, %f76;
	add.f32 	%f84, %f77, %f78;
	add.f32 	%f85, %f79, %f80;
	add.f32 	%f86, %f81, %f82;
	add.f32 	%f87, %f83, %f84;
	add.f32 	%f88, %f85, %f86;
	add.f32 	%f529, %f87, %f88;
	add.s32 	%r49, %r70, -8192;
	setp.lt.u32 	%p4, %r49, 8192;
	mov.b32 	%r412, 8192;
	@%p4 bra 	$L__BB5_62;
	mov.b32 	%r412, 8192;
$L__BB5_60:
	add.s32 	%r105, %r48, %r412;
	mul.wide.u32 	%rd51, %r105, 4;
	add.s64 	%rd35, %rd15, %rd51;
	// begin inline asm
	ld.global.nc.u32 %r89, [%rd35];
	// end inline asm
	mov.b32 	%f89, %r89;
	mul.wide.u32 	%rd52, %r412, 4;
	add.s64 	%rd53, %rd18, %rd52;
	add.s64 	%rd36, %rd53, 2048;
	// begin inline asm
	ld.global.nc.u32 %r90, [%rd36];
	// end inline asm
	mov.b32 	%f90, %r90;
	add.s64 	%rd37, %rd53, 4096;
	// begin inline asm
	ld.global.nc.u32 %r91, [%rd37];
	// end inline asm
	mov.b32 	%f91, %r91;
	add.s64 	%rd38, %rd53, 6144;
	// begin inline asm
	ld.global.nc.u32 %r92, [%rd38];
	// end inline asm
	mov.b32 	%f92, %r92;
	add.s64 	%rd39, %rd53, 8192;
	// begin inline asm
	ld.global.nc.u32 %r93, [%rd39];
	// end inline asm
	mov.b32 	%f93, %r93;
	add.s64 	%rd40, %rd53, 10240;
	// begin inline asm
	ld.global.nc.u32 %r94, [%rd40];
	// end inline asm
	mov.b32 	%f94, %r94;
	add.s64 	%rd41, %rd53, 12288;
	// begin inline asm
	ld.global.nc.u32 %r95, [%rd41];
	// end inline asm
	mov.b32 	%f95, %r95;
	add.s64 	%rd42, %rd53, 14336;
	// begin inline asm
	ld.global.nc.u32 %r96, [%rd42];
	// end inline asm
	mov.b32 	%f96, %r96;
	add.s64 	%rd43, %rd53, 16384;
	// begin inline asm
	ld.global.nc.u32 %r97, [%rd43];
	// end inline asm
	mov.b32 	%f97, %r97;
	add.s64 	%rd44, %rd53, 18432;
	// begin inline asm
	ld.global.nc.u32 %r98, [%rd44];
	// end inline asm
	mov.b32 	%f98, %r98;
	add.s64 	%rd45, %rd53, 20480;
	// begin inline asm
	ld.global.nc.u32 %r99, [%rd45];
	// end inline asm
	mov.b32 	%f99, %r99;
	add.s64 	%rd46, %rd53, 22528;
	// begin inline asm
	ld.global.nc.u32 %r100, [%rd46];
	// end inline asm
	mov.b32 	%f100, %r100;
	add.s64 	%rd47, %rd53, 24576;
	// begin inline asm
	ld.global.nc.u32 %r101, [%rd47];
	// end inline asm
	mov.b32 	%f101, %r101;
	add.s64 	%rd48, %rd53, 26624;
	// begin inline asm
	ld.global.nc.u32 %r102, [%rd48];
	// end inline asm
	mov.b32 	%f102, %r102;
	add.s64 	%rd49, %rd53, 28672;
	// begin inline asm
	ld.global.nc.u32 %r103, [%rd49];
	// end inline asm
	mov.b32 	%f103, %r103;
	add.s64 	%rd50, %rd53, 30720;
	// begin inline asm
	ld.global.nc.u32 %r104, [%rd50];
	// end inline asm
	mov.b32 	%f104, %r104;
	add.f32 	%f105, %f529, %f89;
	add.f32 	%f106, %f90, %f91;
	add.f32 	%f107, %f92, %f93;
	add.f32 	%f108, %f94, %f95;
	add.f32 	%f109, %f96, %f97;
	add.f32 	%f110, %f98, %f99;
	add.f32 	%f111, %f100, %f101;
	add.f32 	%f112, %f102, %f103;
	add.f32 	%f113, %f105, %f106;
	add.f32 	%f114, %f107, %f108;
	add.f32 	%f115, %f109, %f110;
	add.f32 	%f116, %f111, %f112;
	add.f32 	%f117, %f113, %f114;
	add.f32 	%f118, %f115, %f116;
	add.f32 	%f119, %f117, %f118;
	add.f32 	%f529, %f119, %f104;
	sub.s32 	%r106, %r70, %r412;
	setp.lt.u32 	%p5, %r106, 8192;
	@%p5 bra 	$L__BB5_70;
	add.s32 	%r412, %r412, 8192;
	setp.le.u32 	%p6, %r412, %r49;
	@%p6 bra 	$L__BB5_60;
$L__BB5_62:
	setp.le.u32 	%p7, %r70, %r412;
	@%p7 bra 	$L__BB5_70;
	sub.s32 	%r53, %r70, %r412;
	setp.ge.s32 	%p8, %r48, %r53;
	@%p8 bra 	$L__BB5_70;
	not.b32 	%r107, %r48;
	add.s32 	%r108, %r70, %r107;
	sub.s32 	%r54, %r108, %r412;
	and.b32  	%r109, %r54, 1536;
	setp.eq.s32 	%p9, %r109, 1536;
	mov.u32 	%r416, %r48;
	@%p9 bra 	$L__BB5_67;
	add.s32 	%r414, %r48, %r412;
	shr.u32 	%r110, %r54, 9;
	add.s32 	%r111, %r110, 1;
	and.b32  	%r112, %r111, 3;
	neg.s32 	%r413, %r112;
	mov.u32 	%r416, %r48;
$L__BB5_66:
	.pragma "nounroll";
	mul.wide.u32 	%rd55, %r414, 4;
	add.s64 	%rd54, %rd15, %rd55;
	// begin inline asm
	ld.global.nc.u32 %r113, [%rd54];
	// end inline asm
	mov.b32 	%f121, %r113;
	add.f32 	%f529, %f529, %f121;
	add.s32 	%r416, %r416, 512;
	add.s32 	%r414, %r414, 512;
	add.s32 	%r413, %r413, 1;
	setp.ne.s32 	%p10, %r413, 0;
	@%p10 bra 	$L__BB5_66;
$L__BB5_67:
	setp.lt.u32 	%p11, %r54, 1536;
	@%p11 bra 	$L__BB5_70;
	add.s32 	%r418, %r416, 1024;
	add.s32 	%r417, %r416, %r412;
$L__BB5_69:
	mul.wide.u32 	%rd60, %r417, 4;
	add.s64 	%rd56, %rd15, %rd60;
	// begin inline asm
	ld.global.nc.u32 %r114, [%rd56];
	// end inline asm
	mov.b32 	%f122, %r114;
	add.f32 	%f123, %f529, %f122;
	add.s32 	%r118, %r417, 512;
	mul.wide.u32 	%rd61, %r118, 4;
	add.s64 	%rd57, %rd15, %rd61;
	// begin inline asm
	ld.global.nc.u32 %r115, [%rd57];
	// end inline asm
	mov.b32 	%f124, %r115;
	add.f32 	%f125, %f123, %f124;
	add.s32 	%r119, %r417, 1024;
	mul.wide.u32 	%rd62, %r119, 4;
	add.s64 	%rd58, %rd15, %rd62;
	// begin inline asm
	ld.global.nc.u32 %r116, [%rd58];
	// end inline asm
	mov.b32 	%f126, %r116;
	add.f32 	%f127, %f125, %f126;
	add.s32 	%r120, %r417, 1536;
	mul.wide.u32 	%rd63, %r120, 4;
	add.s64 	%rd59, %rd15, %rd63;
	// begin inline asm
	ld.global.nc.u32 %r117, [%rd59];
	// end inline asm
	mov.b32 	%f128, %r117;
	add.f32 	%f529, %f127, %f128;
	add.s32 	%r68, %r418, 2048;
	add.s32 	%r121, %r418, 1024;
	add.s32 	%r417, %r417, 2048;
	setp.lt.s32 	%p12, %r121, %r53;
	mov.u32 	%r418, %r68;
	@%p12 bra 	$L__BB5_69;
$L__BB5_70:
	// begin inline asm
	mov.u32 %r122, %laneid;
	// end inline asm
	mov.b32 	%r124, %f529;
	mov.b32 	%r125, 1;
	mov.b32 	%r146, 31;
	mov.b32 	%r147, -1;
	// begin inline asm
	shfl.sync.down.b32 %r123, %r124, %r125, %r146, %r147;
	// end inline asm
	setp.gt.s32 	%p13, %r122, 30;
	mov.b32 	%f129, %r123;
	add.f32 	%f130, %f529, %f129;
	selp.f32 	%f131, %f529, %f130, %p13;
	mov.b32 	%r129, %f131;
	mov.b32 	%r130, 2;
	// begin inline asm
	shfl.sync.down.b32 %r128, %r129, %r130, %r146, %r147;
	// end inline asm
	setp.gt.s32 	%p14, %r122, 29;
	mov.b32 	%f132, %r128;
	add.f32 	%f133, %f131, %f132;
	selp.f32 	%f134, %f131, %f133, %p14;
	mov.b32 	%r134, %f134;
	mov.b32 	%r135, 4;
	// begin inline asm
	shfl.sync.down.b32 %r133, %r134, %r135, %r146, %r147;
	// end inline asm
	setp.gt.s32 	%p15, %r122, 27;
	mov.b32 	%f135, %r133;
	add.f32 	%f136, %f134, %f135;
	selp.f32 	%f137, %f134, %f136, %p15;
	mov.b32 	%r139, %f137;
	mov.b32 	%r140, 8;
	// begin inline asm
	shfl.sync.down.b32 %r138, %r139, %r140, %r146, %r147;
	// end inline asm
	setp.gt.s32 	%p16, %r122, 23;
	mov.b32 	%f138, %r138;
	add.f32 	%f139, %f137, %f138;
	selp.f32 	%f140, %f137, %f139, %p16;
	mov.b32 	%r144, %f140;
	mov.b32 	%r145, 16;
	// begin inline asm
	shfl.sync.down.b32 %r143, %r144, %r145, %r146, %r147;
	// end inline asm
	setp.gt.s32 	%p17, %r122, 15;
	mov.b32 	%f141, %r143;
	add.f32 	%f54, %f140, %f141;
	selp.f32 	%f530, %f140, %f54, %p17;
	setp.ne.s32 	%p18, %r122, 0;
	@%p18 bra 	$L__BB5_72;
	shr.u32 	%r148, %r48, 3;
	and.b32  	%r149, %r148, 124;
	mov.u32 	%r150, _ZZN3cub18CUB_300001_SM_10006detail6reduce28DeviceReduceSingleTileKernelINS2_10policy_hubIfjN4cuda3std3__44plusIfEEE10Policy1000EPfSC_jS9_ffNS7_10__identityEEEvT0_T1_T2_T3_T4_T6_E12temp_storage;
	add.s32 	%r151, %r150, %r149;
	st.shared.f32 	[%r151+16], %f54;
$L__BB5_72:
	bar.sync 	0;
	setp.ne.s32 	%p19, %r48, 0;
	@%p19 bra 	$L__BB5_74;
	ld.shared.f32 	%f142, [_ZZN3cub18CUB_300001_SM_10006detail6reduce28DeviceReduceSingleTileKernelINS2_10policy_hubIfjN4cuda3std3__44plusIfEEE10Policy1000EPfSC_jS9_ffNS7_10__identityEEEvT0_T1_T2_T3_T4_T6_E12temp_storage+20];
	add.f32 	%f143, %f530, %f142;
	ld.shared.f32 	%f144, [_ZZN3cub18CUB_300001_SM_10006detail6reduce28DeviceReduceSingleTileKernelINS2_10policy_hubIfjN4cuda3std3__44plusIfEEE10Policy1000EPfSC_jS9_ffNS7_10__identityEEEvT0_T1_T2_T3_T4_T6_E12temp_storage+24];
	add.f32 	%f145, %f143, %f144;
	ld.shared.f32 	%f146, [_ZZN3cub18CUB_300001_SM_10006detail6reduce28DeviceReduceSingleTileKernelINS2_10policy_hubIfjN4cuda3std3__44plusIfEEE10Policy1000EPfSC_jS9_ffNS7_10__identityEEEvT0_T1_T2_T3_T4_T6_E12temp_storage+28];
	add.f32 	%f147, %f145, %f146;
	ld.shared.f32 	%f148, [_ZZN3cub18CUB_300001_SM_10006detail6reduce28DeviceReduceSingleTileKernelINS2_10policy_hubIfjN4cuda3std3__44plusIfEEE10Policy1000EPfSC_jS9_ffNS7_10__identityEEEvT0_T1_T2_T3_T4_T6_E12temp_storage+32];
	add.f32 	%f149, %f147, %f148;
	ld.shared.f32 	%f150, [_ZZN3cub18CUB_300001_SM_10006detail6reduce28DeviceReduceSingleTileKernelINS2_10policy_hubIfjN4cuda3std3__44plusIfEEE10Policy1000EPfSC_jS9_ffNS7_10__identityEEEvT0_T1_T2_T3_T4_T6_E12temp_storage+36];
	add.f32 	%f151, %f149, %f150;
	ld.shared.f32 	%f152, [_ZZN3cub18CUB_300001_SM_10006detail6reduce28DeviceReduceSingleTileKernelINS2_10policy_hubIfjN4cuda3std3__44plusIfEEE10Policy1000EPfSC_jS9_ffNS7_10__identityEEEvT0_T1_T2_T3_T4_T6_E12temp_storage+40];
	add.f32 	%f153, %f151, %f152;
	ld.shared.f32 	%f154, [_ZZN3cub18CUB_300001_SM_10006detail6reduce28DeviceReduceSingleTileKernelINS2_10policy_hubIfjN4cuda3std3__44plusIfEEE10Policy1000EPfSC_jS9_ffNS7_10__identityEEEvT0_T1_T2_T3_T4_T6_E12temp_storage+44];
	add.f32 	%f155, %f153, %f154;
	ld.shared.f32 	%f156, [_ZZN3cub18CUB_300001_SM_10006detail6reduce28DeviceReduceSingleTileKernelINS2_10policy_hubIfjN4cuda3std3__44plusIfEEE10Policy1000EPfSC_jS9_ffNS7_10__identityEEEvT0_T1_T2_T3_T4_T6_E12temp_storage+48];
	add.f32 	%f157, %f155, %f156;
	ld.shared.f32 	%f158, [_ZZN3cub18CUB_300001_SM_10006detail6reduce28DeviceReduceSingleTileKernelINS2_10policy_hubIfjN4cuda3std3__44plusIfEEE10Policy1000EPfSC_jS9_ffNS7_10__identityEEEvT0_T1_T2_T3_T4_T6_E12temp_storage+52];
	add.f32 	%f159, %f157, %f158;
	ld.shared.f32 	%f160, [_ZZN3cub18CUB_300001_SM_10006detail6reduce28DeviceReduceSingleTileKernelINS2_10policy_hubIfjN4cuda3std3__44plusIfEEE10Policy1000EPfSC_jS9_ffNS7_10__identityEEEvT0_T1_T2_T3_T4_T6_E12temp_storage+56];
	add.f32 	%f161, %f159, %f160;
	ld.shared.f32 	%f162, [_ZZN3cub18CUB_300001_SM_10006detail6reduce28DeviceReduceSingleTileKernelINS2_10policy_hubIfjN4cuda3std3__44plusIfEEE10Policy1000EPfSC_jS9_ffNS7_10__identityEEEvT0_T1_T2_T3_T4_T6_E12temp_storage+60];
	add.f32 	%f163, %f161, %f162;
	ld.shared.f32 	%f164, [_ZZN3cub18CUB_300001_SM_10006detail6reduce28DeviceReduceSingleTileKernelINS2_10policy_hubIfjN4cuda3std3__44plusIfEEE10Policy1000EPfSC_jS9_ffNS7_10__identityEEEvT0_T1_T2_T3_T4_T6_E12temp_storage+64];
	add.f32 	%f165, %f163, %f164;
	ld.shared.f32 	%f166, [_ZZN3cub18CUB_300001_SM_10006detail6reduce28DeviceReduceSingleTileKernelINS2_10policy_hubIfjN4cuda3std3__44plusIfEEE10Policy1000EPfSC_jS9_ffNS7_10__identityEEEvT0_T1_T2_T3_T4_T6_E12temp_storage+68];
	add.f32 	%f167, %f165, %f166;
	ld.shared.f32 	%f168, [_ZZN3cub18CUB_300001_SM_10006detail6reduce28DeviceReduceSingleTileKernelINS2_10policy_hubIfjN4cuda3std3__44plusIfEEE10Policy1000EPfSC_jS9_ffNS7_10__identityEEEvT0_T1_T2_T3_T4_T6_E12temp_storage+72];
	add.f32 	%f169, %f167, %f168;
	ld.shared.f32 	%f170, [_ZZN3cub18CUB_300001_SM_10006detail6reduce28DeviceReduceSingleTileKernelINS2_10policy_hubIfjN4cuda3std3__44plusIfEEE10Policy1000EPfSC_jS9_ffNS7_10__identityEEEvT0_T1_T2_T3_T4_T6_E12temp_storage+76];
	add.f32 	%f530, %f169, %f170;
$L__BB5_74:
	mov.u32 	%r391, %tid.x;
	setp.ne.s32 	%p111, %r391, 0;
	@%p111 bra 	$L__BB5_76;
	add.f32 	%f503, %f58, %f530;
	st.global.f32 	[%rd1], %f503;
$L__BB5_76:
	ret;

}
	// .globl	_ZN3cub18CUB_300001_SM_10006detail6reduce18DeviceReduceKernelINS2_10policy_hubIfjN4cuda3std3__44plusIfEEE10Policy1000EPfjS9_fNS7_10__identityEEEvT0_PT3_T1_NS0_13GridEvenShareISH_EET2_T4_
.visible .entry _ZN3cub18CUB_300001_SM_10006detail6reduce18DeviceReduceKernelINS2_10policy_hubIfjN4cuda3std3__44plusIfEEE10Policy1000EPfjS9_fNS7_10__identityEEEvT0_PT3_T1_NS0_13GridEvenShareISH_EET2_T4_(
	.param .u64 .ptr .align 1 _ZN3cub18CUB_300001_SM_10006detail6reduce18DeviceReduceKernelINS2_10policy_hubIfjN4cuda3std3__44plusIfEEE10Policy1000EPfjS9_fNS7_10__identityEEEvT0_PT3_T1_NS0_13GridEvenShareISH_EET2_T4__param_0,
	.param .u64 .ptr .align 1 _ZN3cub18CUB_300001_SM_10006detail6reduce18DeviceReduceKernelINS2_10policy_hubIfjN4cuda3std3__44plusIfEEE10Policy1000EPfjS9_fNS7_10__identityEEEvT0_PT3_T1_NS0_13GridEvenShareISH_EET2_T4__param_1,
	.param .u32 _ZN3cub18CUB_300001_SM_10006detail6reduce18DeviceReduceKernelINS2_10policy_hubIfjN4cuda3std3__44plusIfEEE10Policy1000EPfjS9_fNS7_10__identityEEEvT0_PT3_T1_NS0_13GridEvenShareISH_EET2_T4__param_2,
	.param .align 4 .b8 _ZN3cub18CUB_300001_SM_10006detail6reduce18DeviceReduceKernelINS2_10policy_hubIfjN4cuda3std3__44plusIfEEE10Policy1000EPfjS9_fNS7_10__identityEEEvT0_PT3_T1_NS0_13GridEvenShareISH_EET2_T4__param_3[40],
	.param .align 1 .b8 _ZN3cub18CUB_300001_SM_10006detail6reduce18DeviceReduceKernelINS2_10policy_hubIfjN4cuda3std3__44plusIfEEE10Policy1000EPfjS9_fNS7_10__identityEEEvT0_PT3_T1_NS0_13GridEvenShareISH_EET2_T4__param_4[1],
	.param .align 1 .b8 _ZN3cub18CUB_300001_SM_10006detail6reduce18DeviceReduceKernelINS2_10policy_hubIfjN4cuda3std3__44plusIfEEE10Policy1000EPfjS9_fNS7_10__identityEEEvT0_PT3_T1_NS0_13GridEvenShareISH_EET2_T4__param_5[1]
)
.maxntid 512
{
	.reg .pred 	%p<111>;
	.reg .b32 	%r<478>;
	.reg .b32 	%f<525>;
	.reg .b64 	%rd<120>;
	// demoted variable
	.shared .align 4 .b8 _ZZN3cub18CUB_300001_SM_10006detail6reduce18DeviceReduceKernelINS2_10policy_hubIfjN4cuda3std3__44plusIfEEE10Policy1000EPfjS9_fNS7_10__identityEEEvT0_PT3_T1_NS0_13GridEvenShareISH_EET2_T4_E12temp_storage[84];
	ld.param.u32 	%r1, [_ZN3cub18CUB_300001_SM_10006detail6reduce18DeviceReduceKernelINS2_10policy_hubIfjN4cuda3std3__44plusIfEEE10Policy1000EPfjS9_fNS7_10__identityEEEvT0_PT3_T1_NS0_13GridEvenShareISH_EET2_T4__param_3+20];
	ld.param.u64 	%rd1, [_ZN3cub18CUB_300001_SM_10006detail6reduce18DeviceReduceKernelINS2_10policy_hubIfjN4cuda3std3__44plusIfEEE10Policy1000EPfjS9_fNS7_10__identityEEEvT0_PT3_T1_NS0_13GridEvenShareISH_EET2_T4__param_0];
	ld.param.u32 	%r2, [_ZN3cub18CUB_300001_SM_10006detail6reduce18DeviceReduceKernelINS2_10policy_hubIfjN4cuda3std3__44plusIfEEE10Policy1000EPfjS9_fNS7_10__identityEEEvT0_PT3_T1_NS0_13GridEvenShareISH_EET2_T4__param_3+24];
	mov.u32 	%r3, %ctaid.x;
	shl.b32 	%r4, %r2, 13;
	shl.b32 	%r5, %r3, 13;
	and.b64  	%rd3, %rd1, 7;
	setp.ne.s64 	%p1, %rd3, 0;
	@%p1 bra 	$L__BB6_36;
	sub.s32 	%r6, %r1, %r5;
	setp.gt.u32 	%p56, %r6, 8191;
	@%p56 bra 	$L__BB6_20;
	mov.u32 	%r7, %tid.x;
	setp.ge.u32 	%p73, %r7, %r6;
	mov.f32 	%f505, 0f00000000;
	mov.u32 	%r448, %r7;
	@%p73 bra 	$L__BB6_4;
	add.s32 	%r359, %r5, %r7;
	mul.wide.u32 	%rd105, %r359, 4;
	add.s64 	%rd104, %rd1, %rd105;
	// begin inline asm
	ld.global.nc.u32 %r358, [%rd104];
	// end inline asm
	mov.b32 	%f505, %r358;
	add.s32 	%r448, %r7, 512;
$L__BB6_4:
	setp.ge.u32 	%p74, %r448, %r6;
	@%p74 bra 	$L__BB6_11;
	not.b32 	%r360, %r448;
	add.s32 	%r10, %r1, %r360;
	and.b32  	%r361, %r10, 1536;
	setp.eq.s32 	%p75, %r361, 1536;
	@%p75 bra 	$L__BB6_8;
	add.s32 	%r446, %r448, %r5;
	shr.u32 	%r362, %r10, 9;
	add.s32 	%r363, %r362, 1;
	and.b32  	%r364, %r363, 3;
	neg.s32 	%r445, %r364;
$L__BB6_7:
	.pragma "nounroll";
	mul.wide.u32 	%rd107, %r446, 4;
	add.s64 	%rd106, %rd1, %rd107;
	// begin inline asm
	ld.global.nc.u32 %r365, [%rd106];
	// end inline asm
	mov.b32 	%f392, %r365;
	add.f32 	%f505, %f505, %f392;
	add.s32 	%r448, %r448, 512;
	add.s32 	%r446, %r446, 512;
	add.s32 	%r445, %r445, 1;
	setp.ne.s32 	%p76, %r445, 0;
	@%p76 bra 	$L__BB6_7;
$L__BB6_8:
	sub.s32 	%r366, %r10, %r5;
	setp.lt.u32 	%p77, %r366, 1536;
	@%p77 bra 	$L__BB6_11;
	add.s32 	%r450, %r448, 1024;
	add.s32 	%r449, %r448, %r5;
$L__BB6_10:
	mul.wide.u32 	%rd112, %r449, 4;
	add.s64 	%rd108, %rd1, %rd112;
	// begin inline asm
	ld.global.nc.u32 %r367, [%rd108];
	// end inline asm
	mov.b32 	%f393, %r367;
	add.f32 	%f394, %f505, %f393;
	add.s32 	%r371, %r449, 512;
	mul.wide.u32 	%rd113, %r371, 4;
	add.s64 	%rd109, %rd1, %rd113;
	// begin inline asm
	ld.global.nc.u32 %r368, [%rd109];
	// end inline asm
	mov.b32 	%f395, %r368;
	add.f32 	%f396, %f394, %f395;
	add.s32 	%r372, %r449, 1024;
	mul.wide.u32 	%rd114, %r372, 4;
	add.s64 	%rd110, %rd1, %rd114;
	// begin inline asm
	ld.global.nc.u32 %r369, [%rd110];
	// end inline asm
	mov.b32 	%f397, %r369;
	add.f32 	%f398, %f396, %f397;
	add.s32 	%r373, %r449, 1536;
	mul.wide.u32 	%rd115, %r373, 4;
	add.s64 	%rd111, %rd1, %rd115;
	// begin inline asm
	ld.global.nc.u32 %r370, [%rd111];
	// end inline asm
	mov.b32 	%f399, %r370;
	add.f32 	%f505, %f398, %f399;
	add.s32 	%r24, %r450, 2048;
	add.s32 	%r374, %r450, 1024;
	add.s32 	%r449, %r449, 2048;
	setp.lt.s32 	%p78, %r374, %r6;
	mov.u32 	%r450, %r24;
	@%p78 bra 	$L__BB6_10;
$L__BB6_11:
	setp.lt.u32 	%p79, %r6, 512;
	@%p79 bra 	$L__BB6_16;
	// begin inline asm
	mov.u32 %r413, %laneid;
	// end inline asm
	mov.b32 	%r415, %f505;
	mov.b32 	%r416, 1;
	mov.b32 	%r437, 31;
	mov.b32 	%r438, -1;
	// begin inline asm
	shfl.sync.down.b32 %r414, %r415, %r416, %r437, %r438;
	// end inline asm
	setp.gt.s32 	%p103, %r413, 30;
	mov.b32 	%f458, %r414;
	add.f32 	%f459, %f505, %f458;
	selp.f32 	%f460, %f505, %f459, %p103;
	mov.b32 	%r420, %f460;
	mov.b32 	%r421, 2;
	// begin inline asm
	shfl.sync.down.b32 %r419, %r420, %r421, %r437, %r438;
	// end inline asm
	setp.gt.s32 	%p104, %r413, 29;
	mov.b32 	%f461, %r419;
	add.f32 	%f462, %f460, %f461;
	selp.f32 	%f463, %f460, %f462, %p104;
	mov.b32 	%r425, %f463;
	mov.b32 	%r426, 4;
	// begin inline asm
	shfl.sync.down.b32 %r424, %r425, %r426, %r437, %r438;
	// end inline asm
	setp.gt.s32 	%p105, %r413, 27;
	mov.b32 	%f464, %r424;
	add.f32 	%f465, %f463, %f464;
	selp.f32 	%f466, %f463, %f465, %p105;
	mov.b32 	%r430, %f466;
	mov.b32 	%r431, 8;
	// begin inline asm
	shfl.sync.down.b32 %r429, %r430, %r431, %r437, %r438;
	// end inline asm
	setp.gt.s32 	%p106, %r413, 23;
	mov.b32 	%f467, %r429;
	add.f32 	%f468, %f466, %f467;
	selp.f32 	%f469, %f466, %f468, %p106;
	mov.b32 	%r435, %f469;
	mov.b32 	%r436, 16;
	// begin inline asm
	shfl.sync.down.b32 %r434, %r435, %r436, %r437, %r438;
	// end inline asm
	setp.gt.s32 	%p107, %r413, 15;
	mov.b32 	%f470, %r434;
	add.f32 	%f10, %f469, %f470;
	selp.f32 	%f524, %f469, %f10, %p107;
	setp.ne.s32 	%p108, %r413, 0;
	@%p108 bra 	$L__BB6_14;
	shr.u32 	%r439, %r7, 3;
	and.b32  	%r440, %r439, 124;
	mov.u32 	%r441, _ZZN3cub18CUB_300001_SM_10006detail6reduce18DeviceReduceKernelINS2_10policy_hubIfjN4cuda3std3__44plusIfEEE10Policy1000EPfjS9_fNS7_10__identityEEEvT0_PT3_T1_NS0_13GridEvenShareISH_EET2_T4_E12temp_storage;
	add.s32 	%r442, %r441, %r440;
	st.shared.f32 	[%r442+16], %f10;
$L__BB6_14:
	bar.sync 	0;
	setp.ne.s32 	%p109, %r7, 0;
	@%p109 bra 	$L__BB6_71;
	ld.shared.f32 	%f471, [_ZZN3cub18CUB_300001_SM_10006detail6reduce18DeviceReduceKernelINS2_10policy_hubIfjN4cuda3std3__44plusIfEEE10Policy1000EPfjS9_fNS7_10__identityEEEvT0_PT3_T1_NS0_13GridEvenShareISH_EET2_T4_E12temp_storage+20];
	add.f32 	%f472, %f524, %f471;
	ld.shared.f32 	%f473, [_ZZN3cub18CUB_300001_SM_10006detail6reduce18DeviceReduceKernelINS2_10policy_hubIfjN4cuda3std3__44plusIfEEE10Policy1000EPfjS9_fNS7_10__identityEEEvT0_PT3_T1_NS0_13GridEvenShareISH_EET2_T4_E12temp_storage+24];
	add.f32 	%f474, %f472, %f473;
	ld.shared.f32 	%f475, [_ZZN3cub18CUB_300001_SM_10006detail6reduce18DeviceReduceKernelINS2_10policy_hubIfjN4cuda3std3__44plusIfEEE10Policy1000EPfjS9_fNS7_10__identityEEEvT0_PT3_T1_NS0_13GridEvenShareISH_EET2_T4_E12temp_storage+28];
	add.f32 	%f476, %f474, %f475;
	ld.shared.f32 	%f477, [_ZZN3cub18CUB_300001_SM_10006detail6reduce18DeviceReduceKernelINS2_10policy_hubIfjN4cuda3std3__44plusIfEEE10Policy1000EPfjS9_fNS7_10__identityEEEvT0_PT3_T1_NS0_13GridEvenShareISH_EET2_T4_E12temp_storage+32];
	add.f32 	%f478, %f476, %f477;
	ld.shared.f32 	%f479, [_ZZN3cub18CUB_300001_SM_10006detail6reduce18DeviceReduceKernelINS2_10policy_hubIfjN4cuda3std3__44plusIfEEE10Policy1000EPfjS9_fNS7_10__identityEEEvT0_PT3_T1_NS0_13GridEvenShareISH_EET2_T4_E12temp_storage+36];
	add.f32 	%f480, %f478, %f479;
	ld.shared.f32 	%f481, [_ZZN3cub18CUB_300001_SM_10006detail6reduce18DeviceReduceKernelINS2_10policy_hubIfjN4cuda3std3__44plusIfEEE10Policy1000EPfjS9_fNS7_10__identityEEEvT0_PT3_T1_NS0_13GridEvenShareISH_EET2_T4_E12temp_storage+40];
	add.f32 	%f482, %f480, %f481;
	ld.shared.f32 	%f483, [_ZZN3cub18CUB_300001_SM_10006detail6reduce18DeviceReduceKernelINS2_10policy_hubIfjN4cuda3std3__44plusIfEEE10Policy1000EPfjS9_fNS7_10__identityEEEvT0_PT3_T1_NS0_13GridEvenShareISH_EET2_T4_E12temp_storage+44];
	add.f32 	%f484, %f482, %f483;
	ld.shared.f32 	%f485, [_ZZN3cub18CUB_300001_SM_10006detail6reduce18DeviceReduceKernelINS2_10policy_hubIfjN4cuda3std3__44plusIfEEE10Policy1000EPfjS9_fNS7_10__identityEEEvT0_PT3_T1_NS0_13GridEvenShareISH_EET2_T4_E12temp_storage+48];
	add.f32 	%f486, %f484, %f485;
	ld.shared.f32 	%f487, [_ZZN3cub18CUB_300001_SM_10006detail6reduce18DeviceReduceKernelINS2_10policy_hubIfjN4cuda3std3__44plusIfEEE10Policy1000EPfjS9_fNS7_10__identityEEEvT0_PT3_T1_NS0_13GridEvenShareISH_EET2_T4_E12temp_storage+52];
	add.f32 	%f488, %f486, %f487;
	ld.shared.f32 	%f489, [_ZZN3cub18CUB_300001_SM_10006detail6reduce18DeviceReduceKernelINS2_10policy_hubIfjN4cuda3std3__44plusIfEEE10Policy1000EPfjS9_fNS7_10__identityEEEvT0_PT3_T1_NS0_13GridEvenShareISH_EET2_T4_E12temp_storage+56];
	add.f32 	%f490, %f488, %f489;
	ld.shared.f32 	%f491, [_ZZN3cub18CUB_300001_SM_10006detail6reduce18DeviceReduceKernelINS2_10policy_hubIfjN4cuda3std3__44plusIfEEE10Policy1000EPfjS9_fNS7_10__identityEEEvT0_PT3_T1_NS0_13GridEvenShareISH_EET2_T4_E12temp_storage+60];
	add.f32 	%f492, %f490, %f491;
	ld.shared.f32 	%f493, [_ZZN3cub18CUB_300001_SM_10006detail6reduce18DeviceReduceKernelINS2_10policy_hubIfjN4cuda3std3__44plusIfEEE10Policy1000EPfjS9_fNS7_10__identityEEEvT0_PT3_T1_NS0_13GridEvenShareISH_EET2_T4_E12temp_storage+64];
	add.f32 	%f494, %f492, %f493;
	ld.shared.f32 	%f495, [_ZZN3cub18CUB_300001_SM_10006detail6reduce18DeviceReduceKernelINS2_10policy_hubIfjN4cuda3std3__44plusIfEEE10Policy1000EPfjS9_fNS7_10__identityEEEvT0_PT3_T1_NS0_13GridEvenShareISH_EET2_T4_E12temp_storage+68];
	add.f32 	%f496, %f494, %f495;
	ld.shared.f32 	%f497, [_ZZN3cub18CUB_300001_SM_10006detail6reduce18DeviceReduceKernelINS2_10policy_hubIfjN4cuda3std3__44plusIfEEE10Policy1000EPfjS9_fNS7_10__identityEEEvT0_PT3_T1_NS0_13GridEvenShareISH_EET2_T4_E12temp_storage+72];
	add.f32 	%f498, %f496, %f497;
	ld.shared.f32 	%f499, [_ZZN3cub18CUB_300001_SM_10006detail6reduce18DeviceReduceKernelINS2_10policy_hubIfjN4cuda3std3__44plusIfEEE10Policy1000EPfjS9_fNS7_10__identityEEEvT0_PT3_T1_NS0_13GridEvenShareISH_EET2_T4_E12temp_storage+76];
	add.f32 	%f524, %f498, %f499;
	bra.uni 	$L__BB6_71;
$L__BB6_16:
	// begin inline asm
	mov.u32 %r375, %laneid;
	// end inline asm
	and.b32  	%r401, %r7, 992;
	add.s32 	%r402, %r401, 32;
	setp.gt.u32 	%p80, %r402, %r6;
	not.b32 	%r403, %r401;
	add.s32 	%r404, %r6, %r403;
	selp.b32 	%r399, %r404, 31, %p80;
	mov.b32 	%r377, %f505;
	mov.b32 	%r378, 1;
	mov.b32 	%r400, -1;
	// begin inline asm
	shfl.sync.down.b32 %r376, %r377, %r378, %r399, %r400;
	// end inline asm
	setp.lt.s32 	%p81, %r375, %r399;
	mov.b32 	%f400, %r376;
	add.f32 	%f401, %f505, %f400;
	selp.f32 	%f402, %f401, %f505, %p81;
	mov.b32 	%r382, %f402;
	mov.b32 	%r383, 2;
	// begin inline asm
	shfl.sync.down.b32 %r381, %r382, %r383, %r399, %r400;
	// end inline asm
	add.s32 	%r405, %r375, 2;
	setp.gt.s32 	%p82, %r405, %r399;
	mov.b32 	%f403, %r381;
	add.f32 	%f404, %f402, %f403;
	selp.f32 	%f405, %f402, %f404, %p82;
	mov.b32 	%r387, %f405;
	mov.b32 	%r388, 4;
	// begin inline asm
	shfl.sync.down.b32 %r386, %r387, %r388, %r399, %r400;
	// end inline asm
	add.s32 	%r406, %r375, 4;
	setp.gt.s32 	%p83, %r406, %r399;
	mov.b32 	%f406, %r386;
	add.f32 	%f407, %f405, %f406;
	selp.f32 	%f408, %f405, %f407, %p83;
	mov.b32 	%r392, %f408;
	mov.b32 	%r393, 8;
	// begin inline asm
	shfl.sync.down.b32 %r391, %r392, %r393, %r399, %r400;
	// end inline asm
	add.s32 	%r407, %r375, 8;
	setp.gt.s32 	%p84, %r407, %r399;
	mov.b32 	%f409, %r391;
	add.f32 	%f410, %f408, %f409;
	selp.f32 	%f411, %f408, %f410, %p84;
	mov.b32 	%r397, %f411;
	mov.b32 	%r398, 16;
	// begin inline asm
	shfl.sync.down.b32 %r396, %r397, %r398, %r399, %r400;
	// end inline asm
	add.s32 	%r408, %r375, 16;
	setp.gt.s32 	%p85, %r408, %r399;
	mov.b32 	%f412, %r396;
	add.f32 	%f413, %f411, %f412;
	selp.f32 	%f524, %f411, %f413, %p85;
	setp.ne.s32 	%p86, %r375, 0;
	@%p86 bra 	$L__BB6_18;
	shr.u32 	%r409, %r7, 3;
	and.b32  	%r410, %r409, 124;
	mov.u32 	%r411, _ZZN3cub18CUB_300001_SM_10006detail6reduce18DeviceReduceKernelINS2_10policy_hubIfjN4cuda3std3__44plusIfEEE10Policy1000EPfjS9_fNS7_10__identityEEEvT0_PT3_T1_NS0_13GridEvenShareISH_EET2_T4_E12temp_storage;
	add.s32 	%r412, %r411, %r410;
	st.shared.f32 	[%r412+16], %f524;
$L__BB6_18:
	bar.sync 	0;
	setp.ne.s32 	%p87, %r7, 0;
	@%p87 bra 	$L__BB6_71;
	setp.gt.u32 	%p88, %r6, 32;
	ld.shared.f32 	%f414, [_ZZN3cub18CUB_300001_SM_10006detail6reduce18DeviceReduceKernelINS2_10policy_hubIfjN4cuda3std3__44plusIfEEE10Policy1000EPfjS9_fNS7_10__identityEEEvT0_PT3_T1_NS0_13GridEvenShareISH_EET2_T4_E12temp_storage+20];
	add.f32 	%f415, %f524, %f414;
	selp.f32 	%f416, %f415, %f524, %p88;
	setp.gt.u32 	%p89, %r6, 64;
	ld.shared.f32 	%f417, [_ZZN3cub18CUB_300001_SM_10006detail6reduce18DeviceReduceKernelINS2_10policy_hubIfjN4cuda3std3__44plusIfEEE10Policy1000EPfjS9_fNS7_10__identityEEEvT0_PT3_T1_NS0_13GridEvenShareISH_EET2_T4_E12temp_storage+24];
	add.f32 	%f418, %f417, %f416;
	selp.f32 	%f419, %f418, %f416, %p89;
	setp.gt.u32 	%p90, %r6, 96;
	ld.shared.f32 	%f420, [_ZZN3cub18CUB_300001_SM_10006detail6reduce18DeviceReduceKernelINS2_10policy_hubIfjN4cuda3std3__44plusIfEEE10Policy1000EPfjS9_fNS7_10__identityEEEvT0_PT3_T1_NS0_13GridEvenShareISH_EET2_T4_E12temp_storage+28];
	add.f32 	%f421, %f420, %f419;
	selp.f32 	%f422, %f421, %f419, %p90;
	setp.gt.u32 	%p91, %r6, 128;
	ld.shared.f32 	%f423, [_ZZN3cub18CUB_300001_SM_10006detail6reduce18DeviceReduceKernelINS2_10policy_hubIfjN4cuda3std3__44plusIfEEE10Policy1000EPfjS9_fNS7_10__identityEEEvT0_PT3_T1_NS0_13GridEvenShareISH_EET2_T4_E12temp_storage+32];
	add.f32 	%f424, %f423, %f422;
	selp.f32 	%f425, %f424, %f422, %p91;
	setp.gt.u32 	%p92, %r6, 160;
	ld.shared.f32 	%f426, [_ZZN3cub18CUB_300001_SM_10006detail6reduce18DeviceReduceKernelINS2_10policy_hubIfjN4cuda3std3__44plusIfEEE10Policy1000EPfjS9_fNS7_10__identityEEEvT0_PT3_T1_NS0_13GridEvenShareISH_EET2_T4_E12temp_storage+36];
	add.f32 	%f427, %f426, %f425;
	selp.f32 	%f428, %f427, %f425, %p92;
	setp.gt.u32 	%p93, %r6, 192;
	ld.shared.f32 	%f429, [_ZZN3cub18CUB_300001_SM_10006detail6reduce18DeviceReduceKernelINS2_10policy_hubIfjN4cuda3std3__44plusIfEEE10Policy1000EPfjS9_fNS7_10__identityEEEvT0_PT3_T1_NS0_13GridEvenShareISH_EET2_T4_E12temp_storage+40];
	add.f32 	%f430, %f429, %f428;
	selp.f32 	%f431, %f430, %f428, %p93;
	setp.gt.u32 	%p94, %r6, 224;
	ld.shared.f32 	%f432, [_ZZN3cub18CUB_300001_SM_10006detail6reduce18DeviceReduceKernelINS2_10policy_hubIfjN4cuda3std3__44plusIfEEE10Policy1000EPfjS9_fNS7_10__identityEEEvT0_PT3_T1_NS0_13GridEvenShareISH_EET2_T4_E12temp_storage+44];
	add.f32 	%f433, %f432, %f431;
	selp.f32 	%f434, %f433, %f431, %p94;
	setp.gt.u32 	%p95, %r6, 256;
	ld.shared.f32 	%f435, [_ZZN3cub18CUB_300001_SM_10006detail6reduce18DeviceReduceKernelINS2_10policy_hubIfjN4cuda3std3__44plusIfEEE10Policy1000EPfjS9_fNS7_10__identityEEEvT0_PT3_T1_NS0_13GridEvenShareISH_EET2_T4_E12temp_storage+48];
	add.f32 	%f436, %f435, %f434;
	selp.f32 	%f437, %f436, %f434, %p95;
	setp.gt.u32 	%p96, %r6, 288;
	ld.shared.f32 	%f438, [_ZZN3cub18CUB_300001_SM_10006detail6reduce18DeviceReduceKernelINS2_10policy_hubIfjN4cuda3std3__44plusIfEEE10Policy1000EPfjS9_fNS7_10__identityEEEvT0_PT3_T1_NS0_13GridEvenShareISH_EET2_T4_E12temp_storage+52];
	add.f32 	%f439, %f438, %f437;
	selp.f32 	%f440, %f439, %f437, %p96;
	setp.gt.u32 	%p97, %r6, 320;
	ld.shared.f32 	%f441, [_ZZN3cub18CUB_300001_SM_10006detail6reduce18DeviceReduceKernelINS2_10policy_hubIfjN4cuda3std3__44plusIfEEE10Policy1000EPfjS9_fNS7_10__identityEEEvT0_PT3_T1_NS0_13GridEvenShareISH_EET2_T4_E12temp_storage+56];
	add.f32 	%f442, %f441, %f440;
	selp.f32 	%f443, %f442, %f440, %p97;
	setp.gt.u32 	%p98, %r6, 352;
	ld.shared.f32 	%f444, [_ZZN3cub18CUB_300001_SM_10006detail6reduce18DeviceReduceKernelINS2_10policy_hubIfjN4cuda3std3__44plusIfEEE10Policy1000EPfjS9_fNS7_10__identityEEEvT0_PT3_T1_NS0_13GridEvenShareISH_EET2_T4_E12temp_storage+60];
	add.f32 	%f445, %f444, %f443;
	selp.f32 	%f446, %f445, %f443, %p98;
	setp.gt.u32 	%p99, %r6, 384;
	ld.shared.f32 	%f447, [_ZZN3cub18CUB_300001_SM_10006detail6reduce18DeviceReduceKernelINS2_10policy_hubIfjN4cuda3std3__44plusIfEEE10Policy1000EPfjS9_fNS7_10__identityEEEvT0_PT3_T1_NS0_13GridEvenShareISH_EET2_T4_E12temp_storage+64];
	add.f32 	%f448, %f447, %f446;
	selp.f32 	%f449, %f448, %f446, %p99;
	setp.gt.u32 	%p100, %r6, 416;
	ld.shared.f32 	%f450, [_ZZN3cub18CUB_300001_SM_10006detail6reduce18DeviceReduceKernelINS2_10policy_hubIfjN4cuda3std3__44plusIfEEE10Policy1000EPfjS9_fNS7_10__identityEEEvT0_PT3_T1_NS0_13GridEvenShareISH_EET2_T4_E12temp_storage+68];
	add.f32 	%f451, %f450, %f449;
	selp.f32 	%f452, %f451, %f449, %p100;
	setp.gt.u32 	%p101, %r6, 448;
	ld.shared.f32 	%f453, [_ZZN3cub18CUB_300001_SM_10006detail6reduce18DeviceReduceKernelINS2_10policy_hubIfjN4cuda3std3__44plusIfEEE10Policy1000EPfjS9_fNS7_10__identityEEEvT0_PT3_T1_NS0_13GridEvenShareISH_EET2_T4_E12temp_storage+72];
	add.f32 	%f454, %f453, %f452;
	selp.f32 	%f455, %f454, %f452, %p101;
	setp.gt.u32 	%p102, %r6, 480;
	ld.shared.f32 	%f456, [_ZZN3cub18CUB_300001_SM_10006detail6reduce18DeviceReduceKernelINS2_10policy_hubIfjN4cuda3std3__44plusIfEEE10Policy1000EPfjS9_fNS7_10__identityEEEvT0_PT3_T1_NS0_13GridEvenShareISH_EET2_T4_E12temp_storage+76];
	add.f32 	%f457, %f456, %f455;
	selp.f32 	%f524, %f457, %f455, %p102;
	bra.uni 	$L__BB6_71;
$L__BB6_20:
	mov.u32 	%r26, %tid.x;
	shl.b32 	%r27, %r26, 1;
	add.s32 	%r274, %r5, %r27;
	mul.wide.u32 	%rd76, %r274, 4;
	add.s64 	%rd61, %rd1, %rd76;
	// begin inline asm
	ld.global.nc.u64 %rd60, [%rd61];
	// end inline asm
	mov.b64 	{%r275, %r276}, %rd60;
	mov.b32 	%f278, %r276;
	mov.b32 	%f279, %r275;
	add.s64 	%rd63, %rd61, 4096;
	// begin inline asm
	ld.global.nc.u64 %rd62, [%rd63];
	// end inline asm
	mov.b64 	{%r277, %r278}, %rd62;
	mov.b32 	%f280, %r278;
	mov.b32 	%f281, %r277;
	add.s64 	%rd65, %rd61, 8192;
	// begin inline asm
	ld.global.nc.u64 %rd64, [%rd65];
	// end inline asm
	mov.b64 	{%r279, %r280}, %rd64;
	mov.b32 	%f282, %r280;
	mov.b32 	%f283, %r279;
	add.s64 	%rd67, %rd61, 12288;
	// begin inline asm
	ld.global.nc.u64 %rd66, [%rd67];
	// end inline asm
	mov.b64 	{%r281, %r282}, %rd66;
	mov.b32 	%f284, %r282;
	mov.b32 	%f285, %r281;
	add.s64 	%rd69, %rd61, 16384;
	// begin inline asm
	ld.global.nc.u64 %rd68, [%rd69];
	// end inline asm
	mov.b64 	{%r283, %r284}, %rd68;
	mov.b32 	%f286, %r284;
	mov.b32 	%f287, %r283;
	add.s64 	%rd71, %rd61, 20480;
	// begin inline asm
	ld.global.nc.u64 %rd70, [%rd71];
	// end inline asm
	mov.b64 	{%r285, %r286}, %rd70;
	mov.b32 	%f288, %r286;
	mov.b32 	%f289, %r285;
	add.s64 	%rd73, %rd61, 24576;
	// begin inline asm
	ld.global.nc.u64 %rd72, [%rd73];
	// end inline asm
	mov.b64 	{%r287, %r288}, %rd72;
	mov.b32 	%f290, %r288;
	mov.b32 	%f291, %r287;
	add.s64 	%rd75, %rd61, 28672;
	// begin inline asm
	ld.global.nc.u64 %rd74, [%rd75];
	// end inline asm
	mov.b64 	{%r289, %r290}, %rd74;
	mov.b32 	%f292, %r290;
	mov.b32 	%f293, %r289;
	add.f32 	%f294, %f279, %f278;
	add.f32 	%f295, %f281, %f280;
	add.f32 	%f296, %f283, %f282;
	add.f32 	%f297, %f285, %f284;
	add.f32 	%f298, %f287, %f286;
	add.f32 	%f299, %f289, %f288;
	add.f32 	%f300, %f291, %f290;
	add.f32 	%f301, %f293, %f292;
	add.f32 	%f302, %f294, %f295;
	add.f32 	%f303, %f296, %f297;
	add.f32 	%f304, %f298, %f299;
	add.f32 	%f305, %f300, %f301;
	add.f32 	%f306, %f302, %f303;
	add.f32 	%f307, %f304, %f305;
	add.f32 	%f511, %f306, %f307;
	setp.lt.u32 	%p57, %r6, %r4;
	@%p57 bra 	$L__BB6_32;
	add.s32 	%r28, %r4, %r5;
	add.s32 	%r452, %r28, 512;
	add.s32 	%r451, %r28, %r26;
	mov.b32 	%r453, 0;
$L__BB6_22:
	add.s32 	%r5, %r5, %r4;
	add.s32 	%r292, %r1, -8192;
	setp.gt.u32 	%p58, %r5, %r292;
	@%p58 bra 	$L__BB6_24;
	add.s32 	%r293, %r5, %r27;
	mul.wide.u32 	%rd93, %r293, 4;
	add.s64 	%rd78, %rd1, %rd93;
	// begin inline asm
	ld.global.nc.u64 %rd77, [%rd78];
	// end inline asm
	mov.b64 	{%r294, %r295}, %rd77;
	mov.b32 	%f308, %r295;
	mov.b32 	%f309, %r294;
	add.s64 	%rd80, %rd78, 4096;
	// begin inline asm
	ld.global.nc.u64 %rd79, [%rd80];
	// end inline asm
	mov.b64 	{%r296, %r297}, %rd79;
	mov.b32 	%f310, %r297;
	mov.b32 	%f311, %r296;
	add.s64 	%rd82, %rd78, 8192;
	// begin inline asm
	ld.global.nc.u64 %rd81, [%rd82];
	// end inline asm
	mov.b64 	{%r298, %r299}, %rd81;
	mov.b32 	%f312, %r299;
	mov.b32 	%f313, %r298;
	add.s64 	%rd84, %rd78, 12288;
	// begin inline asm
	ld.global.nc.u64 %rd83, [%rd84];
	// end inline asm
	mov.b64 	{%r300, %r301}, %rd83;
	mov.b32 	%f314, %r301;
	mov.b32 	%f315, %r300;
	add.s64 	%rd86, %rd78, 16384;
	// begin inline asm
	ld.global.nc.u64 %rd85, [%rd86];
	// end inline asm
	mov.b64 	{%r302, %r303}, %rd85;
	mov.b32 	%f316, %r303;
	mov.b32 	%f317, %r302;
	add.s64 	%rd88, %rd78, 20480;
	// begin inline asm
	ld.global.nc.u64 %rd87, [%rd88];
	// end inline asm
	mov.b64 	{%r304, %r305}, %rd87;
	mov.b32 	%f318, %r305;
	mov.b32 	%f319, %r304;
	add.s64 	%rd90, %rd78, 24576;
	// begin inline asm
	ld.global.nc.u64 %rd89, [%rd90];
	// end inline asm
	mov.b64 	{%r306, %r307}, %rd89;
	mov.b32 	%f320, %r307;
	mov.b32 	%f321, %r306;
	add.s64 	%rd92, %rd78, 28672;
	// begin inline asm
	ld.global.nc.u64 %rd91, [%rd92];
	// end inline asm
	mov.b64 	{%r308, %r309}, %rd91;
	mov.b32 	%f322, %r309;
	mov.b32 	%f323, %r308;
	add.f32 	%f324, %f511, %f309;
	add.f32 	%f325, %f308, %f311;
	add.f32 	%f326, %f310, %f313;
	add.f32 	%f327, %f312, %f315;
	add.f32 	%f328, %f314, %f317;
	add.f32 	%f329, %f316, %f319;
	add.f32 	%f330, %f318, %f321;
	add.f32 	%f331, %f320, %f323;
	add.f32 	%f332, %f324, %f325;
	add.f32 	%f333, %f326, %f327;
	add.f32 	%f334, %f328, %f329;
	add.f32 	%f335, %f330, %f331;
	add.f32 	%f336, %f332, %f333;
	add.f32 	%f337, %f334, %f335;
	add.f32 	%f338, %f336, %f337;
	add.f32 	%f511, %f338, %f322;
	sub.s32 	%r310, %r1, %r5;
	setp.lt.u32 	%p59, %r310, %r4;
	add.s32 	%r453, %r453, 1;
	add.s32 	%r452, %r452, %r4;
	add.s32 	%r451, %r451, %r4;
	@%p59 bra 	$L__BB6_32;
	bra.uni 	$L__BB6_22;
$L__BB6_24:
	setp.le.u32 	%p60, %r1, %r5;
	@%p60 bra 	$L__BB6_32;
	sub.s32 	%r39, %r1, %r5;
	setp.ge.s32 	%p61, %r26, %r39;
	@%p61 bra 	$L__BB6_32;
	not.b32 	%r311, %r26;
	add.s32 	%r312, %r1, %r311;
	sub.s32 	%r313, %r312, %r28;
	mul.lo.s32 	%r314, %r2, %r453;
	shl.b32 	%r315, %r314, 13;
	sub.s32 	%r40, %r313, %r315;
	shr.u32 	%r316, %r312, 9;
	add.s32 	%r41, %r316, 1;
	and.b32  	%r317, %r312, 1536;
	setp.eq.s32 	%p62, %r317, 1536;
	mov.u32 	%r458, %r26;
	@%p62 bra 	$L__BB6_29;
	and.b32  	%r318, %r41, 3;
	neg.s32 	%r455, %r318;
	mov.u32 	%r458, %r26;
$L__BB6_28:
	.pragma "nounroll";
	mul.wide.u32 	%rd95, %r451, 4;
	add.s64 	%rd94, %rd1, %rd95;
	// begin inline asm
	ld.global.nc.u32 %r319, [%rd94];
	// end inline asm
	mov.b32 	%f340, %r319;
	add.f32 	%f511, %f511, %f340;
	add.s32 	%r458, %r458, 512;
	add.s32 	%r451, %r451, 512;
	add.s32 	%r455, %r455, 1;
	setp.ne.s32 	%p63, %r455, 0;
	@%p63 bra 	$L__BB6_28;
$L__BB6_29:
	setp.lt.u32 	%p64, %r40, 1536;
	@%p64 bra 	$L__BB6_32;
	add.s32 	%r460, %r458, 1024;
	add.s32 	%r459, %r458, %r452;
$L__BB6_31:
	add.s32 	%r324, %r459, -512;
	mul.wide.u32 	%rd100, %r324, 4;
	add.s64 	%rd96, %rd1, %rd100;
	// begin inline asm
	ld.global.nc.u32 %r320, [%rd96];
	// end inline asm
	mov.b32 	%f341, %r320;
	add.f32 	%f342, %f511, %f341;
	mul.wide.u32 	%rd101, %r459, 4;
	add.s64 	%rd97, %rd1, %rd101;
	// begin inline asm
	ld.global.nc.u32 %r321, [%rd97];
	// end inline asm
	mov.b32 	%f343, %r321;
	add.f32 	%f344, %f342, %f343;
	add.s32 	%r325, %r459, 512;
	mul.wide.u32 	%rd102, %r325, 4;
	add.s64 	%rd98, %rd1, %rd102;
	// begin inline asm
	ld.global.nc.u32 %r322, [%rd98];
	// end inline asm
	mov.b32 	%f345, %r322;
	add.f32 	%f346, %f344, %f345;
	add.s32 	%r326, %r459, 1024;
	mul.wide.u32 	%rd103, %r326, 4;
	add.s64 	%rd99, %rd1, %rd103;
	// begin inline asm
	ld.global.nc.u32 %r323, [%rd99];
	// end inline asm
	mov.b32 	%f347, %r323;
	add.f32 	%f511, %f346, %f347;
	add.s32 	%r54, %r460, 2048;
	add.s32 	%r327, %r460, 1024;
	add.s32 	%r459, %r459, 2048;
	setp.lt.s32 	%p65, %r327, %r39;
	mov.u32 	%r460, %r54;
	@%p65 bra 	$L__BB6_31;
$L__BB6_32:
	// begin inline asm
	mov.u32 %r328, %laneid;
	// end inline asm
	mov.b32 	%r330, %f511;
	mov.b32 	%r331, 1;
	mov.b32 	%r352, 31;
	mov.b32 	%r353, -1;
	// begin inline asm
	shfl.sync.down.b32 %r329, %r330, %r331, %r352, %r353;
	// end inline asm
	setp.gt.s32 	%p66, %r328, 30;
	mov.b32 	%f348, %r329;
	add.f32 	%f349, %f511, %f348;
	selp.f32 	%f350, %f511, %f349, %p66;
	mov.b32 	%r335, %f350;
	mov.b32 	%r336, 2;
	// begin inline asm
	shfl.sync.down.b32 %r334, %r335, %r336, %r352, %r353;
	// end inline asm
	setp.gt.s32 	%p67, %r328, 29;
	mov.b32 	%f351, %r334;
	add.f32 	%f352, %f350, %f351;
	selp.f32 	%f353, %f350, %f352, %p67;
	mov.b32 	%r340, %f353;
	mov.b32 	%r341, 4;
	// begin inline asm
	shfl.sync.down.b32 %r339, %r340, %r341, %r352, %r353;
	// end inline asm
	setp.gt.s32 	%p68, %r328, 27;
	mov.b32 	%f354, %r339;
	add.f32 	%f355, %f353, %f354;
	selp.f32 	%f356, %f353, %f355, %p68;
	mov.b32 	%r345, %f356;
	mov.b32 	%r346, 8;
	// begin inline asm
	shfl.sync.down.b32 %r344, %r345, %r346, %r352, %r353;
	// end inline asm
	setp.gt.s32 	%p69, %r328, 23;
	mov.b32 	%f357, %r344;
	add.f32 	%f358, %f356, %f357;
	selp.f32 	%f359, %f356, %f358, %p69;
	mov.b32 	%r350, %f359;
	mov.b32 	%r351, 16;
	// begin inline asm
	shfl.sync.down.b32 %r349, %r350, %r351, %r352, %r353;
	// end inline asm
	setp.gt.s32 	%p70, %r328, 15;
	mov.b32 	%f360, %r349;
	add.f32 	%f25, %f359, %f360;
	selp.f32 	%f524, %f359, %f25, %p70;
	setp.ne.s32 	%p71, %r328, 0;
	@%p71 bra 	$L__BB6_34;
	shr.u32 	%r354, %r26, 3;
	and.b32  	%r355, %r354, 124;
	mov.u32 	%r356, _ZZN3cub18CUB_300001_SM_10006detail6reduce18DeviceReduceKernelINS2_10policy_hubIfjN4cuda3std3__44plusIfEEE10Policy1000EPfjS9_fNS7_10__identityEEEvT0_PT3_T1_NS0_13GridEvenShareISH_EET2_T4_E12temp_storage;
	add.s32 	%r357, %r356, %r355;
	st.shared.f32 	[%r357+16], %f25;
$L__BB6_34:
	bar.sync 	0;
	setp.ne.s32 	%p72, %r26, 0;
	@%p72 bra 	$L__BB6_71;
	ld.shared.f32 	%f361, [_ZZN3cub18CUB_300001_SM_10006detail6reduce18DeviceReduceKernelINS2_10policy_hubIfjN4cuda3std3__44plusIfEEE10Policy1000EPfjS9_fNS7_10__identityEEEvT0_PT3_T1_NS0_13GridEvenShareISH_EET2_T4_E12temp_storage+20];
	add.f32 	%f362, %f524, %f361;
	ld.shared.f32 	%f363, [_ZZN3cub18CUB_300001_SM_10006detail6reduce18DeviceReduceKernelINS2_10policy_hubIfjN4cuda3std3__44plusIfEEE10Policy1000EPfjS9_fNS7_10__identityEEEvT0_PT3_T1_NS0_13GridEvenShareISH_EET2_T4_E12temp_storage+24];
	add.f32 	%f364, %f362, %f363;
	ld.shared.f32 	%f365, [_ZZN3cub18CUB_300001_SM_10006detail6reduce18DeviceReduceKernelINS2_10policy_hubIfjN4cuda3std3__44plusIfEEE10Policy1000EPfjS9_fNS7_10__identityEEEvT0_PT3_T1_NS0_13GridEvenShareISH_EET2_T4_E12temp_storage+28];
	add.f32 	%f366, %f364, %f365;
	ld.shared.f32 	%f367, [_ZZN3cub18CUB_300001_SM_10006detail6reduce18DeviceReduceKernelINS2_10policy_hubIfjN4cuda3std3__44plusIfEEE10Policy1000EPfjS9_fNS7_10__identityEEEvT0_PT3_T1_NS0_13GridEvenShareISH_EET2_T4_E12temp_storage+32];
	add.f32 	%f368, %f366, %f367;
	ld.shared.f32 	%f369, [_ZZN3cub18CUB_300001_SM_10006detail6reduce18DeviceReduceKernelINS2_10policy_hubIfjN4cuda3std3__44plusIfEEE10Policy1000EPfjS9_fNS7_10__identityEEEvT0_PT3_T1_NS0_13GridEvenShareISH_EET2_T4_E12temp_storage+36];
	add.f32 	%f370, %f368, %f369;
	ld.shared.f32 	%f371, [_ZZN3cub18CUB_300001_SM_10006detail6reduce18DeviceReduceKernelINS2_10policy_hubIfjN4cuda3std3__44plusIfEEE10Policy1000EPfjS9_fNS7_10__identityEEEvT0_PT3_T1_NS0_13GridEvenShareISH_EET2_T4_E12temp_storage+40];
	add.f32 	%f372, %f370, %f371;
	ld.shared.f32 	%f373, [_ZZN3cub18CUB_300001_SM_10006detail6reduce18DeviceReduceKernelINS2_10policy_hubIfjN4cuda3std3__44plusIfEEE10Policy1000EPfjS9_fNS7_10__identityEEEvT0_PT3_T1_NS0_13GridEvenShareISH_EET2_T4_E12temp_storage+44];
	add.f32 	%f374, %f372, %f373;
	ld.shared.f32 	%f375, [_ZZN3cub18CUB_300001_SM_10006detail6reduce18DeviceReduceKernelINS2_10policy_hubIfjN4cuda3std3__44plusIfEEE10Policy1000EPfjS9_fNS7_10__identityEEEvT0_PT3_T1_NS0_13GridEvenShareISH_EET2_T4_E12temp_storage+48];
	add.f32 	%f376, %f374, %f375;
	ld.shared.f32 	%f377, [_ZZN3cub18CUB_300001_SM_10006detail6reduce18DeviceReduceKernelINS2_10policy_hubIfjN4cuda3std3__44plusIfEEE10Policy1000EPfjS9_fNS7_10__identityEEEvT0_PT3_T1_NS0_13GridEvenShareISH_EET2_T4_E12temp_storage+52];
	add.f32 	%f378, %f376, %f377;
	ld.shared.f32 	%f379, [_ZZN3cub18CUB_300001_SM_10006detail6reduce18DeviceReduceKernelINS2_10policy_hubIfjN4cuda3std3__44plusIfEEE10Policy1000EPfjS9_fNS7_10__identityEEEvT0_PT3_T1_NS0_13GridEvenShareISH_EET2_T4_E12temp_storage+56];
	add.f32 	%f380, %f378, %f379;
	ld.shared.f32 	%f381, [_ZZN3cub18CUB_300001_SM_10006detail6reduce18DeviceReduceKernelINS2_10policy_hubIfjN4cuda3std3__44plusIfEEE10Policy1000EPfjS9_fNS7_10__identityEEEvT0_PT3_T1_NS0_13GridEvenShareISH_EET2_T4_E12temp_storage+60];
	add.f32 	%f382, %f380, %f381;
	ld.shared.f32 	%f383, [_ZZN3cub18CUB_300001_SM_10006detail6reduce18DeviceReduceKernelINS2_10policy_hubIfjN4cuda3std3__44plusIfEEE10Policy1000EPfjS9_fNS7_10__identityEEEvT0_PT3_T1_NS0_13GridEvenShareISH_EET2_T4_E12temp_storage+64];
	add.f32 	%f384, %f382, %f383;
	ld.shared.f32 	%f385, [_ZZN3cub18CUB_300001_SM_10006detail6reduce18DeviceReduceKernelINS2_10policy_hubIfjN4cuda3std3__44plusIfEEE10Policy1000EPfjS9_fNS7_10__identityEEEvT0_PT3_T1_NS0_13GridEvenShareISH_EET2_T4_E12temp_storage+68];
	add.f32 	%f386, %f384, %f385;
	ld.shared.f32 	%f387, [_ZZN3cub18CUB_300001_SM_10006detail6reduce18DeviceReduceKernelINS2_10policy_hubIfjN4cuda3std3__44plusIfEEE10Policy1000EPfjS9_fNS7_10__identityEEEvT0_PT3_T1_NS0_13GridEvenShareISH_EET2_T4_E12temp_storage+72];
	add.f32 	%f388, %f386, %f387;
	ld.shared.f32 	%f389, [_ZZN3cub18CUB_300001_SM_10006detail6reduce18DeviceReduceKernelINS2_10policy_hubIfjN4cuda3std3__44plusIfEEE10Policy1000EPfjS9_fNS7_10__identityEEEvT0_PT3_T1_NS0_13GridEvenShareISH_EET2_T4_E12temp_storage+76];
	add.f32 	%f524, %f388, %f389;
	bra.uni 	$L__BB6_71;
$L__BB6_36:
	sub.s32 	%r56, %r1, %r5;
	setp.gt.u32 	%p2, %r56, 8191;
	@%p2 bra 	$L__BB6_55;
	mov.u32 	%r57, %tid.x;
	setp.ge.u32 	%p19, %r57, %r56;
	mov.f32 	%f517, 0f00000000;
	mov.u32 	%r465, %r57;
	@%p19 bra 	$L__BB6_39;
	add.s32 	%r190, %r5, %r57;
	mul.wide.u32 	%rd49, %r190, 4;
	add.s64 	%rd48, %rd1, %rd49;
	// begin inline asm
	ld.global.nc.u32 %r189, [%rd48];
	// end inline asm
	mov.b32 	%f517, %r189;
	add.s32 	%r465, %r57, 512;
$L__BB6_39:
	setp.ge.u32 	%p20, %r465, %r56;
	@%p20 bra 	$L__BB6_46;
	not.b32 	%r191, %r465;
	add.s32 	%r60, %r1, %r191;
	and.b32  	%r192, %r60, 1536;
	setp.eq.s32 	%p21, %r192, 1536;
	@%p21 bra 	$L__BB6_43;
	add.s32 	%r463, %r465, %r5;
	shr.u32 	%r193, %r60, 9;
	add.s32 	%r194, %r193, 1;
	and.b32  	%r195, %r194, 3;
	neg.s32 	%r462, %r195;
$L__BB6_42:
	.pragma "nounroll";
	mul.wide.u32 	%rd51, %r463, 4;
	add.s64 	%rd50, %rd1, %rd51;
	// begin inline asm
	ld.global.nc.u32 %r196, [%rd50];
	// end inline asm
	mov.b32 	%f170, %r196;
	add.f32 	%f517, %f517, %f170;
	add.s32 	%r465, %r465, 512;
	add.s32 	%r463, %r463, 512;
	add.s32 	%r462, %r462, 1;
	setp.ne.s32 	%p22, %r462, 0;
	@%p22 bra 	$L__BB6_42;
$L__BB6_43:
	sub.s32 	%r197, %r60, %r5;
	setp.lt.u32 	%p23, %r197, 1536;
	@%p23 bra 	$L__BB6_46;
	add.s32 	%r467, %r465, 1024;
	add.s32 	%r466, %r465, %r5;
$L__BB6_45:
	mul.wide.u32 	%rd56, %r466, 4;
	add.s64 	%rd52, %rd1, %rd56;
	// begin inline asm
	ld.global.nc.u32 %r198, [%rd52];
	// end inline asm
	mov.b32 	%f171, %r198;
	add.f32 	%f172, %f517, %f171;
	add.s32 	%r202, %r466, 512;
	mul.wide.u32 	%rd57, %r202, 4;
	add.s64 	%rd53, %rd1, %rd57;
	// begin inline asm
	ld.global.nc.u32 %r199, [%rd53];
	// end inline asm
	mov.b32 	%f173, %r199;
	add.f32 	%f174, %f172, %f173;
	add.s32 	%r203, %r466, 1024;
	mul.wide.u32 	%rd58, %r203, 4;
	add.s64 	%rd54, %rd1, %rd58;
	// begin inline asm
	ld.global.nc.u32 %r200, [%rd54];
	// end inline asm
	mov.b32 	%f175, %r200;
	add.f32 	%f176, %f174, %f175;
	add.s32 	%r204, %r466, 1536;
	mul.wide.u32 	%rd59, %r204, 4;
	add.s64 	%rd55, %rd1, %rd59;
	// begin inline asm
	ld.global.nc.u32 %r201, [%rd55];
	// end inline asm
	mov.b32 	%f177, %r201;
	add.f32 	%f517, %f176, %f177;
	add.s32 	%r74, %r467, 2048;
	add.s32 	%r205, %r467, 1024;
	add.s32 	%r466, %r466, 2048;
	setp.lt.s32 	%p24, %r205, %r56;
	mov.u32 	%r467, %r74;
	@%p24 bra 	$L__BB6_45;
$L__BB6_46:
	setp.lt.u32 	%p25, %r56, 512;
	@%p25 bra 	$L__BB6_51;
	// begin inline asm
	mov.u32 %r244, %laneid;
	// end inline asm
	mov.b32 	%r246, %f517;
	mov.b32 	%r247, 1;
	mov.b32 	%r268, 31;
	mov.b32 	%r269, -1;
	// begin inline asm
	shfl.sync.down.b32 %r245, %r246, %r247, %r268, %r269;
	// end inline asm
	setp.gt.s32 	%p49, %r244, 30;
	mov.b32 	%f236, %r245;
	add.f32 	%f237, %f517, %f236;
	selp.f32 	%f238, %f517, %f237, %p49;
	mov.b32 	%r251, %f238;
	mov.b32 	%r252, 2;
	// begin inline asm
	shfl.sync.down.b32 %r250, %r251, %r252, %r268, %r269;
	// end inline asm
	setp.gt.s32 	%p50, %r244, 29;
	mov.b32 	%f239, %r250;
	add.f32 	%f240, %f238, %f239;
	selp.f32 	%f241, %f238, %f240, %p50;
	mov.b32 	%r256, %f241;
	mov.b32 	%r257, 4;
	// begin inline asm
	shfl.sync.down.b32 %r255, %r256, %r257, %r268, %r269;
	// end inline asm
	setp.gt.s32 	%p51, %r244, 27;
	mov.b32 	%f242, %r255;
	add.f32 	%f243, %f241, %f242;
	selp.f32 	%f244, %f241, %f243, %p51;
	mov.b32 	%r261, %f244;
	mov.b32 	%r262, 8;
	// begin inline asm
	shfl.sync.down.b32 %r260, %r261, %r262, %r268, %r269;
	// end inline asm
	setp.gt.s32 	%p52, %r244, 23;
	mov.b32 	%f245, %r260;
	add.f32 	%f246, %f244, %f245;
	selp.f32 	%f247, %f244, %f246, %p52;
	mov.b32 	%r266, %f247;
	mov.b32 	%r267, 16;
	// begin inline asm
	shfl.sync.down.b32 %r265, %r266, %r267, %r268, %r269;
	// end inline asm
	setp.gt.s32 	%p53, %r244, 15;
	mov.b32 	%f248, %r265;
	add.f32 	%f37, %f247, %f248;
	selp.f32 	%f524, %f247, %f37, %p53;
	setp.ne.s32 	%p54, %r244, 0;
	@%p54 bra 	$L__BB6_49;
	shr.u32 	%r270, %r57, 3;
	and.b32  	%r271, %r270, 124;
	mov.u32 	%r272, _ZZN3cub18CUB_300001_SM_10006detail6reduce18DeviceReduceKernelINS2_10policy_hubIfjN4cuda3std3__44plusIfEEE10Policy1000EPfjS9_fNS7_10__identityEEEvT0_PT3_T1_NS0_13GridEvenShareISH_EET2_T4_E12temp_storage;
	add.s32 	%r273, %r272, %r271;
	st.shared.f32 	[%r273+16], %f37;
$L__BB6_49:
	bar.sync 	0;
	setp.ne.s32 	%p55, %r57, 0;
	@%p55 bra 	$L__BB6_71;
	ld.shared.f32 	%f249, [_ZZN3cub18CUB_300001_SM_10006detail6reduce18DeviceReduceKernelINS2_10policy_hubIfjN4cuda3std3__44plusIfEEE10Policy1000EPfjS9_fNS7_10__identityEEEvT0_PT3_T1_NS0_13GridEvenShareISH_EET2_T4_E12temp_storage+20];
	add.f32 	%f250, %f524, %f249;
	ld.shared.f32 	%f251, [_ZZN3cub18CUB_300001_SM_10006detail6reduce18DeviceReduceKernelINS2_10policy_hubIfjN4cuda3std3__44plusIfEEE10Policy1000EPfjS9_fNS7_10__identityEEEvT0_PT3_T1_NS0_13GridEvenShareISH_EET2_T4_E12temp_storage+24];
	add.f32 	%f252, %f250, %f251;
	ld.shared.f32 	%f253, [_ZZN3cub18CUB_300001_SM_10006detail6reduce18DeviceReduceKernelINS2_10policy_hubIfjN4cuda3std3__44plusIfEEE10Policy1000EPfjS9_fNS7_10__identityEEEvT0_PT3_T1_NS0_13GridEvenShareISH_EET2_T4_E12temp_storage+28];
	add.f32 	%f254, %f252, %f253;
	ld.shared.f32 	%f255, [_ZZN3cub18CUB_300001_SM_10006detail6reduce18DeviceReduceKernelINS2_10policy_hubIfjN4cuda3std3__44plusIfEEE10Policy1000EPfjS9_fNS7_10__identityEEEvT0_PT3_T1_NS0_13GridEvenShareISH_EET2_T4_E12temp_storage+32];
	add.f32 	%f256, %f254, %f255;
	ld.shared.f32 	%f257, [_ZZN3cub18CUB_300001_SM_10006detail6reduce18DeviceReduceKernelINS2_10policy_hubIfjN4cuda3std3__44plusIfEEE10Policy1000EPfjS9_fNS7_10__identityEEEvT0_PT3_T1_NS0_13GridEvenShareISH_EET2_T4_E12temp_storage+36];
	add.f32 	%f258, %f256, %f257;
	ld.shared.f32 	%f259, [_ZZN3cub18CUB_300001_SM_10006detail6reduce18DeviceReduceKernelINS2_10policy_hubIfjN4cuda3std3__44plusIfEEE10Policy1000EPfjS9_fNS7_10__identityEEEvT0_PT3_T1_NS0_13GridEvenShareISH_EET2_T4_E12temp_storage+40];
	add.f32 	%f260, %f258, %f259;
	ld.shared.f32 	%f261, [_ZZN3cub18CUB_300001_SM_10006detail6reduce18DeviceReduceKernelINS2_10policy_hubIfjN4cuda3std3__44plusIfEEE10Policy1000EPfjS9_fNS7_10__identityEEEvT0_PT3_T1_NS0_13GridEvenShareISH_EET2_T4_E12temp_storage+44];
	add.f32 	%f262, %f260, %f261;
	ld.shared.f32 	%f263, [_ZZN3cub18CUB_300001_SM_10006detail6reduce18DeviceReduceKernelINS2_10policy_hubIfjN4cuda3std3__44plusIfEEE10Policy1000EPfjS9_fNS7_10__identityEEEvT0_PT3_T1_NS0_13GridEvenShareISH_EET2_T4_E12temp_storage+48];
	add.f32 	%f264, %f262, %f263;
	ld.shared.f32 	%f265, [_ZZN3cub18CUB_300001_SM_10006detail6reduce18DeviceReduceKernelINS2_10policy_hubIfjN4cuda3std3__44plusIfEEE10Policy1000EPfjS9_fNS7_10__identityEEEvT0_PT3_T1_NS0_13GridEvenShareISH_EET2_T4_E12temp_storage+52];
	add.f32 	%f266, %f264, %f265;
	ld.shared.f32 	%f267, [_ZZN3cub18CUB_300001_SM_10006detail6reduce18DeviceReduceKernelINS2_10policy_hubIfjN4cuda3std3__44plusIfEEE10Policy1000EPfjS9_fNS7_10__identityEEEvT0_PT3_T1_NS0_13GridEvenShareISH_EET2_T4_E12temp_storage+56];
	add.f32 	%f268, %f266, %f267;
	ld.shared.f32 	%f269, [_ZZN3cub18CUB_300001_SM_10006detail6reduce18DeviceReduceKernelINS2_10policy_hubIfjN4cuda3std3__44plusIfEEE10Policy1000EPfjS9_fNS7_10__identityEEEvT0_PT3_T1_NS0_13GridEvenShareISH_EET2_T4_E12temp_storage+60];
	add.f32 	%f270, %f268, %f269;
	ld.shared.f32 	%f271, [_ZZN3cub18CUB_300001_SM_10006detail6reduce18DeviceReduceKernelINS2_10policy_hubIfjN4cuda3std3__44plusIfEEE10Policy1000EPfjS9_fNS7_10__identityEEEvT0_PT3_T1_NS0_13GridEvenShareISH_EET2_T4_E12temp_storage+64];
	add.f32 	%f272, %f270, %f271;
	ld.shared.f32 	%f273, [_ZZN3cub18CUB_300001_SM_10006detail6reduce18DeviceReduceKernelINS2_10policy_hubIfjN4cuda3std3__44plusIfEEE10Policy1000EPfjS9_fNS7_10__identityEEEvT0_PT3_T1_NS0_13GridEvenShareISH_EET2_T4_E12temp_storage+68];
	add.f32 	%f274, %f272, %f273;
	ld.shared.f32 	%f275, [_ZZN3cub18CUB_300001_SM_10006detail6reduce18DeviceReduceKernelINS2_10policy_hubIfjN4cuda3std3__44plusIfEEE10Policy1000EPfjS9_fNS7_10__identityEEEvT0_PT3_T1_NS0_13GridEvenShareISH_EET2_T4_E12temp_storage+72];
	add.f32 	%f276, %f274, %f275;
	ld.shared.f32 	%f277, [_ZZN3cub18CUB_300001_SM_10006detail6reduce18DeviceReduceKernelINS2_10policy_hubIfjN4cuda3std3__44plusIfEEE10Policy1000EPfjS9_fNS7_10__identityEEEvT0_PT3_T1_NS0_13GridEvenShareISH_EET2_T4_E12temp_storage+76];
	add.f32 	%f524, %f276, %f277;
	bra.uni 	$L__BB6_71;
$L__BB6_51:
	// begin inline asm
	mov.u32 %r206, %laneid;
	// end inline asm
	and.b32  	%r232, %r57, 992;
	add.s32 	%r233, %r232, 32;
	setp.gt.u32 	%p26, %r233, %r56;
	not.b32 	%r234, %r232;
	add.s32 	%r235, %r56, %r234;
	selp.b32 	%r230, %r235, 31, %p26;
	mov.b32 	%r208, %f517;
	mov.b32 	%r209, 1;
	mov.b32 	%r231, -1;
	// begin inline asm
	shfl.sync.down.b32 %r207, %r208, %r209, %r230, %r231;
	// end inline asm
	setp.lt.s32 	%p27, %r206, %r230;
	mov.b32 	%f178, %r207;
	add.f32 	%f179, %f517, %f178;
	selp.f32 	%f180, %f179, %f517, %p27;
	mov.b32 	%r213, %f180;
	mov.b32 	%r214, 2;
	// begin inline asm
	shfl.sync.down.b32 %r212, %r213, %r214, %r230, %r231;
	// end inline asm
	add.s32 	%r236, %r206, 2;
	setp.gt.s32 	%p28, %r236, %r230;
	mov.b32 	%f181, %r212;
	add.f32 	%f182, %f180, %f181;
	selp.f32 	%f183, %f180, %f182, %p28;
	mov.b32 	%r218, %f183;
	mov.b32 	%r219, 4;
	// begin inline asm
	shfl.sync.down.b32 %r217, %r218, %r219, %r230, %r231;
	// end inline asm
	add.s32 	%r237, %r206, 4;
	setp.gt.s32 	%p29, %r237, %r230;
	mov.b32 	%f184, %r217;
	add.f32 	%f185, %f183, %f184;
	selp.f32 	%f186, %f183, %f185, %p29;
	mov.b32 	%r223, %f186;
	mov.b32 	%r224, 8;
	// begin inline asm
	shfl.sync.down.b32 %r222, %r223, %r224, %r230, %r231;
	// end inline asm
	add.s32 	%r238, %r206, 8;
	setp.gt.s32 	%p30, %r238, %r230;
	mov.b32 	%f187, %r222;
	add.f32 	%f188, %f186, %f187;
	selp.f32 	%f189, %f186, %f188, %p30;
	mov.b32 	%r228, %f189;
	mov.b32 	%r229, 16;
	// begin inline asm
	shfl.sync.down.b32 %r227, %r228, %r229, %r230, %r231;
	// end inline asm
	add.s32 	%r239, %r206, 16;
	setp.gt.s32 	%p31, %r239, %r230;
	mov.b32 	%f190, %r227;
	add.f32 	%f191, %f189, %f190;
	selp.f32 	%f524, %f189, %f191, %p31;
	setp.ne.s32 	%p32, %r206, 0;
	@%p32 bra 	$L__BB6_53;
	shr.u32 	%r240, %r57, 3;
	and.b32  	%r241, %r240, 124;
	mov.u32 	%r242, _ZZN3cub18CUB_300001_SM_10006detail6reduce18DeviceReduceKernelINS2_10policy_hubIfjN4cuda3std3__44plusIfEEE10Policy1000EPfjS9_fNS7_10__identityEEEvT0_PT3_T1_NS0_13GridEvenShareISH_EET2_T4_E12temp_storage;
	add.s32 	%r243, %r242, %r241;
	st.shared.f32 	[%r243+16], %f524;
$L__BB6_53:
	bar.sync 	0;
	setp.ne.s32 	%p33, %r57, 0;
	@%p33 bra 	$L__BB6_71;
	setp.gt.u32 	%p34, %r56, 32;
	ld.shared.f32 	%f192, [_ZZN3cub18CUB_300001_SM_10006detail6reduce18DeviceReduceKernelINS2_10policy_hubIfjN4cuda3std3__44plusIfEEE10Policy1000EPfjS9_fNS7_10__identityEEEvT0_PT3_T1_NS0_13GridEvenShareISH_EET2_T4_E12temp_storage+20];
	add.f32 	%f193, %f524, %f192;
	selp.f32 	%f194, %f193, %f524, %p34;
	setp.gt.u32 	%p35, %r56, 64;
	ld.shared.f32 	%f195, [_ZZN3cub18CUB_300001_SM_10006detail6reduce18DeviceReduceKernelINS2_10policy_hubIfjN4cuda3std3__44plusIfEEE10Policy1000EPfjS9_fNS7_10__identityEEEvT0_PT3_T1_NS0_13GridEvenShareISH_EET2_T4_E12temp_storage+24];
	add.f32 	%f196, %f195, %f194;
	selp.f32 	%f197, %f196, %f194, %p35;
	setp.gt.u32 	%p36, %r56, 96;
	ld.shared.f32 	%f198, [_ZZN3cub18CUB_300001_SM_10006detail6reduce18DeviceReduceKernelINS2_10policy_hubIfjN4cuda3std3__44plusIfEEE10Policy1000EPfjS9_fNS7_10__identityEEEvT0_PT3_T1_NS0_13GridEvenShareISH_EET2_T4_E12temp_storage+28];
	add.f32 	%f199, %f198, %f197;
	selp.f32 	%f200, %f199, %f197, %p36;
	setp.gt.u32 	%p37, %r56, 128;
	ld.shared.f32 	%f201, [_ZZN3cub18CUB_300001_SM_10006detail6reduce18DeviceReduceKernelINS2_10policy_hubIfjN4cuda3std3__44plusIfEEE10Policy1000EPfjS9_fNS7_10__identityEEEvT0_PT3_T1_NS0_13GridEvenShareISH_EET2_T4_E12temp_storage+32];
	add.f32 	%f202, %f201, %f200;
	selp.f32 	%f203, %f202, %f200, %p37;
	setp.gt.u32 	%p38, %r56, 160;
	ld.shared.f32 	%f204, [_ZZN3cub18CUB_300001_SM_10006detail6reduce18DeviceReduceKernelINS2_10policy_hubIfjN4cuda3std3__44plusIfEEE10Policy1000EPfjS9_fNS7_10__identityEEEvT0_PT3_T1_NS0_13GridEvenShareISH_EET2_T4_E12temp_storage+36];
	add.f32 	%f205, %f204, %f203;
	selp.f32 	%f206, %f205, %f203, %p38;
	setp.gt.u32 	%p39, %r56, 192;
	ld.shared.f32 	%f207, [_ZZN3cub18CUB_300001_SM_10006detail6reduce18DeviceReduceKernelINS2_10policy_hubIfjN4cuda3std3__44plusIfEEE10Policy1000EPfjS9_fNS7_10__identityEEEvT0_PT3_T1_NS0_13GridEvenShareISH_EET2_T4_E12temp_storage+40];
	add.f32 	%f208, %f207, %f206;
	selp.f32 	%f209, %f208, %f206, %p39;
	setp.gt.u32 	%p40, %r56, 224;
	ld.shared.f32 	%f210, [_ZZN3cub18CUB_300001_SM_10006detail6reduce18DeviceReduceKernelINS2_10policy_hubIfjN4cuda3std3__44plusIfEEE10Policy1000EPfjS9_fNS7_10__identityEEEvT0_PT3_T1_NS0_13GridEvenShareISH_EET2_T4_E12temp_storage+44];
	add.f32 	%f211, %f210, %f209;
	selp.f32 	%f212, %f211, %f209, %p40;
	setp.gt.u32 	%p41, %r56, 256;
	ld.shared.f32 	%f213, [_ZZN3cub18CUB_300001_SM_10006detail6reduce18DeviceReduceKernelINS2_10policy_hubIfjN4cuda3std3__44plusIfEEE10Policy1000EPfjS9_fNS7_10__identityEEEvT0_PT3_T1_NS0_13GridEvenShareISH_EET2_T4_E12temp_storage+48];
	add.f32 	%f214, %f213, %f212;
	selp.f32 	%f215, %f214, %f212, %p41;
	setp.gt.u32 	%p42, %r56, 288;
	ld.shared.f32 	%f216, [_ZZN3cub18CUB_300001_SM_10006detail6reduce18DeviceReduceKernelINS2_10policy_hubIfjN4cuda3std3__44plusIfEEE10Policy1000EPfjS9_fNS7_10__identityEEEvT0_PT3_T1_NS0_13GridEvenShareISH_EET2_T4_E12temp_storage+52];
	add.f32 	%f217, %f216, %f215;
	selp.f32 	%f218, %f217, %f215, %p42;
	setp.gt.u32 	%p43, %r56, 320;
	ld.shared.f32 	%f219, [_ZZN3cub18CUB_300001_SM_10006detail6reduce18DeviceReduceKernelINS2_10policy_hubIfjN4cuda3std3__44plusIfEEE10Policy1000EPfjS9_fNS7_10__identityEEEvT0_PT3_T1_NS0_13GridEvenShareISH_EET2_T4_E12temp_storage+56];
	add.f32 	%f220, %f219, %f218;
	selp.f32 	%f221, %f220, %f218, %p43;
	setp.gt.u32 	%p44, %r56, 352;
	ld.shared.f32 	%f222, [_ZZN3cub18CUB_300001_SM_10006detail6reduce18DeviceReduceKernelINS2_10policy_hubIfjN4cuda3std3__44plusIfEEE10Policy1000EPfjS9_fNS7_10__identityEEEvT0_PT3_T1_NS0_13GridEvenShareISH_EET2_T4_E12temp_storage+60];
	add.f32 	%f223, %f222, %f221;
	selp.f32 	%f224, %f223, %f221, %p44;
	setp.gt.u32 	%p45, %r56, 384;
	ld.shared.f32 	%f225, [_ZZN3cub18CUB_300001_SM_10006detail6reduce18DeviceReduceKernelINS2_10policy_hubIfjN4cuda3std3__44plusIfEEE10Policy1000EPfjS9_fNS7_10__identityEEEvT0_PT3_T1_NS0_13GridEvenShareISH_EET2_T4_E12temp_storage+64];
	add.f32 	%f226, %f225, %f224;
	selp.f32 	%f227, %f226, %f224, %p45;
	setp.gt.u32 	%p46, %r56, 416;
	ld.shared.f32 	%f228, [_ZZN3cub18CUB_300001_SM_10006detail6reduce18DeviceReduceKernelINS2_10policy_hubIfjN4cuda3std3__44plusIfEEE10Policy1000EPfjS9_fNS7_10__identityEEEvT0_PT3_T1_NS0_13GridEvenShareISH_EET2_T4_E12temp_storage+68];
	add.f32 	%f229, %f228, %f227;
	selp.f32 	%f230, %f229, %f227, %p46;
	setp.gt.u32 	%p47, %r56, 448;
	ld.shared.f32 	%f231, [_ZZN3cub18CUB_300001_SM_10006detail6reduce18DeviceReduceKernelINS2_10policy_hubIfjN4cuda3std3__44plusIfEEE10Policy1000EPfjS9_fNS7_10__identityEEEvT0_PT3_T1_NS0_13GridEvenShareISH_EET2_T4_E12temp_storage+72];
	add.f32 	%f232, %f231, %f230;
	selp.f32 	%f233, %f232, %f230, %p47;
	setp.gt.u32 	%p48, %r56, 480;
	ld.shared.f32 	%f234, [_ZZN3cub18CUB_300001_SM_10006detail6reduce18DeviceReduceKernelINS2_10policy_hubIfjN4cuda3std3__44plusIfEEE10Policy1000EPfjS9_fNS7_10__identityEEEvT0_PT3_T1_NS0_13GridEvenShareISH_EET2_T4_E12temp_storage+76];
	add.f32 	%f235, %f234, %f233;
	selp.f32 	%f524, %f235, %f233, %p48;
	bra.uni 	$L__BB6_71;
$L__BB6_55:
	mov.u32 	%r76, %tid.x;
	add.s32 	%r121, %r76, %r5;
	mul.wide.u32 	%rd20, %r121, 4;
	add.s64 	%rd4, %rd1, %rd20;
	// begin inline asm
	ld.global.nc.u32 %r105, [%rd4];
	// end inline asm
	mov.b32 	%f56, %r105;
	add.s64 	%rd5, %rd4, 2048;
	// begin inline asm
	ld.global.nc.u32 %r106, [%rd5];
	// end inline asm
	mov.b32 	%f57, %r106;
	add.s64 	%rd6, %rd4, 4096;
	// begin inline asm
	ld.global.nc.u32 %r107, [%rd6];
	// end inline asm
	mov.b32 	%f58, %r107;
	add.s64 	%rd7, %rd4, 6144;
	// begin inline asm
	ld.global.nc.u32 %r108, [%rd7];
	// end inline asm
	mov.b32 	%f59, %r108;
	add.s64 	%rd8, %rd4, 8192;
	// begin inline asm
	ld.global.nc.u32 %r109, [%rd8];
	// end inline asm
	mov.b32 	%f60, %r109;
	add.s64 	%rd9, %rd4, 10240;
	// begin inline asm
	ld.global.nc.u32 %r110, [%rd9];
	// end inline asm
	mov.b32 	%f61, %r110;
	add.s64 	%rd10, %rd4, 12288;
	// begin inline asm
	ld.global.nc.u32 %r111, [%rd10];
	// end inline asm
	mov.b32 	%f62, %r111;
	add.s64 	%rd11, %rd4, 14336;
	// begin inline asm
	ld.global.nc.u32 %r112, [%rd11];
	// end inline asm
	mov.b32 	%f63, %r112;
	add.s64 	%rd12, %rd4, 16384;
	// begin inline asm
	ld.global.nc.u32 %r113, [%rd12];
	// end inline asm
	mov.b32 	%f64, %r113;
	add.s64 	%rd13, %rd4, 18432;
	// begin inline asm
	ld.global.nc.u32 %r114, [%rd13];
	// end inline asm
	mov.b32 	%f65, %r114;
	add.s64 	%rd14, %rd4, 20480;
	// begin inline asm
	ld.global.nc.u32 %r115, [%rd14];
	// end inline asm
	mov.b32 	%f66, %r115;
	add.s64 	%rd15, %rd4, 22528;
	// begin inline asm
	ld.global.nc.u32 %r116, [%rd15];
	// end inline asm
	mov.b32 	%f67, %r116;
	add.s64 	%rd16, %rd4, 24576;
	// begin inline asm
	ld.global.nc.u32 %r117, [%rd16];
	// end inline asm
	mov.b32 	%f68, %r117;
	add.s64 	%rd17, %rd4, 26624;
	// begin inline asm
	ld.global.nc.u32 %r118, [%rd17];
	// end inline asm
	mov.b32 	%f69, %r118;
	add.s64 	%rd18, %rd4, 28672;
	// begin inline asm
	ld.global.nc.u32 %r119, [%rd18];
	// end inline asm
	mov.b32 	%f70, %r119;
	add.s64 	%rd19, %rd4, 30720;
	// begin inline asm
	ld.global.nc.u32 %r120, [%rd19];
	// end inline asm
	mov.b32 	%f71, %r120;
	add.f32 	%f72, %f56, %f57;
	add.f32 	%f73, %f58, %f59;
	add.f32 	%f74, %f60, %f61;
	add.f32 	%f75, %f62, %f63;
	add.f32 	%f76, %f64, %f65;
	add.f32 	%f77, %f66, %f67;
	add.f32 	%f78, %f68, %f69;
	add.f32 	%f79, %f70, %f71;
	add.f32 	%f80, %f72, %f73;
	add.f32 	%f81, %f74, %f75;
	add.f32 	%f82, %f76, %f77;
	add.f32 	%f83, %f78, %f79;
	add.f32 	%f84, %f80, %f81;
	add.f32 	%f85, %f82, %f83;
	add.f32 	%f523, %f84, %f85;
	setp.lt.u32 	%p3, %r56, %r4;
	@%p3 bra 	$L__BB6_67;
	add.s32 	%r77, %r4, %r5;
	add.s32 	%r469, %r77, 512;
	add.s32 	%r468, %r77, %r76;
	mov.b32 	%r470, 0;
$L__BB6_57:
	add.s32 	%r5, %r5, %r4;
	add.s32 	%r123, %r1, -8192;
	setp.gt.u32 	%p4, %r5, %r123;
	@%p4 bra 	$L__BB6_59;
	add.s32 	%r140, %r76, %r5;
	mul.wide.u32 	%rd37, %r140, 4;
	add.s64 	%rd21, %rd1, %rd37;
	// begin inline asm
	ld.global.nc.u32 %r124, [%rd21];
	// end inline asm
	mov.b32 	%f86, %r124;
	add.s64 	%rd22, %rd21, 2048;
	// begin inline asm
	ld.global.nc.u32 %r125, [%rd22];
	// end inline asm
	mov.b32 	%f87, %r125;
	add.s64 	%rd23, %rd21, 4096;
	// begin inline asm
	ld.global.nc.u32 %r126, [%rd23];
	// end inline asm
	mov.b32 	%f88, %r126;
	add.s64 	%rd24, %rd21, 6144;
	// begin inline asm
	ld.global.nc.u32 %r127, [%rd24];
	// end inline asm
	mov.b32 	%f89, %r127;
	add.s64 	%rd25, %rd21, 8192;
	// begin inline asm
	ld.global.nc.u32 %r128, [%rd25];
	// end inline asm
	mov.b32 	%f90, %r128;
	add.s64 	%rd26, %rd21, 10240;
	// begin inline asm
	ld.global.nc.u32 %r129, [%rd26];
	// end inline asm
	mov.b32 	%f91, %r129;
	add.s64 	%rd27, %rd21, 12288;
	// begin inline asm
	ld.global.nc.u32 %r130, [%rd27];
	// end inline asm
	mov.b32 	%f92, %r130;
	add.s64 	%rd28, %rd21, 14336;
	// begin inline asm
	ld.global.nc.u32 %r131, [%rd28];
	// end inline asm
	mov.b32 	%f93, %r131;
	add.s64 	%rd29, %rd21, 16384;
	// begin inline asm
	ld.global.nc.u32 %r132, [%rd29];
	// end inline asm
	mov.b32 	%f94, %r132;
	add.s64 	%rd30, %rd21, 18432;
	// begin inline asm
	ld.global.nc.u32 %r133, [%rd30];
	// end inline asm
	mov.b32 	%f95, %r133;
	add.s64 	%rd31, %rd21, 20480;
	// begin inline asm
	ld.global.nc.u32 %r134, [%rd31];
	// end inline asm
	mov.b32 	%f96, %r134;
	add.s64 	%rd32, %rd21, 22528;
	// begin inline asm
	ld.global.nc.u32 %r135, [%rd32];
	// end inline asm
	mov.b32 	%f97, %r135;
	add.s64 	%rd33, %rd21, 24576;
	// begin inline asm
	ld.global.nc.u32 %r136, [%rd33];
	// end inline asm
	mov.b32 	%f98, %r136;
	add.s64 	%rd34, %rd21, 26624;
	// begin inline asm
	ld.global.nc.u32 %r137, [%rd34];
	// end inline asm
	mov.b32 	%f99, %r137;
	add.s64 	%rd35, %rd21, 28672;
	// begin inline asm
	ld.global.nc.u32 %r138, [%rd35];
	// end inline asm
	mov.b32 	%f100, %r138;
	add.s64 	%rd36, %rd21, 30720;
	// begin inline asm
	ld.global.nc.u32 %r139, [%rd36];
	// end inline asm
	mov.b32 	%f101, %r139;
	add.f32 	%f102, %f523, %f86;
	add.f32 	%f103, %f87, %f88;
	add.f32 	%f104, %f89, %f90;
	add.f32 	%f105, %f91, %f92;
	add.f32 	%f106, %f93, %f94;
	add.f32 	%f107, %f95, %f96;
	add.f32 	%f108, %f97, %f98;
	add.f32 	%f109, %f99, %f100;
	add.f32 	%f110, %f102, %f103;
	add.f32 	%f111, %f104, %f105;
	add.f32 	%f112, %f106, %f107;
	add.f32 	%f113, %f108, %f109;
	add.f32 	%f114, %f110, %f111;
	add.f32 	%f115, %f112, %f113;
	add.f32 	%f116, %f114, %f115;
	add.f32 	%f523, %f116, %f101;
	sub.s32 	%r141, %r1, %r5;
	setp.lt.u32 	%p5, %r141, %r4;
	add.s32 	%r470, %r470, 1;
	add.s32 	%r469, %r469, %r4;
	add.s32 	%r468, %r468, %r4;
	@%p5 bra 	$L__BB6_67;
	bra.uni 	$L__BB6_57;
$L__BB6_59:
	setp.le.u32 	%p6, %r1, %r5;
	@%p6 bra 	$L__BB6_67;
	sub.s32 	%r88, %r1, %r5;
	setp.ge.s32 	%p7, %r76, %r88;
	@%p7 bra 	$L__BB6_67;
	not.b32 	%r142, %r76;
	add.s32 	%r143, %r1, %r142;
	sub.s32 	%r144, %r143, %r77;
	mul.lo.s32 	%r145, %r2, %r470;
	shl.b32 	%r146, %r145, 13;
	sub.s32 	%r89, %r144, %r146;
	shr.u32 	%r147, %r143, 9;
	add.s32 	%r90, %r147, 1;
	and.b32  	%r148, %r143, 1536;
	setp.eq.s32 	%p8, %r148, 1536;
	mov.u32 	%r475, %r76;
	@%p8 bra 	$L__BB6_64;
	and.b32  	%r149, %r90, 3;
	neg.s32 	%r472, %r149;
	mov.u32 	%r475, %r76;
$L__BB6_63:
	.pragma "nounroll";
	mul.wide.u32 	%rd39, %r468, 4;
	add.s64 	%rd38, %rd1, %rd39;
	// begin inline asm
	ld.global.nc.u32 %r150, [%rd38];
	// end inline asm
	mov.b32 	%f118, %r150;
	add.f32 	%f523, %f523, %f118;
	add.s32 	%r475, %r475, 512;
	add.s32 	%r468, %r468, 512;
	add.s32 	%r472, %r472, 1;
	setp.ne.s32 	%p9, %r472, 0;
	@%p9 bra 	$L__BB6_63;
$L__BB6_64:
	setp.lt.u32 	%p10, %r89, 1536;
	@%p10 bra 	$L__BB6_67;
	add.s32 	%r477, %r475, 1024;
	add.s32 	%r476, %r475, %r469;
$L__BB6_66:
	add.s32 	%r155, %r476, -512;
	mul.wide.u32 	%rd44, %r155, 4;
	add.s64 	%rd40, %rd1, %rd44;
	// begin inline asm
	ld.global.nc.u32 %r151, [%rd40];
	// end inline asm
	mov.b32 	%f119, %r151;
	add.f32 	%f120, %f523, %f119;
	mul.wide.u32 	%rd45, %r476, 4;
	add.s64 	%rd41, %rd1, %rd45;
	// begin inline asm
	ld.global.nc.u32 %r152, [%rd41];
	// end inline asm
	mov.b32 	%f121, %r152;
	add.f32 	%f122, %f120, %f121;
	add.s32 	%r156, %r476, 512;
	mul.wide.u32 	%rd46, %r156, 4;
	add.s64 	%rd42, %rd1, %rd46;
	// begin inline asm
	ld.global.nc.u32 %r153, [%rd42];
	// end inline asm
	mov.b32 	%f123, %r153;
	add.f32 	%f124, %f122, %f123;
	add.s32 	%r157, %r476, 1024;
	mul.wide.u32 	%rd47, %r157, 4;
	add.s64 	%rd43, %rd1, %rd47;
	// begin inline asm
	ld.global.nc.u32 %r154, [%rd43];
	// end inline asm
	mov.b32 	%f125, %r154;
	add.f32 	%f523, %f124, %f125;
	add.s32 	%r103, %r477, 2048;
	add.s32 	%r158, %r477, 1024;
	add.s32 	%r476, %r476, 2048;
	setp.lt.s32 	%p11, %r158, %r88;
	mov.u32 	%r477, %r103;
	@%p11 bra 	$L__BB6_66;
$L__BB6_67:
	// begin inline asm
	mov.u32 %r159, %laneid;
	// end inline asm
	mov.b32 	%r161, %f523;
	mov.b32 	%r162, 1;
	mov.b32 	%r183, 31;
	mov.b32 	%r184, -1;
	// begin inline asm
	shfl.sync.down.b32 %r160, %r161, %r162, %r183, %r184;
	// end inline asm
	setp.gt.s32 	%p12, %r159, 30;
	mov.b32 	%f126, %r160;
	add.f32 	%f127, %f523, %f126;
	selp.f32 	%f128, %f523, %f127, %p12;
	mov.b32 	%r166, %f128;
	mov.b32 	%r167, 2;
	// begin inline asm
	shfl.sync.down.b32 %r165, %r166, %r167, %r183, %r184;
	// end inline asm
	setp.gt.s32 	%p13, %r159, 29;
	mov.b32 	%f129, %r165;
	add.f32 	%f130, %f128, %f129;
	selp.f32 	%f131, %f128, %f130, %p13;
	mov.b32 	%r171, %f131;
	mov.b32 	%r172, 4;
	// begin inline asm
	shfl.sync.down.b32 %r170, %r171, %r172, %r183, %r184;
	// end inline asm
	setp.gt.s32 	%p14, %r159, 27;
	mov.b32 	%f132, %r170;
	add.f32 	%f133, %f131, %f132;
	selp.f32 	%f134, %f131, %f133, %p14;
	mov.b32 	%r176, %f134;
	mov.b32 	%r177, 8;
	// begin inline asm
	shfl.sync.down.b32 %r175, %r176, %r177, %r183, %r184;
	// end inline asm
	setp.gt.s32 	%p15, %r159, 23;
	mov.b32 	%f135, %r175;
	add.f32 	%f136, %f134, %f135;
	selp.f32 	%f137, %f134, %f136, %p15;
	mov.b32 	%r181, %f137;
	mov.b32 	%r182, 16;
	// begin inline asm
	shfl.sync.down.b32 %r180, %r181, %r182, %r183, %r184;
	// end inline asm
	setp.gt.s32 	%p16, %r159, 15;
	mov.b32 	%f138, %r180;
	add.f32 	%f52, %f137, %f138;
	selp.f32 	%f524, %f137, %f52, %p16;
	setp.ne.s32 	%p17, %r159, 0;
	@%p17 bra 	$L__BB6_69;
	shr.u32 	%r185, %r76, 3;
	and.b32  	%r186, %r185, 124;
	mov.u32 	%r187, _ZZN3cub18CUB_300001_SM_10006detail6reduce18DeviceReduceKernelINS2_10policy_hubIfjN4cuda3std3__44plusIfEEE10Policy1000EPfjS9_fNS7_10__identityEEEvT0_PT3_T1_NS0_13GridEvenShareISH_EET2_T4_E12temp_storage;
	add.s32 	%r188, %r187, %r186;
	st.shared.f32 	[%r188+16], %f52;
$L__BB6_69:
	bar.sync 	0;
	setp.ne.s32 	%p18, %r76, 0;
	@%p18 bra 	$L__BB6_71;
	ld.shared.f32 	%f139, [_ZZN3cub18CUB_300001_SM_10006detail6reduce18DeviceReduceKernelINS2_10policy_hubIfjN4cuda3std3__44plusIfEEE10Policy1000EPfjS9_fNS7_10__identityEEEvT0_PT3_T1_NS0_13GridEvenShareISH_EET2_T4_E12temp_storage+20];
	add.f32 	%f140, %f524, %f139;
	ld.shared.f32 	%f141, [_ZZN3cub18CUB_300001_SM_10006detail6reduce18DeviceReduceKernelINS2_10policy_hubIfjN4cuda3std3__44plusIfEEE10Policy1000EPfjS9_fNS7_10__identityEEEvT0_PT3_T1_NS0_13GridEvenShareISH_EET2_T4_E12temp_storage+24];
	add.f32 	%f142, %f140, %f141;
	ld.shared.f32 	%f143, [_ZZN3cub18CUB_300001_SM_10006detail6reduce18DeviceReduceKernelINS2_10policy_hubIfjN4cuda3std3__44plusIfEEE10Policy1000EPfjS9_fNS7_10__identityEEEvT0_PT3_T1_NS0_13GridEvenShareISH_EET2_T4_E12temp_storage+28];
	add.f32 	%f144, %f142, %f143;
	ld.shared.f32 	%f145, [_ZZN3cub18CUB_300001_SM_10006detail6reduce18DeviceReduceKernelINS2_10policy_hubIfjN4cuda3std3__44plusIfEEE10Policy1000EPfjS9_fNS7_10__identityEEEvT0_PT3_T1_NS0_13GridEvenShareISH_EET2_T4_E12temp_storage+32];
	add.f32 	%f146, %f144, %f145;
	ld.shared.f32 	%f147, [_ZZN3cub18CUB_300001_SM_10006detail6reduce18DeviceReduceKernelINS2_10policy_hubIfjN4cuda3std3__44plusIfEEE10Policy1000EPfjS9_fNS7_10__identityEEEvT0_PT3_T1_NS0_13GridEvenShareISH_EET2_T4_E12temp_storage+36];
	add.f32 	%f148, %f146, %f147;
	ld.shared.f32 	%f149, [_ZZN3cub18CUB_300001_SM_10006detail6reduce18DeviceReduceKernelINS2_10policy_hubIfjN4cuda3std3__44plusIfEEE10Policy1000EPfjS9_fNS7_10__identityEEEvT0_PT3_T1_NS0_13GridEvenShareISH_EET2_T4_E12temp_storage+40];
	add.f32 	%f150, %f148, %f149;
	ld.shared.f32 	%f151, [_ZZN3cub18CUB_300001_SM_10006detail6reduce18DeviceReduceKernelINS2_10policy_hubIfjN4cuda3std3__44plusIfEEE10Policy1000EPfjS9_fNS7_10__identityEEEvT0_PT3_T1_NS0_13GridEvenShareISH_EET2_T4_E12temp_storage+44];
	add.f32 	%f152, %f150, %f151;
	ld.shared.f32 	%f153, [_ZZN3cub18CUB_300001_SM_10006detail6reduce18DeviceReduceKernelINS2_10policy_hubIfjN4cuda3std3__44plusIfEEE10Policy1000EPfjS9_fNS7_10__identityEEEvT0_PT3_T1_NS0_13GridEvenShareISH_EET2_T4_E12temp_storage+48];
	add.f32 	%f154, %f152, %f153;
	ld.shared.f32 	%f155, [_ZZN3cub18CUB_300001_SM_10006detail6reduce18DeviceReduceKernelINS2_10policy_hubIfjN4cuda3std3__44plusIfEEE10Policy1000EPfjS9_fNS7_10__identityEEEvT0_PT3_T1_NS0_13GridEvenShareISH_EET2_T4_E12temp_storage+52];
	add.f32 	%f156, %f154, %f155;
	ld.shared.f32 	%f157, [_ZZN3cub18CUB_300001_SM_10006detail6reduce18DeviceReduceKernelINS2_10policy_hubIfjN4cuda3std3__44plusIfEEE10Policy1000EPfjS9_fNS7_10__identityEEEvT0_PT3_T1_NS0_13GridEvenShareISH_EET2_T4_E12temp_storage+56];
	add.f32 	%f158, %f156, %f157;
	ld.shared.f32 	%f159, [_ZZN3cub18CUB_300001_SM_10006detail6reduce18DeviceReduceKernelINS2_10policy_hubIfjN4cuda3std3__44plusIfEEE10Policy1000EPfjS9_fNS7_10__identityEEEvT0_PT3_T1_NS0_13GridEvenShareISH_EET2_T4_E12temp_storage+60];
	add.f32 	%f160, %f158, %f159;
	ld.shared.f32 	%f161, [_ZZN3cub18CUB_300001_SM_10006detail6reduce18DeviceReduceKernelINS2_10policy_hubIfjN4cuda3std3__44plusIfEEE10Policy1000EPfjS9_fNS7_10__identityEEEvT0_PT3_T1_NS0_13GridEvenShareISH_EET2_T4_E12temp_storage+64];
	add.f32 	%f162, %f160, %f161;
	ld.shared.f32 	%f163, [_ZZN3cub18CUB_300001_SM_10006detail6reduce18DeviceReduceKernelINS2_10policy_hubIfjN4cuda3std3__44plusIfEEE10Policy1000EPfjS9_fNS7_10__identityEEEvT0_PT3_T1_NS0_13GridEvenShareISH_EET2_T4_E12temp_storage+68];
	add.f32 	%f164, %f162, %f163;
	ld.shared.f32 	%f165, [_ZZN3cub18CUB_300001_SM_10006detail6reduce18DeviceReduceKernelINS2_10policy_hubIfjN4cuda3std3__44plusIfEEE10Policy1000EPfjS9_fNS7_10__identityEEEvT0_PT3_T1_NS0_13GridEvenShareISH_EET2_T4_E12temp_storage+72];
	add.f32 	%f166, %f164, %f165;
	ld.shared.f32 	%f167, [_ZZN3cub18CUB_300001_SM_10006detail6reduce18DeviceReduceKernelINS2_10policy_hubIfjN4cuda3std3__44plusIfEEE10Policy1000EPfjS9_fNS7_10__identityEEEvT0_PT3_T1_NS0_13GridEvenShareISH_EET2_T4_E12temp_storage+76];
	add.f32 	%f524, %f166, %f167;
$L__BB6_71:
	mov.u32 	%r443, %tid.x;
	setp.ne.s32 	%p110, %r443, 0;
	@%p110 bra 	$L__BB6_73;
	ld.param.u64 	%rd119, [_ZN3cub18CUB_300001_SM_10006detail6reduce18DeviceReduceKernelINS2_10policy_hubIfjN4cuda3std3__44plusIfEEE10Policy1000EPfjS9_fNS7_10__identityEEEvT0_PT3_T1_NS0_13GridEvenShareISH_EET2_T4__param_1];
	cvta.to.global.u64 	%rd116, %rd119;
	mul.wide.u32 	%rd117, %r3, 4;
	add.s64 	%rd118, %rd116, %rd117;
	st.global.f32 	[%rd118], %f524;
$L__BB6_73:
	ret;

}
	// .globl	_ZN3cub18CUB_300001_SM_10006detail6reduce28DeviceReduceSingleTileKernelINS2_10policy_hubIfjN4cuda3std3__44plusIfEEE10Policy1000EPfSC_iS9_ffNS7_10__identityEEEvT0_T1_T2_T3_T4_T6_
.visible .entry _ZN3cub18CUB_300001_SM_10006detail6reduce28DeviceReduceSingleTileKernelINS2_10policy_hubIfjN4cuda3std3__44plusIfEEE10Policy1000EPfSC_iS9_ffNS7_10__identityEEEvT0_T1_T2_T3_T4_T6_(
	.param .u64 .ptr .align 1 _ZN3cub18CUB_300001_SM_10006detail6reduce28DeviceReduceSingleTileKernelINS2_10policy_hubIfjN4cuda3std3__44plusIfEEE10Policy1000EPfSC_iS9_ffNS7_10__identityEEEvT0_T1_T2_T3_T4_T6__param_0,
	.param .u64 .ptr .align 1 _ZN3cub18CUB_300001_SM_10006detail6reduce28DeviceReduceSingleTileKernelINS2_10policy_hubIfjN4cuda3std3__44plusIfEEE10Policy1000EPfSC_iS9_ffNS7_10__identityEEEvT0_T1_T2_T3_T4_T6__param_1,
	.param .u32 _ZN3cub18CUB_300001_SM_10006detail6reduce28DeviceReduceSingleTileKernelINS2_10policy_hubIfjN4cuda3std3__44plusIfEEE10Policy1000EPfSC_iS9_ffNS7_10__identityEEEvT0_T1_T2_T3_T4_T6__param_2,
	.param .align 1 .b8 _ZN3cub18CUB_300001_SM_10006detail6reduce28DeviceReduceSingleTileKernelINS2_10policy_hubIfjN4cuda3std3__44plusIfEEE10Policy1000EPfSC_iS9_ffNS7_10__identityEEEvT0_T1_T2_T3_T4_T6__param_3[1],
	.param .f32 _ZN3cub18CUB_300001_SM_10006detail6reduce28DeviceReduceSingleTileKernelINS2_10policy_hubIfjN4cuda3std3__44plusIfEEE10Policy1000EPfSC_iS9_ffNS7_10__identityEEEvT0_T1_T2_T3_T4_T6__param_4,
	.param .align 1 .b8 _ZN3cub18CUB_300001_SM_10006detail6reduce28DeviceReduceSingleTileKernelINS2_10policy_hubIfjN4cuda3std3__44plusIfEEE10Policy1000EPfSC_iS9_ffNS7_10__identityEEEvT0_T1_T2_T3_T4_T6__param_5[1]
)
.maxntid 512
.minnctapersm 1
{
	.reg .pred 	%p<113>;
	.reg .b32 	%r<407>;
	.reg .b32 	%f<531>;
	.reg .b64 	%rd<133>;
	// demoted variable
	.shared .align 4 .b8 _ZZN3cub18CUB_300001_SM_10006detail6reduce28DeviceReduceSingleTileKernelINS2_10policy_hubIfjN4cuda3std3__44plusIfEEE10Policy1000EPfSC_iS9_ffNS7_10__identityEEEvT0_T1_T2_T3_T4_T6_E12temp_storage[84];
	ld.param.u64 	%rd16, [_ZN3cub18CUB_300001_SM_10006detail6reduce28DeviceReduceSingleTileKernelINS2_10policy_hubIfjN4cuda3std3__44plusIfEEE10Policy1000EPfSC_iS9_ffNS7_10__identityEEEvT0_T1_T2_T3_T4_T6__param_0];
	ld.param.u64 	%rd17, [_ZN3cub18CUB_300001_SM_10006detail6reduce28DeviceReduceSingleTileKernelINS2_10policy_hubIfjN4cuda3std3__44plusIfEEE10Policy1000EPfSC_iS9_ffNS7_10__identityEEEvT0_T1_T2_T3_T4_T6__param_1];
	ld.param.u32 	%r67, [_ZN3cub18CUB_300001_SM_10006detail6reduce28DeviceReduceSingleTileKernelINS2_10policy_hubIfjN4cuda3std3__44plusIfEEE10Policy1000EPfSC_iS9_ffNS7_10__identityEEEvT0_T1_T2_T3_T4_T6__param_2];
	ld.param.f32 	%f58, [_ZN3cub18CUB_300001_SM_10006detail6reduce28DeviceReduceSingleTileKernelINS2_10policy_hubIfjN4cuda3std3__44plusIfEEE10Policy1000EPfSC_iS9_ffNS7_10__identityEEEvT0_T1_T2_T3_T4_T6__param_4];
	cvta.to.global.u64 	%rd1, %rd17;
	setp.ne.s32 	%p1, %r67, 0;
	@%p1 bra 	$L__BB7_3;
	mov.u32 	%r380, %tid.x;
	setp.ne.s32 	%p112, %r380, 0;
	@%p112 bra 	$L__BB7_74;
	st.global.f32 	[%rd1], %f58;
	bra.uni 	$L__BB7_74;
$L__BB7_3:
	and.b64  	%rd18, %rd16, 7;
	setp.ne.s64 	%p2, %rd18, 0;
	@%p2 bra 	$L__BB7_38;
	setp.gt.s32 	%p57, %r67, 8191;
	@%p57 bra 	$L__BB7_22;
	mov.u32 	%r1, %tid.x;
	setp.ge.s32 	%p74, %r1, %r67;
	mov.f32 	%f509, 0f00000000;
	mov.u32 	%r384, %r1;
	@%p74 bra 	$L__BB7_7;
	mul.wide.u32 	%rd121, %r1, 4;
	add.s64 	%rd120, %rd16, %rd121;
	// begin inline asm
	ld.global.nc.u32 %r300, [%rd120];
	// end inline asm
	mov.b32 	%f509, %r300;
	add.s32 	%r384, %r1, 512;
$L__BB7_7:
	setp.ge.s32 	%p75, %r384, %r67;
	@%p75 bra 	$L__BB7_13;
	not.b32 	%r301, %r384;
	add.s32 	%r4, %r67, %r301;
	and.b32  	%r302, %r4, 1536;
	setp.eq.s32 	%p76, %r302, 1536;
	@%p76 bra 	$L__BB7_11;
	mul.wide.u32 	%rd122, %r384, 4;
	add.s64 	%rd129, %rd16, %rd122;
	shr.u32 	%r303, %r4, 9;
	add.s32 	%r304, %r303, 1;
	and.b32  	%r305, %r304, 3;
	neg.s32 	%r382, %r305;
$L__BB7_10:
	.pragma "nounroll";
	// begin inline asm
	ld.global.nc.u32 %r306, [%rd129];
	// end inline asm
	mov.b32 	%f395, %r306;
	add.f32 	%f509, %f509, %f395;
	add.s32 	%r384, %r384, 512;
	add.s64 	%rd129, %rd129, 2048;
	add.s32 	%r382, %r382, 1;
	setp.ne.s32 	%p77, %r382, 0;
	@%p77 bra 	$L__BB7_10;
$L__BB7_11:
	setp.lt.u32 	%p78, %r4, 1536;
	@%p78 bra 	$L__BB7_13;
$L__BB7_12:
	mul.wide.s32 	%rd128, %r384, 4;
	add.s64 	%rd124, %rd16, %rd128;
	// begin inline asm
	ld.global.nc.u32 %r307, [%rd124];
	// end inline asm
	mov.b32 	%f396, %r307;
	add.f32 	%f397, %f509, %f396;
	add.s64 	%rd125, %rd124, 2048;
	// begin inline asm
	ld.global.nc.u32 %r308, [%rd125];
	// end inline asm
	mov.b32 	%f398, %r308;
	add.f32 	%f399, %f397, %f398;
	add.s64 	%rd126, %rd124, 4096;
	// begin inline asm
	ld.global.nc.u32 %r309, [%rd126];
	// end inline asm
	mov.b32 	%f400, %r309;
	add.f32 	%f401, %f399, %f400;
	add.s64 	%rd127, %rd124, 6144;
	// begin inline asm
	ld.global.nc.u32 %r310, [%rd127];
	// end inline asm
	mov.b32 	%f402, %r310;
	add.f32 	%f509, %f401, %f402;
	add.s32 	%r384, %r384, 2048;
	setp.lt.s32 	%p79, %r384, %r67;
	@%p79 bra 	$L__BB7_12;
$L__BB7_13:
	setp.lt.s32 	%p80, %r67, 512;
	@%p80 bra 	$L__BB7_18;
	// begin inline asm
	mov.u32 %r349, %laneid;
	// end inline asm
	mov.b32 	%r351, %f509;
	mov.b32 	%r352, 1;
	mov.b32 	%r373, 31;
	mov.b32 	%r374, -1;
	// begin inline asm
	shfl.sync.down.b32 %r350, %r351, %r352, %r373, %r374;
	// end inline asm
	setp.gt.s32 	%p104, %r349, 30;
	mov.b32 	%f461, %r350;
	add.f32 	%f462, %f509, %f461;
	selp.f32 	%f463, %f509, %f462, %p104;
	mov.b32 	%r356, %f463;
	mov.b32 	%r357, 2;
	// begin inline asm
	shfl.sync.down.b32 %r355, %r356, %r357, %r373, %r374;
	// end inline asm
	setp.gt.s32 	%p105, %r349, 29;
	mov.b32 	%f464, %r355;
	add.f32 	%f465, %f463, %f464;
	selp.f32 	%f466, %f463, %f465, %p105;
	mov.b32 	%r361, %f466;
	mov.b32 	%r362, 4;
	// begin inline asm
	shfl.sync.down.b32 %r360, %r361, %r362, %r373, %r374;
	// end inline asm
	setp.gt.s32 	%p106, %r349, 27;
	mov.b32 	%f467, %r360;
	add.f32 	%f468, %f466, %f467;
	selp.f32 	%f469, %f466, %f468, %p106;
	mov.b32 	%r366, %f469;
	mov.b32 	%r367, 8;
	// begin inline asm
	shfl.sync.down.b32 %r365, %r366, %r367, %r373, %r374;
	// end inline asm
	setp.gt.s32 	%p107, %r349, 23;
	mov.b32 	%f470, %r365;
	add.f32 	%f471, %f469, %f470;
	selp.f32 	%f472, %f469, %f471, %p107;
	mov.b32 	%r371, %f472;
	mov.b32 	%r372, 16;
	// begin inline asm
	shfl.sync.down.b32 %r370, %r371, %r372, %r373, %r374;
	// end inline asm
	setp.gt.s32 	%p108, %r349, 15;
	mov.b32 	%f473, %r370;
	add.f32 	%f10, %f472, %f473;
	selp.f32 	%f530, %f472, %f10, %p108;
	setp.ne.s32 	%p109, %r349, 0;
	@%p109 bra 	$L__BB7_16;
	shr.u32 	%r375, %r1, 3;
	and.b32  	%r376, %r375, 124;
	mov.u32 	%r377, _ZZN3cub18CUB_300001_SM_10006detail6reduce28DeviceReduceSingleTileKernelINS2_10policy_hubIfjN4cuda3std3__44plusIfEEE10Policy1000EPfSC_iS9_ffNS7_10__identityEEEvT0_T1_T2_T3_T4_T6_E12temp_storage;
	add.s32 	%r378, %r377, %r376;
	st.shared.f32 	[%r378+16], %f10;
$L__BB7_16:
	bar.sync 	0;
	setp.ne.s32 	%p110, %r1, 0;
	@%p110 bra 	$L__BB7_72;
	ld.shared.f32 	%f474, [_ZZN3cub18CUB_300001_SM_10006detail6reduce28DeviceReduceSingleTileKernelINS2_10policy_hubIfjN4cuda3std3__44plusIfEEE10Policy1000EPfSC_iS9_ffNS7_10__identityEEEvT0_T1_T2_T3_T4_T6_E12temp_storage+20];
	add.f32 	%f475, %f530, %f474;
	ld.shared.f32 	%f476, [_ZZN3cub18CUB_300001_SM_10006detail6reduce28DeviceReduceSingleTileKernelINS2_10policy_hubIfjN4cuda3std3__44plusIfEEE10Policy1000EPfSC_iS9_ffNS7_10__identityEEEvT0_T1_T2_T3_T4_T6_E12temp_storage+24];
	add.f32 	%f477, %f475, %f476;
	ld.shared.f32 	%f478, [_ZZN3cub18CUB_300001_SM_10006detail6reduce28DeviceReduceSingleTileKernelINS2_10policy_hubIfjN4cuda3std3__44plusIfEEE10Policy1000EPfSC_iS9_ffNS7_10__identityEEEvT0_T1_T2_T3_T4_T6_E12temp_storage+28];
	add.f32 	%f479, %f477, %f478;
	ld.shared.f32 	%f480, [_ZZN3cub18CUB_300001_SM_10006detail6reduce28DeviceReduceSingleTileKernelINS2_10policy_hubIfjN4cuda3std3__44plusIfEEE10Policy1000EPfSC_iS9_ffNS7_10__identityEEEvT0_T1_T2_T3_T4_T6_E12temp_storage+32];
	add.f32 	%f481, %f479, %f480;
	ld.shared.f32 	%f482, [_ZZN3cub18CUB_300001_SM_10006detail6reduce28DeviceReduceSingleTileKernelINS2_10policy_hubIfjN4cuda3std3__44plusIfEEE10Policy1000EPfSC_iS9_ffNS7_10__identityEEEvT0_T1_T2_T3_T4_T6_E12temp_storage+36];
	add.f32 	%f483, %f481, %f482;
	ld.shared.f32 	%f484, [_ZZN3cub18CUB_300001_SM_10006detail6reduce28DeviceReduceSingleTileKernelINS2_10policy_hubIfjN4cuda3std3__44plusIfEEE10Policy1000EPfSC_iS9_ffNS7_10__identityEEEvT0_T1_T2_T3_T4_T6_E12temp_storage+40];
	add.f32 	%f485, %f483, %f484;
	ld.shared.f32 	%f486, [_ZZN3cub18CUB_300001_SM_10006detail6reduce28DeviceReduceSingleTileKernelINS2_10policy_hubIfjN4cuda3std3__44plusIfEEE10Policy1000EPfSC_iS9_ffNS7_10__identityEEEvT0_T1_T2_T3_T4_T6_E12temp_storage+44];
	add.f32 	%f487, %f485, %f486;
	ld.shared.f32 	%f488, [_ZZN3cub18CUB_300001_SM_10006detail6reduce28DeviceReduceSingleTileKernelINS2_10policy_hubIfjN4cuda3std3__44plusIfEEE10Policy1000EPfSC_iS9_ffNS7_10__identityEEEvT0_T1_T2_T3_T4_T6_E12temp_storage+48];
	add.f32 	%f489, %f487, %f488;
	ld.shared.f32 	%f490, [_ZZN3cub18CUB_300001_SM_10006detail6reduce28DeviceReduceSingleTileKernelINS2_10policy_hubIfjN4cuda3std3__44plusIfEEE10Policy1000EPfSC_iS9_ffNS7_10__identityEEEvT0_T1_T2_T3_T4_T6_E12temp_storage+52];
	add.f32 	%f491, %f489, %f490;
	ld.shared.f32 	%f492, [_ZZN3cub18CUB_300001_SM_10006detail6reduce28DeviceReduceSingleTileKernelINS2_10policy_hubIfjN4cuda3std3__44plusIfEEE10Policy1000EPfSC_iS9_ffNS7_10__identityEEEvT0_T1_T2_T3_T4_T6_E12temp_storage+56];
	add.f32 	%f493, %f491, %f492;
	ld.shared.f32 	%f494, [_ZZN3cub18CUB_300001_SM_10006detail6reduce28DeviceReduceSingleTileKernelINS2_10policy_hubIfjN4cuda3std3__44plusIfEEE10Policy1000EPfSC_iS9_ffNS7_10__identityEEEvT0_T1_T2_T3_T4_T6_E12temp_storage+60];
	add.f32 	%f495, %f493, %f494;
	ld.shared.f32 	%f496, [_ZZN3cub18CUB_300001_SM_10006detail6reduce28DeviceReduceSingleTileKernelINS2_10policy_hubIfjN4cuda3std3__44plusIfEEE10Policy1000EPfSC_iS9_ffNS7_10__identityEEEvT0_T1_T2_T3_T4_T6_E12temp_storage+64];
	add.f32 	%f497, %f495, %f496;
	ld.shared.f32 	%f498, [_ZZN3cub18CUB_300001_SM_10006detail6reduce28DeviceReduceSingleTileKernelINS2_10policy_hubIfjN4cuda3std3__44plusIfEEE10Policy1000EPfSC_iS9_ffNS7_10__identityEEEvT0_T1_T2_T3_T4_T6_E12temp_storage+68];
	add.f32 	%f499, %f497, %f498;
	ld.shared.f32 	%f500, [_ZZN3cub18CUB_300001_SM_10006detail6reduce28DeviceReduceSingleTileKernelINS2_10policy_hubIfjN4cuda3std3__44plusIfEEE10Policy1000EPfSC_iS9_ffNS7_10__identityEEEvT0_T1_T2_T3_T4_T6_E12temp_storage+72];
	add.f32 	%f501, %f499, %f500;
	ld.shared.f32 	%f502, [_ZZN3cub18CUB_300001_SM_10006detail6reduce28DeviceReduceSingleTileKernelINS2_10policy_hubIfjN4cuda3std3__44plusIfEEE10Policy1000EPfSC_iS9_ffNS7_10__identityEEEvT0_T1_T2_T3_T4_T6_E12temp_storage+76];
	add.f32 	%f530, %f501, %f502;
	bra.uni 	$L__BB7_72;
$L__BB7_18:
	// begin inline asm
	mov.u32 %r311, %laneid;
	// end inline asm
	and.b32  	%r337, %r1, 992;
	add.s32 	%r338, %r337, 32;
	setp.gt.s32 	%p81, %r338, %r67;
	not.b32 	%r339, %r337;
	add.s32 	%r340, %r67, %r339;
	selp.b32 	%r335, %r340, 31, %p81;
	mov.b32 	%r313, %f509;
	mov.b32 	%r314, 1;
	mov.b32 	%r336, -1;
	// begin inline asm
	shfl.sync.down.b32 %r312, %r313, %r314, %r335, %r336;
	// end inline asm
	setp.lt.s32 	%p82, %r311, %r335;
	mov.b32 	%f403, %r312;
	add.f32 	%f404, %f509, %f403;
	selp.f32 	%f405, %f404, %f509, %p82;
	mov.b32 	%r318, %f405;
	mov.b32 	%r319, 2;
	// begin inline asm
	shfl.sync.down.b32 %r317, %r318, %r319, %r335, %r336;
	// end inline asm
	add.s32 	%r341, %r311, 2;
	setp.gt.s32 	%p83, %r341, %r335;
	mov.b32 	%f406, %r317;
	add.f32 	%f407, %f405, %f406;
	selp.f32 	%f408, %f405, %f407, %p83;
	mov.b32 	%r323, %f408;
	mov.b32 	%r324, 4;
	// begin inline asm
	shfl.sync.down.b32 %r322, %r323, %r324, %r335, %r336;
	// end inline asm
	add.s32 	%r342, %r311, 4;
	setp.gt.s32 	%p84, %r342, %r335;
	mov.b32 	%f409, %r322;
	add.f32 	%f410, %f408, %f409;
	selp.f32 	%f411, %f408, %f410, %p84;
	mov.b32 	%r328, %f411;
	mov.b32 	%r329, 8;
	// begin inline asm
	shfl.sync.down.b32 %r327, %r328, %r329, %r335, %r336;
	// end inline asm
	add.s32 	%r343, %r311, 8;
	setp.gt.s32 	%p85, %r343, %r335;
	mov.b32 	%f412, %r327;
	add.f32 	%f413, %f411, %f412;
	selp.f32 	%f414, %f411, %f413, %p85;
	mov.b32 	%r333, %f414;
	mov.b32 	%r334, 16;
	// begin inline asm
	shfl.sync.down.b32 %r332, %r333, %r334, %r335, %r336;
	// end inline asm
	add.s32 	%r344, %r311, 16;
	setp.gt.s32 	%p86, %r344, %r335;
	mov.b32 	%f415, %r332;
	add.f32 	%f416, %f414, %f415;
	selp.f32 	%f530, %f414, %f416, %p86;
	setp.ne.s32 	%p87, %r311, 0;
	@%p87 bra 	$L__BB7_20;
	shr.u32 	%r345, %r1, 3;
	and.b32  	%r346, %r345, 124;
	mov.u32 	%r347, _ZZN3cub18CUB_300001_SM_10006detail6reduce28DeviceReduceSingleTileKernelINS2_10policy_hubIfjN4cuda3std3__44plusIfEEE10Policy1000EPfSC_iS9_ffNS7_10__identityEEEvT0_T1_T2_T3_T4_T6_E12temp_storage;
	add.s32 	%r348, %r347, %r346;
	st.shared.f32 	[%r348+16], %f530;
$L__BB7_20:
	bar.sync 	0;
	setp.ne.s32 	%p88, %r1, 0;
	@%p88 bra 	$L__BB7_72;
	setp.gt.s32 	%p89, %r67, 32;
	ld.shared.f32 	%f417, [_ZZN3cub18CUB_300001_SM_10006detail6reduce28DeviceReduceSingleTileKernelINS2_10policy_hubIfjN4cuda3std3__44plusIfEEE10Policy1000EPfSC_iS9_ffNS7_10__identityEEEvT0_T1_T2_T3_T4_T6_E12temp_storage+20];
	add.f32 	%f418, %f530, %f417;
	selp.f32 	%f419, %f418, %f530, %p89;
	setp.gt.s32 	%p90, %r67, 64;
	ld.shared.f32 	%f420, [_ZZN3cub18CUB_300001_SM_10006detail6reduce28DeviceReduceSingleTileKernelINS2_10policy_hubIfjN4cuda3std3__44plusIfEEE10Policy1000EPfSC_iS9_ffNS7_10__identityEEEvT0_T1_T2_T3_T4_T6_E12temp_storage+24];
	add.f32 	%f421, %f420, %f419;
	selp.f32 	%f422, %f421, %f419, %p90;
	setp.gt.s32 	%p91, %r67, 96;
	ld.shared.f32 	%f423, [_ZZN3cub18CUB_300001_SM_10006detail6reduce28DeviceReduceSingleTileKernelINS2_10policy_hubIfjN4cuda3std3__44plusIfEEE10Policy1000EPfSC_iS9_ffNS7_10__identityEEEvT0_T1_T2_T3_T4_T6_E12temp_storage+28];
	add.f32 	%f424, %f423, %f422;
	selp.f32 	%f425, %f424, %f422, %p91;
	setp.gt.s32 	%p92, %r67, 128;
	ld.shared.f32 	%f426, [_ZZN3cub18CUB_300001_SM_10006detail6reduce28DeviceReduceSingleTileKernelINS2_10policy_hubIfjN4cuda3std3__44plusIfEEE10Policy1000EPfSC_iS9_ffNS7_10__identityEEEvT0_T1_T2_T3_T4_T6_E12temp_storage+32];
	add.f32 	%f427, %f426, %f425;
	selp.f32 	%f428, %f427, %f425, %p92;
	setp.gt.s32 	%p93, %r67, 160;
	ld.shared.f32 	%f429, [_ZZN3cub18CUB_300001_SM_10006detail6reduce28DeviceReduceSingleTileKernelINS2_10policy_hubIfjN4cuda3std3__44plusIfEEE10Policy1000EPfSC_iS9_ffNS7_10__identityEEEvT0_T1_T2_T3_T4_T6_E12temp_storage+36];
	add.f32 	%f430, %f429, %f428;
	selp.f32 	%f431, %f430, %f428, %p93;
	setp.gt.s32 	%p94, %r67, 192;
	ld.shared.f32 	%f432, [_ZZN3cub18CUB_300001_SM_10006detail6reduce28DeviceReduceSingleTileKernelINS2_10policy_hubIfjN4cuda3std3__44plusIfEEE10Policy1000EPfSC_iS9_ffNS7_10__identityEEEvT0_T1_T2_T3_T4_T6_E12temp_storage+40];
	add.f32 	%f433, %f432, %f431;
	selp.f32 	%f434, %f433, %f431, %p94;
	setp.gt.s32 	%p95, %r67, 224;
	ld.shared.f32 	%f435, [_ZZN3cub18CUB_300001_SM_10006detail6reduce28DeviceReduceSingleTileKernelINS2_10policy_hubIfjN4cuda3std3__44plusIfEEE10Policy1000EPfSC_iS9_ffNS7_10__identityEEEvT0_T1_T2_T3_T4_T6_E12temp_storage+44];
	add.f32 	%f436, %f435, %f434;
	selp.f32 	%f437, %f436, %f434, %p95;
	setp.gt.s32 	%p96, %r67, 256;
	ld.shared.f32 	%f438, [_ZZN3cub18CUB_300001_SM_10006detail6reduce28DeviceReduceSingleTileKernelINS2_10policy_hubIfjN4cuda3std3__44plusIfEEE10Policy1000EPfSC_iS9_ffNS7_10__identityEEEvT0_T1_T2_T3_T4_T6_E12temp_storage+48];
	add.f32 	%f439, %f438, %f437;
	selp.f32 	%f440, %f439, %f437, %p96;
	setp.gt.s32 	%p97, %r67, 288;
	ld.shared.f32 	%f441, [_ZZN3cub18CUB_300001_SM_10006detail6reduce28DeviceReduceSingleTileKernelINS2_10policy_hubIfjN4cuda3std3__44plusIfEEE10Policy1000EPfSC_iS9_ffNS7_10__identityEEEvT0_T1_T2_T3_T4_T6_E12temp_storage+52];
	add.f32 	%f442, %f441, %f440;
	selp.f32 	%f443, %f442, %f440, %p97;
	setp.gt.s32 	%p98, %r67, 320;
	ld.shared.f32 	%f444, [_ZZN3cub18CUB_300001_SM_10006detail6reduce28DeviceReduceSingleTileKernelINS2_10policy_hubIfjN4cuda3std3__44plusIfEEE10Policy1000EPfSC_iS9_ffNS7_10__identityEEEvT0_T1_T2_T3_T4_T6_E12temp_storage+56];
	add.f32 	%f445, %f444, %f443;
	selp.f32 	%f446, %f445, %f443, %p98;
	setp.gt.s32 	%p99, %r67, 352;
	ld.shared.f32 	%f447, [_ZZN3cub18CUB_300001_SM_10006detail6reduce28DeviceReduceSingleTileKernelINS2_10policy_hubIfjN4cuda3std3__44plusIfEEE10Policy1000EPfSC_iS9_ffNS7_10__identityEEEvT0_T1_T2_T3_T4_T6_E12temp_storage+60];
	add.f32 	%f448, %f447, %f446;
	selp.f32 	%f449, %f448, %f446, %p99;
	setp.gt.s32 	%p100, %r67, 384;
	ld.shared.f32 	%f450, [_ZZN3cub18CUB_300001_SM_10006detail6reduce28DeviceReduceSingleTileKernelINS2_10policy_hubIfjN4cuda3std3__44plusIfEEE10Policy1000EPfSC_iS9_ffNS7_10__identityEEEvT0_T1_T2_T3_T4_T6_E12temp_storage+64];
	add.f32 	%f451, %f450, %f449;
	selp.f32 	%f452, %f451, %f449, %p100;
	setp.gt.s32 	%p101, %r67, 416;
	ld.shared.f32 	%f453, [_ZZN3cub18CUB_300001_SM_10006detail6reduce28DeviceReduceSingleTileKernelINS2_10policy_hubIfjN4cuda3std3__44plusIfEEE10Policy1000EPfSC_iS9_ffNS7_10__identityEEEvT0_T1_T2_T3_T4_T6_E12temp_storage+68];
	add.f32 	%f454, %f453, %f452;
	selp.f32 	%f455, %f454, %f452, %p101;
	setp.gt.s32 	%p102, %r67, 448;
	ld.shared.f32 	%f456, [_ZZN3cub18CUB_300001_SM_10006detail6reduce28DeviceReduceSingleTileKernelINS2_10policy_hubIfjN4cuda3std3__44plusIfEEE10Policy1000EPfSC_iS9_ffNS7_10__identityEEEvT0_T1_T2_T3_T4_T6_E12temp_storage+72];
	add.f32 	%f457, %f456, %f455;
	selp.f32 	%f458, %f457, %f455, %p102;
	setp.gt.s32 	%p103, %r67, 480;
	ld.shared.f32 	%f459, [_ZZN3cub18CUB_300001_SM_10006detail6reduce28DeviceReduceSingleTileKernelINS2_10policy_hubIfjN4cuda3std3__44plusIfEEE10Policy1000EPfSC_iS9_ffNS7_10__identityEEEvT0_T1_T2_T3_T4_T6_E12temp_storage+76];
	add.f32 	%f460, %f459, %f458;
	selp.f32 	%f530, %f460, %f458, %p103;
	bra.uni 	$L__BB7_72;
$L__BB7_22:
	mov.u32 	%r13, %tid.x;
	shl.b32 	%r224, %r13, 1;
	mul.wide.u32 	%rd90, %r224, 4;
	add.s64 	%rd75, %rd16, %rd90;
	// begin inline asm
	ld.global.nc.u64 %rd74, [%rd75];
	// end inline asm
	mov.b64 	{%r225, %r226}, %rd74;
	mov.b32 	%f281, %r226;
	mov.b32 	%f282, %r225;
	add.s64 	%rd77, %rd75, 4096;
	// begin inline asm
	ld.global.nc.u64 %rd76, [%rd77];
	// end inline asm
	mov.b64 	{%r227, %r228}, %rd76;
	mov.b32 	%f283, %r228;
	mov.b32 	%f284, %r227;
	add.s64 	%rd79, %rd75, 8192;
	// begin inline asm
	ld.global.nc.u64 %rd78, [%rd79];
	// end inline asm
	mov.b64 	{%r229, %r230}, %rd78;
	mov.b32 	%f285, %r230;
	mov.b32 	%f286, %r229;
	add.s64 	%rd81, %rd75, 12288;
	// begin inline asm
	ld.global.nc.u64 %rd80, [%rd81];
	// end inline asm
	mov.b64 	{%r231, %r232}, %rd80;
	mov.b32 	%f287, %r232;
	mov.b32 	%f288, %r231;
	add.s64 	%rd83, %rd75, 16384;
	// begin inline asm
	ld.global.nc.u64 %rd82, [%rd83];
	// end inline asm
	mov.b64 	{%r233, %r234}, %rd82;
	mov.b32 	%f289, %r234;
	mov.b32 	%f290, %r233;
	add.s64 	%rd85, %rd75, 20480;
	// begin inline asm
	ld.global.nc.u64 %rd84, [%rd85];
	// end inline asm
	mov.b64 	{%r235, %r236}, %rd84;
	mov.b32 	%f291, %r236;
	mov.b32 	%f292, %r235;
	add.s64 	%rd87, %rd75, 24576;
	// begin inline asm
	ld.global.nc.u64 %rd86, [%rd87];
	// end inline asm
	mov.b64 	{%r237, %r238}, %rd86;
	mov.b32 	%f293, %r238;
	mov.b32 	%f294, %r237;
	add.s64 	%rd89, %rd75, 28672;
	// begin inline asm
	ld.global.nc.u64 %rd88, [%rd89];
	// end inline asm
	mov.b64 	{%r239, %r240}, %rd88;
	mov.b32 	%f295, %r240;
	mov.b32 	%f296, %r239;
	add.f32 	%f297, %f282, %f281;
	add.f32 	%f298, %f284, %f283;
	add.f32 	%f299, %f286, %f285;
	add.f32 	%f300, %f288, %f287;
	add.f32 	%f301, %f290, %f289;
	add.f32 	%f302, %f292, %f291;
	add.f32 	%f303, %f294, %f293;
	add.f32 	%f304, %f296, %f295;
	add.f32 	%f305, %f297, %f298;
	add.f32 	%f306, %f299, %f300;
	add.f32 	%f307, %f301, %f302;
	add.f32 	%f308, %f303, %f304;
	add.f32 	%f309, %f305, %f306;
	add.f32 	%f310, %f307, %f308;
	add.f32 	%f516, %f309, %f310;
	setp.lt.u32 	%p58, %r67, 16384;
	mov.b32 	%r387, 8192;
	@%p58 bra 	$L__BB7_26;
	add.s32 	%r14, %r67, -8192;
	mov.b32 	%r387, 8192;
$L__BB7_24:
	mul.wide.s32 	%rd107, %r387, 4;
	add.s64 	%rd92, %rd75, %rd107;
	// begin inline asm
	ld.global.nc.u64 %rd91, [%rd92];
	// end inline asm
	mov.b64 	{%r242, %r243}, %rd91;
	mov.b32 	%f311, %r243;
	mov.b32 	%f312, %r242;
	add.s64 	%rd94, %rd92, 4096;
	// begin inline asm
	ld.global.nc.u64 %rd93, [%rd94];
	// end inline asm
	mov.b64 	{%r244, %r245}, %rd93;
	mov.b32 	%f313, %r245;
	mov.b32 	%f314, %r244;
	add.s64 	%rd96, %rd92, 8192;
	// begin inline asm
	ld.global.nc.u64 %rd95, [%rd96];
	// end inline asm
	mov.b64 	{%r246, %r247}, %rd95;
	mov.b32 	%f315, %r247;
	mov.b32 	%f316, %r246;
	add.s64 	%rd98, %rd92, 12288;
	// begin inline asm
	ld.global.nc.u64 %rd97, [%rd98];
	// end inline asm
	mov.b64 	{%r248, %r249}, %rd97;
	mov.b32 	%f317, %r249;
	mov.b32 	%f318, %r248;
	add.s64 	%rd100, %rd92, 16384;
	// begin inline asm
	ld.global.nc.u64 %rd99, [%rd100];
	// end inline asm
	mov.b64 	{%r250, %r251}, %rd99;
	mov.b32 	%f319, %r251;
	mov.b32 	%f320, %r250;
	add.s64 	%rd102, %rd92, 20480;
	// begin inline asm
	ld.global.nc.u64 %rd101, [%rd102];
	// end inline asm
	mov.b64 	{%r252, %r253}, %rd101;
	mov.b32 	%f321, %r253;
	mov.b32 	%f322, %r252;
	add.s64 	%rd104, %rd92, 24576;
	// begin inline asm
	ld.global.nc.u64 %rd103, [%rd104];
	// end inline asm
	mov.b64 	{%r254, %r255}, %rd103;
	mov.b32 	%f323, %r255;
	mov.b32 	%f324, %r254;
	add.s64 	%rd106, %rd92, 28672;
	// begin inline asm
	ld.global.nc.u64 %rd105, [%rd106];
	// end inline asm
	mov.b64 	{%r256, %r257}, %rd105;
	mov.b32 	%f325, %r257;
	mov.b32 	%f326, %r256;
	add.f32 	%f327, %f516, %f312;
	add.f32 	%f328, %f311, %f314;
	add.f32 	%f329, %f313, %f316;
	add.f32 	%f330, %f315, %f318;
	add.f32 	%f331, %f317, %f320;
	add.f32 	%f332, %f319, %f322;
	add.f32 	%f333, %f321, %f324;
	add.f32 	%f334, %f323, %f326;
	add.f32 	%f335, %f327, %f328;
	add.f32 	%f336, %f329, %f330;
	add.f32 	%f337, %f331, %f332;
	add.f32 	%f338, %f333, %f334;
	add.f32 	%f339, %f335, %f336;
	add.f32 	%f340, %f337, %f338;
	add.f32 	%f341, %f339, %f340;
	add.f32 	%f516, %f341, %f325;
	sub.s32 	%r258, %r67, %r387;
	setp.lt.s32 	%p59, %r258, 8192;
	@%p59 bra 	$L__BB7_34;
	add.s32 	%r387, %r387, 8192;
	setp.le.s32 	%p60, %r387, %r14;
	@%p60 bra 	$L__BB7_24;
$L__BB7_26:
	setp.le.s32 	%p61, %r67, %r387;
	@%p61 bra 	$L__BB7_34;
	sub.s32 	%r18, %r67, %r387;
	setp.ge.s32 	%p62, %r13, %r18;
	@%p62 bra 	$L__BB7_34;
	not.b32 	%r259, %r13;
	add.s32 	%r260, %r67, %r259;
	sub.s32 	%r19, %r260, %r387;
	and.b32  	%r261, %r19, 1536;
	setp.eq.s32 	%p63, %r261, 1536;
	mov.u32 	%r391, %r13;
	@%p63 bra 	$L__BB7_31;
	add.s32 	%r389, %r13, %r387;
	shr.u32 	%r262, %r19, 9;
	add.s32 	%r263, %r262, 1;
	and.b32  	%r264, %r263, 3;
	neg.s32 	%r388, %r264;
	mov.u32 	%r391, %r13;
$L__BB7_30:
	.pragma "nounroll";
	mul.wide.u32 	%rd109, %r389, 4;
	add.s64 	%rd108, %rd16, %rd109;
	// begin inline asm
	ld.global.nc.u32 %r265, [%rd108];
	// end inline asm
	mov.b32 	%f343, %r265;
	add.f32 	%f516, %f516, %f343;
	add.s32 	%r391, %r391, 512;
	add.s32 	%r389, %r389, 512;
	add.s32 	%r388, %r388, 1;
	setp.ne.s32 	%p64, %r388, 0;
	@%p64 bra 	$L__BB7_30;
$L__BB7_31:
	setp.lt.u32 	%p65, %r19, 1536;
	@%p65 bra 	$L__BB7_34;
	cvt.u64.u32 	%rd110, %r391;
	cvt.u64.u32 	%rd111, %r387;
	add.s64 	%rd112, %rd110, %rd111;
	shl.b64 	%rd113, %rd112, 2;
	add.s64 	%rd114, %rd113, %rd16;
	add.s64 	%rd130, %rd114, 4096;
	add.s32 	%r392, %r391, %r387;
$L__BB7_33:
	mul.wide.u32 	%rd119, %r392, 4;
	add.s64 	%rd115, %rd16, %rd119;
	// begin inline asm
	ld.global.nc.u32 %r266, [%rd115];
	// end inline asm
	mov.b32 	%f344, %r266;
	add.f32 	%f345, %f516, %f344;
	add.s64 	%rd116, %rd130, -2048;
	// begin inline asm
	ld.global.nc.u32 %r267, [%rd116];
	// end inline asm
	mov.b32 	%f346, %r267;
	add.f32 	%f347, %f345, %f346;
	// begin inline asm
	ld.global.nc.u32 %r268, [%rd130];
	// end inline asm
	mov.b32 	%f348, %r268;
	add.f32 	%f349, %f347, %f348;
	add.s64 	%rd118, %rd130, 2048;
	// begin inline asm
	ld.global.nc.u32 %r269, [%rd118];
	// end inline asm
	mov.b32 	%f350, %r269;
	add.f32 	%f516, %f349, %f350;
	add.s32 	%r391, %r391, 2048;
	add.s64 	%rd130, %rd130, 8192;
	add.s32 	%r392, %r392, 2048;
	setp.lt.s32 	%p66, %r391, %r18;
	@%p66 bra 	$L__BB7_33;
$L__BB7_34:
	// begin inline asm
	mov.u32 %r270, %laneid;
	// end inline asm
	mov.b32 	%r272, %f516;
	mov.b32 	%r273, 1;
	mov.b32 	%r294, 31;
	mov.b32 	%r295, -1;
	// begin inline asm
	shfl.sync.down.b32 %r271, %r272, %r273, %r294, %r295;
	// end inline asm
	setp.gt.s32 	%p67, %r270, 30;
	mov.b32 	%f351, %r271;
	add.f32 	%f352, %f516, %f351;
	selp.f32 	%f353, %f516, %f352, %p67;
	mov.b32 	%r277, %f353;
	mov.b32 	%r278, 2;
	// begin inline asm
	shfl.sync.down.b32 %r276, %r277, %r278, %r294, %r295;
	// end inline asm
	setp.gt.s32 	%p68, %r270, 29;
	mov.b32 	%f354, %r276;
	add.f32 	%f355, %f353, %f354;
	selp.f32 	%f356, %f353, %f355, %p68;
	mov.b32 	%r282, %f356;
	mov.b32 	%r283, 4;
	// begin inline asm
	shfl.sync.down.b32 %r281, %r282, %r283, %r294, %r295;
	// end inline asm
	setp.gt.s32 	%p69, %r270, 27;
	mov.b32 	%f357, %r281;
	add.f32 	%f358, %f356, %f357;
	selp.f32 	%f359, %f356, %f358, %p69;
	mov.b32 	%r287, %f359;
	mov.b32 	%r288, 8;
	// begin inline asm
	shfl.sync.down.b32 %r286, %r287, %r288, %r294, %r295;
	// end inline asm
	setp.gt.s32 	%p70, %r270, 23;
	mov.b32 	%f360, %r286;
	add.f32 	%f361, %f359, %f360;
	selp.f32 	%f362, %f359, %f361, %p70;
	mov.b32 	%r292, %f362;
	mov.b32 	%r293, 16;
	// begin inline asm
	shfl.sync.down.b32 %r291, %r292, %r293, %r294, %r295;
	// end inline asm
	setp.gt.s32 	%p71, %r270, 15;
	mov.b32 	%f363, %r291;
	add.f32 	%f26, %f362, %f363;
	selp.f32 	%f530, %f362, %f26, %p71;
	setp.ne.s32 	%p72, %r270, 0;
	@%p72 bra 	$L__BB7_36;
	shr.u32 	%r296, %r13, 3;
	and.b32  	%r297, %r296, 124;
	mov.u32 	%r298, _ZZN3cub18CUB_300001_SM_10006detail6reduce28DeviceReduceSingleTileKernelINS2_10policy_hubIfjN4cuda3std3__44plusIfEEE10Policy1000EPfSC_iS9_ffNS7_10__identityEEEvT0_T1_T2_T3_T4_T6_E12temp_storage;
	add.s32 	%r299, %r298, %r297;
	st.shared.f32 	[%r299+16], %f26;
$L__BB7_36:
	bar.sync 	0;
	setp.ne.s32 	%p73, %r13, 0;
	@%p73 bra 	$L__BB7_72;
	ld.shared.f32 	%f364, [_ZZN3cub18CUB_300001_SM_10006detail6reduce28DeviceReduceSingleTileKernelINS2_10policy_hubIfjN4cuda3std3__44plusIfEEE10Policy1000EPfSC_iS9_ffNS7_10__identityEEEvT0_T1_T2_T3_T4_T6_E12temp_storage+20];
	add.f32 	%f365, %f530, %f364;
	ld.shared.f32 	%f366, [_ZZN3cub18CUB_300001_SM_10006detail6reduce28DeviceReduceSingleTileKernelINS2_10policy_hubIfjN4cuda3std3__44plusIfEEE10Policy1000EPfSC_iS9_ffNS7_10__identityEEEvT0_T1_T2_T3_T4_T6_E12temp_storage+24];
	add.f32 	%f367, %f365, %f366;
	ld.shared.f32 	%f368, [_ZZN3cub18CUB_300001_SM_10006detail6reduce28DeviceReduceSingleTileKernelINS2_10policy_hubIfjN4cuda3std3__44plusIfEEE10Policy1000EPfSC_iS9_ffNS7_10__identityEEEvT0_T1_T2_T3_T4_T6_E12temp_storage+28];
	add.f32 	%f369, %f367, %f368;
	ld.shared.f32 	%f370, [_ZZN3cub18CUB_300001_SM_10006detail6reduce28DeviceReduceSingleTileKernelINS2_10policy_hubIfjN4cuda3std3__44plusIfEEE10Policy1000EPfSC_iS9_ffNS7_10__identityEEEvT0_T1_T2_T3_T4_T6_E12temp_storage+32];
	add.f32 	%f371, %f369, %f370;
	ld.shared.f32 	%f372, [_ZZN3cub18CUB_300001_SM_10006detail6reduce28DeviceReduceSingleTileKernelINS2_10policy_hubIfjN4cuda3std3__44plusIfEEE10Policy1000EPfSC_iS9_ffNS7_10__identityEEEvT0_T1_T2_T3_T4_T6_E12temp_storage+36];
	add.f32 	%f373, %f371, %f372;
	ld.shared.f32 	%f374, [_ZZN3cub18CUB_300001_SM_10006detail6reduce28DeviceReduceSingleTileKernelINS2_10policy_hubIfjN4cuda3std3__44plusIfEEE10Policy1000EPfSC_iS9_ffNS7_10__identityEEEvT0_T1_T2_T3_T4_T6_E12temp_storage+40];
	add.f32 	%f375, %f373, %f374;
	ld.shared.f32 	%f376, [_ZZN3cub18CUB_300001_SM_10006detail6reduce28DeviceReduceSingleTileKernelINS2_10policy_hubIfjN4cuda3std3__44plusIfEEE10Policy1000EPfSC_iS9_ffNS7_10__identityEEEvT0_T1_T2_T3_T4_T6_E12temp_storage+44];
	add.f32 	%f377, %f375, %f376;
	ld.shared.f32 	%f378, [_ZZN3cub18CUB_300001_SM_10006detail6reduce28DeviceReduceSingleTileKernelINS2_10policy_hubIfjN4cuda3std3__44plusIfEEE10Policy1000EPfSC_iS9_ffNS7_10__identityEEEvT0_T1_T2_T3_T4_T6_E12temp_storage+48];
	add.f32 	%f379, %f377, %f378;
	ld.shared.f32 	%f380, [_ZZN3cub18CUB_300001_SM_10006detail6reduce28DeviceReduceSingleTileKernelINS2_10policy_hubIfjN4cuda3std3__44plusIfEEE10Policy1000EPfSC_iS9_ffNS7_10__identityEEEvT0_T1_T2_T3_T4_T6_E12temp_storage+52];
	add.f32 	%f381, %f379, %f380;
	ld.shared.f32 	%f382, [_ZZN3cub18CUB_300001_SM_10006detail6reduce28DeviceReduceSingleTileKernelINS2_10policy_hubIfjN4cuda3std3__44plusIfEEE10Policy1000EPfSC_iS9_ffNS7_10__identityEEEvT0_T1_T2_T3_T4_T6_E12temp_storage+56];
	add.f32 	%f383, %f381, %f382;
	ld.shared.f32 	%f384, [_ZZN3cub18CUB_300001_SM_10006detail6reduce28DeviceReduceSingleTileKernelINS2_10policy_hubIfjN4cuda3std3__44plusIfEEE10Policy1000EPfSC_iS9_ffNS7_10__identityEEEvT0_T1_T2_T3_T4_T6_E12temp_storage+60];
	add.f32 	%f385, %f383, %f384;
	ld.shared.f32 	%f386, [_ZZN3cub18CUB_300001_SM_10006detail6reduce28DeviceReduceSingleTileKernelINS2_10policy_hubIfjN4cuda3std3__44plusIfEEE10Policy1000EPfSC_iS9_ffNS7_10__identityEEEvT0_T1_T2_T3_T4_T6_E12temp_storage+64];
	add.f32 	%f387, %f385, %f386;
	ld.shared.f32 	%f388, [_ZZN3cub18CUB_300001_SM_10006detail6reduce28DeviceReduceSingleTileKernelINS2_10policy_hubIfjN4cuda3std3__44plusIfEEE10Policy1000EPfSC_iS9_ffNS7_10__identityEEEvT0_T1_T2_T3_T4_T6_E12temp_storage+68];
	add.f32 	%f389, %f387, %f388;
	ld.shared.f32 	%f390, [_ZZN3cub18CUB_300001_SM_10006detail6reduce28DeviceReduceSingleTileKernelINS2_10policy_hubIfjN4cuda3std3__44plusIfEEE10Policy1000EPfSC_iS9_ffNS7_10__identityEEEvT0_T1_T2_T3_T4_T6_E12temp_storage+72];
	add.f32 	%f391, %f389, %f390;
	ld.shared.f32 	%f392, [_ZZN3cub18CUB_300001_SM_10006detail6reduce28DeviceReduceSingleTileKernelINS2_10policy_hubIfjN4cuda3std3__44plusIfEEE10Policy1000EPfSC_iS9_ffNS7_10__identityEEEvT0_T1_T2_T3_T4_T6_E12temp_storage+76];
	add.f32 	%f530, %f391, %f392;
	bra.uni 	$L__BB7_72;
$L__BB7_38:
	setp.gt.s32 	%p3, %r67, 8191;
	@%p3 bra 	$L__BB7_56;
	mov.u32 	%r34, %tid.x;
	setp.ge.s32 	%p20, %r34, %r67;
	mov.f32 	%f522, 0f00000000;
	mov.u32 	%r397, %r34;
	@%p20 bra 	$L__BB7_41;
	mul.wide.u32 	%rd66, %r34, 4;
	add.s64 	%rd65, %rd16, %rd66;
	// begin inline asm
	ld.global.nc.u32 %r144, [%rd65];
	// end inline asm
	mov.b32 	%f522, %r144;
	add.s32 	%r397, %r34, 512;
$L__BB7_41:
	setp.ge.s32 	%p21, %r397, %r67;
	@%p21 bra 	$L__BB7_47;
	not.b32 	%r145, %r397;
	add.s32 	%r37, %r67, %r145;
	and.b32  	%r146, %r37, 1536;
	setp.eq.s32 	%p22, %r146, 1536;
	@%p22 bra 	$L__BB7_45;
	mul.wide.u32 	%rd67, %r397, 4;
	add.s64 	%rd131, %rd16, %rd67;
	shr.u32 	%r147, %r37, 9;
	add.s32 	%r148, %r147, 1;
	and.b32  	%r149, %r148, 3;
	neg.s32 	%r395, %r149;
$L__BB7_44:
	.pragma "nounroll";
	// begin inline asm
	ld.global.nc.u32 %r150, [%rd131];
	// end inline asm
	mov.b32 	%f173, %r150;
	add.f32 	%f522, %f522, %f173;
	add.s32 	%r397, %r397, 512;
	add.s64 	%rd131, %rd131, 2048;
	add.s32 	%r395, %r395, 1;
	setp.ne.s32 	%p23, %r395, 0;
	@%p23 bra 	$L__BB7_44;
$L__BB7_45:
	setp.lt.u32 	%p24, %r37, 1536;
	@%p24 bra 	$L__BB7_47;
$L__BB7_46:
	mul.wide.s32 	%rd73, %r397, 4;
	add.s64 	%rd69, %rd16, %rd73;
	// begin inline asm
	ld.global.nc.u32 %r151, [%rd69];
	// end inline asm
	mov.b32 	%f174, %r151;
	add.f32 	%f175, %f522, %f174;
	add.s64 	%rd70, %rd69, 2048;
	// begin inline asm
	ld.global.nc.u32 %r152, [%rd70];
	// end inline asm
	mov.b32 	%f176, %r152;
	add.f32 	%f177, %f175, %f176;
	add.s64 	%rd71, %rd69, 4096;
	// begin inline asm
	ld.global.nc.u32 %r153, [%rd71];
	// end inline asm
	mov.b32 	%f178, %r153;
	add.f32 	%f179, %f177, %f178;
	add.s64 	%rd72, %rd69, 6144;
	// begin inline asm
	ld.global.nc.u32 %r154, [%rd72];
	// end inline asm
	mov.b32 	%f180, %r154;
	add.f32 	%f522, %f179, %f180;
	add.s32 	%r397, %r397, 2048;
	setp.lt.s32 	%p25, %r397, %r67;
	@%p25 bra 	$L__BB7_46;
$L__BB7_47:
	setp.lt.s32 	%p26, %r67, 512;
	@%p26 bra 	$L__BB7_52;
	// begin inline asm
	mov.u32 %r193, %laneid;
	// end inline asm
	mov.b32 	%r195, %f522;
	mov.b32 	%r196, 1;
	mov.b32 	%r217, 31;
	mov.b32 	%r218, -1;
	// begin inline asm
	shfl.sync.down.b32 %r194, %r195, %r196, %r217, %r218;
	// end inline asm
	setp.gt.s32 	%p50, %r193, 30;
	mov.b32 	%f239, %r194;
	add.f32 	%f240, %f522, %f239;
	selp.f32 	%f241, %f522, %f240, %p50;
	mov.b32 	%r200, %f241;
	mov.b32 	%r201, 2;
	// begin inline asm
	shfl.sync.down.b32 %r199, %r200, %r201, %r217, %r218;
	// end inline asm
	setp.gt.s32 	%p51, %r193, 29;
	mov.b32 	%f242, %r199;
	add.f32 	%f243, %f241, %f242;
	selp.f32 	%f244, %f241, %f243, %p51;
	mov.b32 	%r205, %f244;
	mov.b32 	%r206, 4;
	// begin inline asm
	shfl.sync.down.b32 %r204, %r205, %r206, %r217, %r218;
	// end inline asm
	setp.gt.s32 	%p52, %r193, 27;
	mov.b32 	%f245, %r204;
	add.f32 	%f246, %f244, %f245;
	selp.f32 	%f247, %f244, %f246, %p52;
	mov.b32 	%r210, %f247;
	mov.b32 	%r211, 8;
	// begin inline asm
	shfl.sync.down.b32 %r209, %r210, %r211, %r217, %r218;
	// end inline asm
	setp.gt.s32 	%p53, %r193, 23;
	mov.b32 	%f248, %r209;
	add.f32 	%f249, %f247, %f248;
	selp.f32 	%f250, %f247, %f249, %p53;
	mov.b32 	%r215, %f250;
	mov.b32 	%r216, 16;
	// begin inline asm
	shfl.sync.down.b32 %r214, %r215, %r216, %r217, %r218;
	// end inline asm
	setp.gt.s32 	%p54, %r193, 15;
	mov.b32 	%f251, %r214;
	add.f32 	%f38, %f250, %f251;
	selp.f32 	%f530, %f250, %f38, %p54;
	setp.ne.s32 	%p55, %r193, 0;
	@%p55 bra 	$L__BB7_50;
	shr.u32 	%r219, %r34, 3;
	and.b32  	%r220, %r219, 124;
	mov.u32 	%r221, _ZZN3cub18CUB_300001_SM_10006detail6reduce28DeviceReduceSingleTileKernelINS2_10policy_hubIfjN4cuda3std3__44plusIfEEE10Policy1000EPfSC_iS9_ffNS7_10__identityEEEvT0_T1_T2_T3_T4_T6_E12temp_storage;
	add.s32 	%r222, %r221, %r220;
	st.shared.f32 	[%r222+16], %f38;
$L__BB7_50:
	bar.sync 	0;
	setp.ne.s32 	%p56, %r34, 0;
	@%p56 bra 	$L__BB7_72;
	ld.shared.f32 	%f252, [_ZZN3cub18CUB_300001_SM_10006detail6reduce28DeviceReduceSingleTileKernelINS2_10policy_hubIfjN4cuda3std3__44plusIfEEE10Policy1000EPfSC_iS9_ffNS7_10__identityEEEvT0_T1_T2_T3_T4_T6_E12temp_storage+20];
	add.f32 	%f253, %f530, %f252;
	ld.shared.f32 	%f254, [_ZZN3cub18CUB_300001_SM_10006detail6reduce28DeviceReduceSingleTileKernelINS2_10policy_hubIfjN4cuda3std3__44plusIfEEE10Policy1000EPfSC_iS9_ffNS7_10__identityEEEvT0_T1_T2_T3_T4_T6_E12temp_storage+24];
	add.f32 	%f255, %f253, %f254;
	ld.shared.f32 	%f256, [_ZZN3cub18CUB_300001_SM_10006detail6reduce28DeviceReduceSingleTileKernelINS2_10policy_hubIfjN4cuda3std3__44plusIfEEE10Policy1000EPfSC_iS9_ffNS7_10__identityEEEvT0_T1_T2_T3_T4_T6_E12temp_storage+28];
	add.f32 	%f257, %f255, %f256;
	ld.shared.f32 	%f258, [_ZZN3cub18CUB_300001_SM_10006detail6reduce28DeviceReduceSingleTileKernelINS2_10policy_hubIfjN4cuda3std3__44plusIfEEE10Policy1000EPfSC_iS9_ffNS7_10__identityEEEvT0_T1_T2_T3_T4_T6_E12temp_storage+32];
	add.f32 	%f259, %f257, %f258;
	ld.shared.f32 	%f260, [_ZZN3cub18CUB_300001_SM_10006detail6reduce28DeviceReduceSingleTileKernelINS2_10policy_hubIfjN4cuda3std3__44plusIfEEE10Policy1000EPfSC_iS9_ffNS7_10__identityEEEvT0_T1_T2_T3_T4_T6_E12temp_storage+36];
	add.f32 	%f261, %f259, %f260;
	ld.shared.f32 	%f262, [_ZZN3cub18CUB_300001_SM_10006detail6reduce28DeviceReduceSingleTileKernelINS2_10policy_hubIfjN4cuda3std3__44plusIfEEE10Policy1000EPfSC_iS9_ffNS7_10__identityEEEvT0_T1_T2_T3_T4_T6_E12temp_storage+40];
	add.f32 	%f263, %f261, %f262;
	ld.shared.f32 	%f264, [_ZZN3cub18CUB_300001_SM_10006detail6reduce28DeviceReduceSingleTileKernelINS2_10policy_hubIfjN4cuda3std3__44plusIfEEE10Policy1000EPfSC_iS9_ffNS7_10__identityEEEvT0_T1_T2_T3_T4_T6_E12temp_storage+44];
	add.f32 	%f265, %f263, %f264;
	ld.shared.f32 	%f266, [_ZZN3cub18CUB_300001_SM_10006detail6reduce28DeviceReduceSingleTileKernelINS2_10policy_hubIfjN4cuda3std3__44plusIfEEE10Policy1000EPfSC_iS9_ffNS7_10__identityEEEvT0_T1_T2_T3_T4_T6_E12temp_storage+48];
	add.f32 	%f267, %f265, %f266;
	ld.shared.f32 	%f268, [_ZZN3cub18CUB_300001_SM_10006detail6reduce28DeviceReduceSingleTileKernelINS2_10policy_hubIfjN4cuda3std3__44plusIfEEE10Policy1000EPfSC_iS9_ffNS7_10__identityEEEvT0_T1_T2_T3_T4_T6_E12temp_storage+52];
	add.f32 	%f269, %f267, %f268;
	ld.shared.f32 	%f270, [_ZZN3cub18CUB_300001_SM_10006detail6reduce28DeviceReduceSingleTileKernelINS2_10policy_hubIfjN4cuda3std3__44plusIfEEE10Policy1000EPfSC_iS9_ffNS7_10__identityEEEvT0_T1_T2_T3_T4_T6_E12temp_storage+56];
	add.f32 	%f271, %f269, %f270;
	ld.shared.f32 	%f272, [_ZZN3cub18CUB_300001_SM_10006detail6reduce28DeviceReduceSingleTileKernelINS2_10policy_hubIfjN4cuda3std3__44plusIfEEE10Policy1000EPfSC_iS9_ffNS7_10__identityEEEvT0_T1_T2_T3_T4_T6_E12temp_storage+60];
	add.f32 	%f273, %f271, %f272;
	ld.shared.f32 	%f274, [_ZZN3cub18CUB_300001_SM_10006detail6reduce28DeviceReduceSingleTileKernelINS2_10policy_hubIfjN4cuda3std3__44plusIfEEE10Policy1000EPfSC_iS9_ffNS7_10__identityEEEvT0_T1_T2_T3_T4_T6_E12temp_storage+64];
	add.f32 	%f275, %f273, %f274;
	ld.shared.f32 	%f276, [_ZZN3cub18CUB_300001_SM_10006detail6reduce28DeviceReduceSingleTileKernelINS2_10policy_hubIfjN4cuda3std3__44plusIfEEE10Policy1000EPfSC_iS9_ffNS7_10__identityEEEvT0_T1_T2_T3_T4_T6_E12temp_storage+68];
	add.f32 	%f277, %f275, %f276;
	ld.shared.f32 	%f278, [_ZZN3cub18CUB_300001_SM_10006detail6reduce28DeviceReduceSingleTileKernelINS2_10policy_hubIfjN4cuda3std3__44plusIfEEE10Policy1000EPfSC_iS9_ffNS7_10__identityEEEvT0_T1_T2_T3_T4_T6_E12temp_storage+72];
	add.f32 	%f279, %f277, %f278;
	ld.shared.f32 	%f280, [_ZZN3cub18CUB_300001_SM_10006detail6reduce28DeviceReduceSingleTileKernelINS2_10policy_hubIfjN4cuda3std3__44plusIfEEE10Policy1000EPfSC_iS9_ffNS7_10__identityEEEvT0_T1_T2_T3_T4_T6_E12temp_storage+76];
	add.f32 	%f530, %f279, %f280;
	bra.uni 	$L__BB7_72;
$L__BB7_52:
	// begin inline asm
	mov.u32 %r155, %laneid;
	// end inline asm
	and.b32  	%r181, %r34, 992;
	add.s32 	%r182, %r181, 32;
	setp.gt.s32 	%p27, %r182, %r67;
	not.b32 	%r183, %r181;
	add.s32 	%r184, %r67, %r183;
	selp.b32 	%r179, %r184, 31, %p27;
	mov.b32 	%r157, %f522;
	mov.b32 	%r158, 1;
	mov.b32 	%r180, -1;
	// begin inline asm
	shfl.sync.down.b32 %r156, %r157, %r158, %r179, %r180;
	// end inline asm
	setp.lt.s32 	%p28, %r155, %r179;
	mov.b32 	%f181, %r156;
	add.f32 	%f182, %f522, %f181;
	selp.f32 	%f183, %f182, %f522, %p28;
	mov.b32 	%r162, %f183;
	mov.b32 	%r163, 2;
	// begin inline asm
	shfl.sync.down.b32 %r161, %r162, %r163, %r179, %r180;
	// end inline asm
	add.s32 	%r185, %r155, 2;
	setp.gt.s32 	%p29, %r185, %r179;
	mov.b32 	%f184, %r161;
	add.f32 	%f185, %f183, %f184;
	selp.f32 	%f186, %f183, %f185, %p29;
	mov.b32 	%r167, %f186;
	mov.b32 	%r168, 4;
	// begin inline asm
	shfl.sync.down.b32 %r166, %r167, %r168, %r179, %r180;
	// end inline asm
	add.s32 	%r186, %r155, 4;
	setp.gt.s32 	%p30, %r186, %r179;
	mov.b32 	%f187, %r166;
	add.f32 	%f188, %f186, %f187;
	selp.f32 	%f189, %f186, %f188, %p30;
	mov.b32 	%r172, %f189;
	mov.b32 	%r173, 8;
	// begin inline asm
	shfl.sync.down.b32 %r171, %r172, %r173, %r179, %r180;
	// end inline asm
	add.s32 	%r187, %r155, 8;
	setp.gt.s32 	%p31, %r187, %r179;
	mov.b32 	%f190, %r171;
	add.f32 	%f191, %f189, %f190;
	selp.f32 	%f192, %f189, %f191, %p31;
	mov.b32 	%r177, %f192;
	mov.b32 	%r178, 16;
	// begin inline asm
	shfl.sync.down.b32 %r176, %r177, %r178, %r179, %r180;
	// end inline asm
	add.s32 	%r188, %r155, 16;
	setp.gt.s32 	%p32, %r188, %r179;
	mov.b32 	%f193, %r176;
	add.f32 	%f194, %f192, %f193;
	selp.f32 	%f530, %f192, %f194, %p32;
	setp.ne.s32 	%p33, %r155, 0;
	@%p33 bra 	$L__BB7_54;
	shr.u32 	%r189, %r34, 3;
	and.b32  	%r190, %r189, 124;
	mov.u32 	%r191, _ZZN3cub18CUB_300001_SM_10006detail6reduce28DeviceReduceSingleTileKernelINS2_10policy_hubIfjN4cuda3std3__44plusIfEEE10Policy1000EPfSC_iS9_ffNS7_10__identityEEEvT0_T1_T2_T3_T4_T6_E12temp_storage;
	add.s32 	%r192, %r191, %r190;
	st.shared.f32 	[%r192+16], %f530;
$L__BB7_54:
	bar.sync 	0;
	setp.ne.s32 	%p34, %r34, 0;
	@%p34 bra 	$L__BB7_72;
	setp.gt.s32 	%p35, %r67, 32;
	ld.shared.f32 	%f195, [_ZZN3cub18CUB_300001_SM_10006detail6reduce28DeviceReduceSingleTileKernelINS2_10policy_hubIfjN4cuda3std3__44plusIfEEE10Policy1000EPfSC_iS9_ffNS7_10__identityEEEvT0_T1_T2_T3_T4_T6_E12temp_storage+20];
	add.f32 	%f196, %f530, %f195;
	selp.f32 	%f197, %f196, %f530, %p35;
	setp.gt.s32 	%p36, %r67, 64;
	ld.shared.f32 	%f198, [_ZZN3cub18CUB_300001_SM_10006detail6reduce28DeviceReduceSingleTileKernelINS2_10policy_hubIfjN4cuda3std3__44plusIfEEE10Policy1000EPfSC_iS9_ffNS7_10__identityEEEvT0_T1_T2_T3_T4_T6_E12temp_storage+24];
	add.f32 	%f199, %f198, %f197;
	selp.f32 	%f200, %f199, %f197, %p36;
	setp.gt.s32 	%p37, %r67, 96;
	ld.shared.f32 	%f201, [_ZZN3cub18CUB_300001_SM_10006detail6reduce28DeviceReduceSingleTileKernelINS2_10policy_hubIfjN4cuda3std3__44plusIfEEE10Policy1000EPfSC_iS9_ffNS7_10__identityEEEvT0_T1_T2_T3_T4_T6_E12temp_storage+28];
	add.f32 	%f202, %f201, %f200;
	selp.f32 	%f203, %f202, %f200, %p37;
	setp.gt.s32 	%p38, %r67, 128;
	ld.shared.f32 	%f204, [_ZZN3cub18CUB_300001_SM_10006detail6reduce28DeviceReduceSingleTileKernelINS2_10policy_hubIfjN4cuda3std3__44plusIfEEE10Policy1000EPfSC_iS9_ffNS7_10__identityEEEvT0_T1_T2_T3_T4_T6_E12temp_storage+32];
	add.f32 	%f205, %f204, %f203;
	selp.f32 	%f206, %f205, %f203, %p38;
	setp.gt.s32 	%p39, %r67, 160;
	ld.shared.f32 	%f207, [_ZZN3cub18CUB_300001_SM_10006detail6reduce28DeviceReduceSingleTileKernelINS2_10policy_hubIfjN4cuda3std3__44plusIfEEE10Policy1000EPfSC_iS9_ffNS7_10__identityEEEvT0_T1_T2_T3_T4_T6_E12temp_storage+36];
	add.f32 	%f208, %f207, %f206;
	selp.f32 	%f209, %f208, %f206, %p39;
	setp.gt.s32 	%p40, %r67, 192;
	ld.shared.f32 	%f210, [_ZZN3cub18CUB_300001_SM_10006detail6reduce28DeviceReduceSingleTileKernelINS2_10policy_hubIfjN4cuda3std3__44plusIfEEE10Policy1000EPfSC_iS9_ffNS7_10__identityEEEvT0_T1_T2_T3_T4_T6_E12temp_storage+40];
	add.f32 	%f211, %f210, %f209;
	selp.f32 	%f212, %f211, %f209, %p40;
	setp.gt.s32 	%p41, %r67, 224;
	ld.shared.f32 	%f213, [_ZZN3cub18CUB_300001_SM_10006detail6reduce28DeviceReduceSingleTileKernelINS2_10policy_hubIfjN4cuda3std3__44plusIfEEE10Policy1000EPfSC_iS9_ffNS7_10__identityEEEvT0_T1_T2_T3_T4_T6_E12temp_storage+44];
	add.f32 	%f214, %f213, %f212;
	selp.f32 	%f215, %f214, %f212, %p41;
	setp.gt.s32 	%p42, %r67, 256;
	ld.shared.f32 	%f216, [_ZZN3cub18CUB_300001_SM_10006detail6reduce28DeviceReduceSingleTileKernelINS2_10policy_hubIfjN4cuda3std3__44plusIfEEE10Policy1000EPfSC_iS9_ffNS7_10__identityEEEvT0_T1_T2_T3_T4_T6_E12temp_storage+48];
	add.f32 	%f217, %f216, %f215;
	selp.f32 	%f218, %f217, %f215, %p42;
	setp.gt.s32 	%p43, %r67, 288;
	ld.shared.f32 	%f219, [_ZZN3cub18CUB_300001_SM_10006detail6reduce28DeviceReduceSingleTileKernelINS2_10policy_hubIfjN4cuda3std3__44plusIfEEE10Policy1000EPfSC_iS9_ffNS7_10__identityEEEvT0_T1_T2_T3_T4_T6_E12temp_storage+52];
	add.f32 	%f220, %f219, %f218;
	selp.f32 	%f221, %f220, %f218, %p43;
	setp.gt.s32 	%p44, %r67, 320;
	ld.shared.f32 	%f222, [_ZZN3cub18CUB_300001_SM_10006detail6reduce28DeviceReduceSingleTileKernelINS2_10policy_hubIfjN4cuda3std3__44plusIfEEE10Policy1000EPfSC_iS9_ffNS7_10__identityEEEvT0_T1_T2_T3_T4_T6_E12temp_storage+56];
	add.f32 	%f223, %f222, %f221;
	selp.f32 	%f224, %f223, %f221, %p44;
	setp.gt.s32 	%p45, %r67, 352;
	ld.shared.f32 	%f225, [_ZZN3cub18CUB_300001_SM_10006detail6reduce28DeviceReduceSingleTileKernelINS2_10policy_hubIfjN4cuda3std3__44plusIfEEE10Policy1000EPfSC_iS9_ffNS7_10__identityEEEvT0_T1_T2_T3_T4_T6_E12temp_storage+60];
	add.f32 	%f226, %f225, %f224;
	selp.f32 	%f227, %f226, %f224, %p45;
	setp.gt.s32 	%p46, %r67, 384;
	ld.shared.f32 	%f228, [_ZZN3cub18CUB_300001_SM_10006detail6reduce28DeviceReduceSingleTileKernelINS2_10policy_hubIfjN4cuda3std3__44plusIfEEE10Policy1000EPfSC_iS9_ffNS7_10__identityEEEvT0_T1_T2_T3_T4_T6_E12temp_storage+64];
	add.f32 	%f229, %f228, %f227;
	selp.f32 	%f230, %f229, %f227, %p46;
	setp.gt.s32 	%p47, %r67, 416;
	ld.shared.f32 	%f231, [_ZZN3cub18CUB_300001_SM_10006detail6reduce28DeviceReduceSingleTileKernelINS2_10policy_hubIfjN4cuda3std3__44plusIfEEE10Policy1000EPfSC_iS9_ffNS7_10__identityEEEvT0_T1_T2_T3_T4_T6_E12temp_storage+68];
	add.f32 	%f232, %f231, %f230;
	selp.f32 	%f233, %f232, %f230, %p47;
	setp.gt.s32 	%p48, %r67, 448;
	ld.shared.f32 	%f234, [_ZZN3cub18CUB_300001_SM_10006detail6reduce28DeviceReduceSingleTileKernelINS2_10policy_hubIfjN4cuda3std3__44plusIfEEE10Policy1000EPfSC_iS9_ffNS7_10__identityEEEvT0_T1_T2_T3_T4_T6_E12temp_storage+72];
	add.f32 	%f235, %f234, %f233;
	selp.f32 	%f236, %f235, %f233, %p48;
	setp.gt.s32 	%p49, %r67, 480;
	ld.shared.f32 	%f237, [_ZZN3cub18CUB_300001_SM_10006detail6reduce28DeviceReduceSingleTileKernelINS2_10policy_hubIfjN4cuda3std3__44plusIfEEE10Policy1000EPfSC_iS9_ffNS7_10__identityEEEvT0_T1_T2_T3_T4_T6_E12temp_storage+76];
	add.f32 	%f238, %f237, %f236;
	selp.f32 	%f530, %f238, %f236, %p49;
	bra.uni 	$L__BB7_72;
$L__BB7_56:
	mov.u32 	%r46, %tid.x;
	mul.wide.u32 	%rd35, %r46, 4;
	add.s64 	%rd19, %rd16, %rd35;
	// begin inline asm
	ld.global.nc.u32 %r68, [%rd19];
	// end inline asm
	mov.b32 	%f59, %r68;
	add.s64 	%rd20, %rd19, 2048;
	// begin inline asm
	ld.global.nc.u32 %r69, [%rd20];
	// end inline asm
	mov.b32 	%f60, %r69;
	add.s64 	%rd21, %rd19, 4096;
	// begin inline asm
	ld.global.nc.u32 %r70, [%rd21];
	// end inline asm
	mov.b32 	%f61, %r70;
	add.s64 	%rd22, %rd19, 6144;
	// begin inline asm
	ld.global.nc.u32 %r71, [%rd22];
	// end inline asm
	mov.b32 	%f62, %r71;
	add.s64 	%rd23, %rd19, 8192;
	// begin inline asm
	ld.global.nc.u32 %r72, [%rd23];
	// end inline asm
	mov.b32 	%f63, %r72;
	add.s64 	%rd24, %rd19, 10240;
	// begin inline asm
	ld.global.nc.u32 %r73, [%rd24];
	// end inline asm
	mov.b32 	%f64, %r73;
	add.s64 	%rd25, %rd19, 12288;
	// begin inline asm
	ld.global.nc.u32 %r74, [%rd25];
	// end inline asm
	mov.b32 	%f65, %r74;
	add.s64 	%rd26, %rd19, 14336;
	// begin inline asm
	ld.global.nc.u32 %r75, [%rd26];
	// end inline asm
	mov.b32 	%f66, %r75;
	add.s64 	%rd27, %rd19, 16384;
	// begin inline asm
	ld.global.nc.u32 %r76, [%rd27];
	// end inline asm
	mov.b32 	%f67, %r76;
	add.s64 	%rd28, %rd19, 18432;
	// begin inline asm
	ld.global.nc.u32 %r77, [%rd28];
	// end inline asm
	mov.b32 	%f68, %r77;
	add.s64 	%rd29, %rd19, 20480;
	// begin inline asm
	ld.global.nc.u32 %r78, [%rd29];
	// end inline asm
	mov.b32 	%f69, %r78;
	add.s64 	%rd30, %rd19, 22528;
	// begin inline asm
	ld.global.nc.u32 %r79, [%rd30];
	// end inline asm
	mov.b32 	%f70, %r79;
	add.s64 	%rd31, %rd19, 24576;
	// begin inline asm
	ld.global.nc.u32 %r80, [%rd31];
	// end inline asm
	mov.b32 	%f71, %r80;
	add.s64 	%rd32, %rd19, 26624;
	// begin inline asm
	ld.global.nc.u32 %r81, [%rd32];
	// end inline asm
	mov.b32 	%f72, %r81;
	add.s64 	%rd33, %rd19, 28672;
	// begin inline asm
	ld.global.nc.u32 %r82, [%rd33];
	// end inline asm
	mov.b32 	%f73, %r82;
	add.s64 	%rd34, %rd19, 30720;
	// begin inline asm
	ld.global.nc.u32 %r83, [%rd34];
	// end inline asm
	mov.b32 	%f74, %r83;
	add.f32 	%f75, %f59, %f60;
	add.f32 	%f76, %f61, %f62;
	add.f32 	%f77, %f63, %f64;
	add.f32 	%f78, %f65, %f66;
	add.f32 	%f79, %f67, %f68;
	add.f32 	%f80, %f69, %f70;
	add.f32 	%f81, %f71, %f72;
	add.f32 	%f82, %f73, %f74;
	add.f32 	%f83, %f75, %f76;
	add.f32 	%f84, %f77, %f78;
	add.f32 	%f85, %f79, %f80;
	add.f32 	%f86, %f81, %f82;
	add.f32 	%f87, %f83, %f84;
	add.f32 	%f88, %f85, %f86;
	add.f32 	%f529, %f87, %f88;
	setp.lt.u32 	%p4, %r67, 16384;
	mov.b32 	%r400, 8192;
	@%p4 bra 	$L__BB7_60;
	add.s32 	%r47, %r67, -8192;
	mov.b32 	%r400, 8192;
$L__BB7_58:
	mul.wide.s32 	%rd52, %r400, 4;
	add.s64 	%rd36, %rd19, %rd52;
	// begin inline asm
	ld.global.nc.u32 %r86, [%rd36];
	// end inline asm
	mov.b32 	%f89, %r86;
	add.s64 	%rd37, %rd36, 2048;
	// begin inline asm
	ld.global.nc.u32 %r87, [%rd37];
	// end inline asm
	mov.b32 	%f90, %r87;
	add.s64 	%rd38, %rd36, 4096;
	// begin inline asm
	ld.global.nc.u32 %r88, [%rd38];
	// end inline asm
	mov.b32 	%f91, %r88;
	add.s64 	%rd39, %rd36, 6144;
	// begin inline asm
	ld.global.nc.u32 %r89, [%rd39];
	// end inline asm
	mov.b32 	%f92, %r89;
	add.s64 	%rd40, %rd36, 8192;
	// begin inline asm
	ld.global.nc.u32 %r90, [%rd40];
	// end inline asm
	mov.b32 	%f93, %r90;
	add.s64 	%rd41, %rd36, 10240;
	// begin inline asm
	ld.global.nc.u32 %r91, [%rd41];
	// end inline asm
	mov.b32 	%f94, %r91;
	add.s64 	%rd42, %rd36, 12288;
	// begin inline asm
	ld.global.nc.u32 %r92, [%rd42];
	// end inline asm
	mov.b32 	%f95, %r92;
	add.s64 	%rd43, %rd36, 14336;
	// begin inline asm
	ld.global.nc.u32 %r93, [%rd43];
	// end inline asm
	mov.b32 	%f96, %r93;
	add.s64 	%rd44, %rd36, 16384;
	// begin inline asm
	ld.global.nc.u32 %r94, [%rd44];
	// end inline asm
	mov.b32 	%f97, %r94;
	add.s64 	%rd45, %rd36, 18432;
	// begin inline asm
	ld.global.nc.u32 %r95, [%rd45];
	// end inline asm
	mov.b32 	%f98, %r95;
	add.s64 	%rd46, %rd36, 20480;
	// begin inline asm
	ld.global.nc.u32 %r96, [%rd46];
	// end inline asm
	mov.b32 	%f99, %r96;
	add.s64 	%rd47, %rd36, 22528;
	// begin inline asm
	ld.global.nc.u32 %r97, [%rd47];
	// end inline asm
	mov.b32 	%f100, %r97;
	add.s64 	%rd48, %rd36, 24576;
	// begin inline asm
	ld.global.nc.u32 %r98, [%rd48];
	// end inline asm
	mov.b32 	%f101, %r98;
	add.s64 	%rd49, %rd36, 26624;
	// begin inline asm
	ld.global.nc.u32 %r99, [%rd49];
	// end inline asm
	mov.b32 	%f102, %r99;
	add.s64 	%rd50, %rd36, 28672;
	// begin inline asm
	ld.global.nc.u32 %r100, [%rd50];
	// end inline asm
	mov.b32 	%f103, %r100;
	add.s64 	%rd51, %rd36, 30720;
	// begin inline asm
	ld.global.nc.u32 %r101, [%rd51];
	// end inline asm
	mov.b32 	%f104, %r101;
	add.f32 	%f105, %f529, %f89;
	add.f32 	%f106, %f90, %f91;
	add.f32 	%f107, %f92, %f93;
	add.f32 	%f108, %f94, %f95;
	add.f32 	%f109, %f96, %f97;
	add.f32 	%f110, %f98, %f99;
	add.f32 	%f111, %f100, %f101;
	add.f32 	%f112, %f102, %f103;
	add.f32 	%f113, %f105, %f106;
	add.f32 	%f114, %f107, %f108;
	add.f32 	%f115, %f109, %f110;
	add.f32 	%f116, %f111, %f112;
	add.f32 	%f117, %f113, %f114;
	add.f32 	%f118, %f115, %f116;
	add.f32 	%f119, %f117, %f118;
	add.f32 	%f529, %f119, %f104;
	sub.s32 	%r102, %r67, %r400;
	setp.lt.s32 	%p5, %r102, 8192;
	@%p5 bra 	$L__BB7_68;
	add.s32 	%r400, %r400, 8192;
	setp.le.s32 	%p6, %r400, %r47;
	@%p6 bra 	$L__BB7_58;
$L__BB7_60:
	setp.le.s32 	%p7, %r67, %r400;
	@%p7 bra 	$L__BB7_68;
	sub.s32 	%r51, %r67, %r400;
	setp.ge.s32 	%p8, %r46, %r51;
	@%p8 bra 	$L__BB7_68;
	not.b32 	%r103, %r46;
	add.s32 	%r104, %r67, %r103;
	sub.s32 	%r52, %r104, %r400;
	and.b32  	%r105, %r52, 1536;
	setp.eq.s32 	%p9, %r105, 1536;
	mov.u32 	%r404, %r46;
	@%p9 bra 	$L__BB7_65;
	add.s32 	%r402, %r46, %r400;
	shr.u32 	%r106, %r52, 9;
	add.s32 	%r107, %r106, 1;
	and.b32  	%r108, %r107, 3;
	neg.s32 	%r401, %r108;
	mov.u32 	%r404, %r46;
$L__BB7_64:
	.pragma "nounroll";
	mul.wide.u32 	%rd54, %r402, 4;
	add.s64 	%rd53, %rd16, %rd54;
	// begin inline asm
	ld.global.nc.u32 %r109, [%rd53];
	// end inline asm
	mov.b32 	%f121, %r109;
	add.f32 	%f529, %f529, %f121;
	add.s32 	%r404, %r404, 512;
	add.s32 	%r402, %r402, 512;
	add.s32 	%r401, %r401, 1;
	setp.ne.s32 	%p10, %r401, 0;
	@%p10 bra 	$L__BB7_64;
$L__BB7_65:
	setp.lt.u32 	%p11, %r52, 1536;
	@%p11 bra 	$L__BB7_68;
	cvt.u64.u32 	%rd55, %r404;
	cvt.u64.u32 	%rd56, %r400;
	add.s64 	%rd57, %rd55, %rd56;
	shl.b64 	%rd58, %rd57, 2;
	add.s64 	%rd59, %rd58, %rd16;
	add.s64 	%rd132, %rd59, 4096;
	add.s32 	%r405, %r404, %r400;
$L__BB7_67:
	mul.wide.u32 	%rd64, %r405, 4;
	add.s64 	%rd60, %rd16, %rd64;
	// begin inline asm
	ld.global.nc.u32 %r110, [%rd60];
	// end inline asm
	mov.b32 	%f122, %r110;
	add.f32 	%f123, %f529, %f122;
	add.s64 	%rd61, %rd132, -2048;
	// begin inline asm
	ld.global.nc.u32 %r111, [%rd61];
	// end inline asm
	mov.b32 	%f124, %r111;
	add.f32 	%f125, %f123, %f124;
	// begin inline asm
	ld.global.nc.u32 %r112, [%rd132];
	// end inline asm
	mov.b32 	%f126, %r112;
	add.f32 	%f127, %f125, %f126;
	add.s64 	%rd63, %rd132, 2048;
	// begin inline asm
	ld.global.nc.u32 %r113, [%rd63];
	// end inline asm
	mov.b32 	%f128, %r113;
	add.f32 	%f529, %f127, %f128;
	add.s32 	%r404, %r404, 2048;
	add.s64 	%rd132, %rd132, 8192;
	add.s32 	%r405, %r405, 2048;
	setp.lt.s32 	%p12, %r404, %r51;
	@%p12 bra 	$L__BB7_67;
$L__BB7_68:
	// begin inline asm
	mov.u32 %r114, %laneid;
	// end inline asm
	mov.b32 	%r116, %f529;
	mov.b32 	%r117, 1;
	mov.b32 	%r138, 31;
	mov.b32 	%r139, -1;
	// begin inline asm
	shfl.sync.down.b32 %r115, %r116, %r117, %r138, %r139;
	// end inline asm
	setp.gt.s32 	%p13, %r114, 30;
	mov.b32 	%f129, %r115;
	add.f32 	%f130, %f529, %f129;
	selp.f32 	%f131, %f529, %f130, %p13;
	mov.b32 	%r121, %f131;
	mov.b32 	%r122, 2;
	// begin inline asm
	shfl.sync.down.b32 %r120, %r121, %r122, %r138, %r139;
	// end inline asm
	setp.gt.s32 	%p14, %r114, 29;
	mov.b32 	%f132, %r120;
	add.f32 	%f133, %f131, %f132;
	selp.f32 	%f134, %f131, %f133, %p14;
	mov.b32 	%r126, %f134;
	mov.b32 	%r127, 4;
	// begin inline asm
	shfl.sync.down.b32 %r125, %r126, %r127, %r138, %r139;
	// end inline asm
	setp.gt.s32 	%p15, %r114, 27;
	mov.b32 	%f135, %r125;
	add.f32 	%f136, %f134, %f135;
	selp.f32 	%f137, %f134, %f136, %p15;
	mov.b32 	%r131, %f137;
	mov.b32 	%r132, 8;
	// begin inline asm
	shfl.sync.down.b32 %r130, %r131, %r132, %r138, %r139;
	// end inline asm
	setp.gt.s32 	%p16, %r114, 23;
	mov.b32 	%f138, %r130;
	add.f32 	%f139, %f137, %f138;
	selp.f32 	%f140, %f137, %f139, %p16;
	mov.b32 	%r136, %f140;
	mov.b32 	%r137, 16;
	// begin inline asm
	shfl.sync.down.b32 %r135, %r136, %r137, %r138, %r139;
	// end inline asm
	setp.gt.s32 	%p17, %r114, 15;
	mov.b32 	%f141, %r135;
	add.f32 	%f54, %f140, %f141;
	selp.f32 	%f530, %f140, %f54, %p17;
	setp.ne.s32 	%p18, %r114, 0;
	@%p18 bra 	$L__BB7_70;
	shr.u32 	%r140, %r46, 3;
	and.b32  	%r141, %r140, 124;
	mov.u32 	%r142, _ZZN3cub18CUB_300001_SM_10006detail6reduce28DeviceReduceSingleTileKernelINS2_10policy_hubIfjN4cuda3std3__44plusIfEEE10Policy1000EPfSC_iS9_ffNS7_10__identityEEEvT0_T1_T2_T3_T4_T6_E12temp_storage;
	add.s32 	%r143, %r142, %r141;
	st.shared.f32 	[%r143+16], %f54;
$L__BB7_70:
	bar.sync 	0;
	setp.ne.s32 	%p19, %r46, 0;
	@%p19 bra 	$L__BB7_72;
	ld.shared.f32 	%f142, [_ZZN3cub18CUB_300001_SM_10006detail6reduce28DeviceReduceSingleTileKernelINS2_10policy_hubIfjN4cuda3std3__44plusIfEEE10Policy1000EPfSC_iS9_ffNS7_10__identityEEEvT0_T1_T2_T3_T4_T6_E12temp_storage+20];
	add.f32 	%f143, %f530, %f142;
	ld.shared.f32 	%f144, [_ZZN3cub18CUB_300001_SM_10006detail6reduce28DeviceReduceSingleTileKernelINS2_10policy_hubIfjN4cuda3std3__44plusIfEEE10Policy1000EPfSC_iS9_ffNS7_10__identityEEEvT0_T1_T2_T3_T4_T6_E12temp_storage+24];
	add.f32 	%f145, %f143, %f144;
	ld.shared.f32 	%f146, [_ZZN3cub18CUB_300001_SM_10006detail6reduce28DeviceReduceSingleTileKernelINS2_10policy_hubIfjN4cuda3std3__44plusIfEEE10Policy1000EPfSC_iS9_ffNS7_10__identityEEEvT0_T1_T2_T3_T4_T6_E12temp_storage+28];
	add.f32 	%f147, %f145, %f146;
	ld.shared.f32 	%f148, [_ZZN3cub18CUB_300001_SM_10006detail6reduce28DeviceReduceSingleTileKernelINS2_10policy_hubIfjN4cuda3std3__44plusIfEEE10Policy1000EPfSC_iS9_ffNS7_10__identityEEEvT0_T1_T2_T3_T4_T6_E12temp_storage+32];
	add.f32 	%f149, %f147, %f148;
	ld.shared.f32 	%f150, [_ZZN3cub18CUB_300001_SM_10006detail6reduce28DeviceReduceSingleTileKernelINS2_10policy_hubIfjN4cuda3std3__44plusIfEEE10Policy1000EPfSC_iS9_ffNS7_10__identityEEEvT0_T1_T2_T3_T4_T6_E12temp_storage+36];
	add.f32 	%f151, %f149, %f150;
	ld.shared.f32 	%f152, [_ZZN3cub18CUB_300001_SM_10006detail6reduce28DeviceReduceSingleTileKernelINS2_10policy_hubIfjN4cuda3std3__44plusIfEEE10Policy1000EPfSC_iS9_ffNS7_10__identityEEEvT0_T1_T2_T3_T4_T6_E12temp_storage+40];
	add.f32 	%f153, %f151, %f152;
	ld.shared.f32 	%f154, [_ZZN3cub18CUB_300001_SM_10006detail6reduce28DeviceReduceSingleTileKernelINS2_10policy_hubIfjN4cuda3std3__44plusIfEEE10Policy1000EPfSC_iS9_ffNS7_10__identityEEEvT0_T1_T2_T3_T4_T6_E12temp_storage+44];
	add.f32 	%f155, %f153, %f154;
	ld.shared.f32 	%f156, [_ZZN3cub18CUB_300001_SM_10006detail6reduce28DeviceReduceSingleTileKernelINS2_10policy_hubIfjN4cuda3std3__44plusIfEEE10Policy1000EPfSC_iS9_ffNS7_10__identityEEEvT0_T1_T2_T3_T4_T6_E12temp_storage+48];
	add.f32 	%f157, %f155, %f156;
	ld.shared.f32 	%f158, [_ZZN3cub18CUB_300001_SM_10006detail6reduce28DeviceReduceSingleTileKernelINS2_10policy_hubIfjN4cuda3std3__44plusIfEEE10Policy1000EPfSC_iS9_ffNS7_10__identityEEEvT0_T1_T2_T3_T4_T6_E12temp_storage+52];
	add.f32 	%f159, %f157, %f158;
	ld.shared.f32 	%f160, [_ZZN3cub18CUB_300001_SM_10006detail6reduce28DeviceReduceSingleTileKernelINS2_10policy_hubIfjN4cuda3std3__44plusIfEEE10Policy1000EPfSC_iS9_ffNS7_10__identityEEEvT0_T1_T2_T3_T4_T6_E12temp_storage+56];
	add.f32 	%f161, %f159, %f160;
	ld.shared.f32 	%f162, [_ZZN3cub18CUB_300001_SM_10006detail6reduce28DeviceReduceSingleTileKernelINS2_10policy_hubIfjN4cuda3std3__44plusIfEEE10Policy1000EPfSC_iS9_ffNS7_10__identityEEEvT0_T1_T2_T3_T4_T6_E12temp_storage+60];
	add.f32 	%f163, %f161, %f162;
	ld.shared.f32 	%f164, [_ZZN3cub18CUB_300001_SM_10006detail6reduce28DeviceReduceSingleTileKernelINS2_10policy_hubIfjN4cuda3std3__44plusIfEEE10Policy1000EPfSC_iS9_ffNS7_10__identityEEEvT0_T1_T2_T3_T4_T6_E12temp_storage+64];
	add.f32 	%f165, %f163, %f164;
	ld.shared.f32 	%f166, [_ZZN3cub18CUB_300001_SM_10006detail6reduce28DeviceReduceSingleTileKernelINS2_10policy_hubIfjN4cuda3std3__44plusIfEEE10Policy1000EPfSC_iS9_ffNS7_10__identityEEEvT0_T1_T2_T3_T4_T6_E12temp_storage+68];
	add.f32 	%f167, %f165, %f166;
	ld.shared.f32 	%f168, [_ZZN3cub18CUB_300001_SM_10006detail6reduce28DeviceReduceSingleTileKernelINS2_10policy_hubIfjN4cuda3std3__44plusIfEEE10Policy1000EPfSC_iS9_ffNS7_10__identityEEEvT0_T1_T2_T3_T4_T6_E12temp_storage+72];
	add.f32 	%f169, %f167, %f168;
	ld.shared.f32 	%f170, [_ZZN3cub18CUB_300001_SM_10006detail6reduce28DeviceReduceSingleTileKernelINS2_10policy_hubIfjN4cuda3std3__44plusIfEEE10Policy1000EPfSC_iS9_ffNS7_10__identityEEEvT0_T1_T2_T3_T4_T6_E12temp_storage+76];
	add.f32 	%f530, %f169, %f170;
$L__BB7_72:
	mov.u32 	%r379, %tid.x;
	setp.ne.s32 	%p111, %r379, 0;
	@%p111 bra 	$L__BB7_74;
	add.f32 	%f503, %f58, %f530;
	st.global.f32 	[%rd1], %f503;
$L__BB7_74:
	ret;

}
	// .globl	_ZN3cub18CUB_300001_SM_10006detail6reduce28DeviceReduceSingleTileKernelINS2_10policy_hubIfyN4cuda3std3__44plusIfEEE10Policy1000EPfSC_yS9_ffNS7_10__identityEEEvT0_T1_T2_T3_T4_T6_
.visible .entry _ZN3cub18CUB_300001_SM_10006detail6reduce28DeviceReduceSingleTileKernelINS2_10policy_hubIfyN4cuda3std3__44plusIfEEE10Policy1000EPfSC_yS9_ffNS7_10__identityEEEvT0_T1_T2_T3_T4_T6_(
	.param .u64 .ptr .align 1 _ZN3cub18CUB_300001_SM_10006detail6reduce28DeviceReduceSingleTileKernelINS2_10policy_hubIfyN4cuda3std3__44plusIfEEE10Policy1000EPfSC_yS9_ffNS7_10__identityEEEvT0_T1_T2_T3_T4_T6__param_0,
	.param .u64 .ptr .align 1 _ZN3cub18CUB_300001_SM_10006detail6reduce28DeviceReduceSingleTileKernelINS2_10policy_hubIfyN4cuda3std3__44plusIfEEE10Policy1000EPfSC_yS9_ffNS7_10__identityEEEvT0_T1_T2_T3_T4_T6__param_1,
	.param .u64 _ZN3cub18CUB_300001_SM_10006detail6reduce28DeviceReduceSingleTileKernelINS2_10policy_hubIfyN4cuda3std3__44plusIfEEE10Policy1000EPfSC_yS9_ffNS7_10__identityEEEvT0_T1_T2_T3_T4_T6__param_2,
	.param .align 1 .b8 _ZN3cub18CUB_300001_SM_10006detail6reduce28DeviceReduceSingleTileKernelINS2_10policy_hubIfyN4cuda3std3__44plusIfEEE10Policy1000EPfSC_yS9_ffNS7_10__identityEEEvT0_T1_T2_T3_T4_T6__param_3[1],
	.param .f32 _ZN3cub18CUB_300001_SM_10006detail6reduce28DeviceReduceSingleTileKernelINS2_10policy_hubIfyN4cuda3std3__44plusIfEEE10Policy1000EPfSC_yS9_ffNS7_10__identityEEEvT0_T1_T2_T3_T4_T6__param_4,
	.param .align 1 .b8 _ZN3cub18CUB_300001_SM_10006detail6reduce28DeviceReduceSingleTileKernelINS2_10policy_hubIfyN4cuda3std3__44plusIfEEE10Policy1000EPfSC_yS9_ffNS7_10__identityEEEvT0_T1_T2_T3_T4_T6__param_5[1]
)
.maxntid 256
.minnctapersm 1
{
	.reg .pred 	%p<97>;
	.reg .b32 	%r<382>;
	.reg .b32 	%f<419>;
	.reg .b64 	%rd<150>;
	// demoted variable
	.shared .align 4 .b8 _ZZN3cub18CUB_300001_SM_10006detail6reduce28DeviceReduceSingleTileKernelINS2_10policy_hubIfyN4cuda3std3__44plusIfEEE10Policy1000EPfSC_yS9_ffNS7_10__identityEEEvT0_T1_T2_T3_T4_T6_E12temp_storage[44];
	ld.param.u64 	%rd31, [_ZN3cub18CUB_300001_SM_10006detail6reduce28DeviceReduceSingleTileKernelINS2_10policy_hubIfyN4cuda3std3__44plusIfEEE10Policy1000EPfSC_yS9_ffNS7_10__identityEEEvT0_T1_T2_T3_T4_T6__param_0];
	ld.param.u64 	%rd33, [_ZN3cub18CUB_300001_SM_10006detail6reduce28DeviceReduceSingleTileKernelINS2_10policy_hubIfyN4cuda3std3__44plusIfEEE10Policy1000EPfSC_yS9_ffNS7_10__identityEEEvT0_T1_T2_T3_T4_T6__param_1];
	ld.param.u64 	%rd32, [_ZN3cub18CUB_300001_SM_10006detail6reduce28DeviceReduceSingleTileKernelINS2_10policy_hubIfyN4cuda3std3__44plusIfEEE10Policy1000EPfSC_yS9_ffNS7_10__identityEEEvT0_T1_T2_T3_T4_T6__param_2];
	ld.param.f32 	%f58, [_ZN3cub18CUB_300001_SM_10006detail6reduce28DeviceReduceSingleTileKernelINS2_10policy_hubIfyN4cuda3std3__44plusIfEEE10Policy1000EPfSC_yS9_ffNS7_10__identityEEEvT0_T1_T2_T3_T4_T6__param_4];
	cvta.to.global.u64 	%rd1, %rd33;
	setp.ne.s64 	%p1, %rd32, 0;
	@%p1 bra 	$L__BB8_3;
	mov.u32 	%r363, %tid.x;
	setp.ne.s32 	%p96, %r363, 0;
	@%p96 bra 	$L__BB8_74;
	st.global.f32 	[%rd1], %f58;
	bra.uni 	$L__BB8_74;
$L__BB8_3:
	and.b64  	%rd34, %rd31, 15;
	setp.ne.s64 	%p2, %rd34, 0;
	@%p2 bra 	$L__BB8_38;
	setp.gt.u64 	%p49, %rd32, 4095;
	@%p49 bra 	$L__BB8_22;
	cvt.u32.u64 	%r1, %rd32;
	mov.u32 	%r2, %tid.x;
	setp.ge.u32 	%p66, %r2, %r1;
	mov.f32 	%f397, 0f00000000;
	mov.u32 	%r367, %r2;
	@%p66 bra 	$L__BB8_7;
	mul.wide.u32 	%rd132, %r2, 4;
	add.s64 	%rd131, %rd31, %rd132;
	// begin inline asm
	ld.global.nc.u32 %r283, [%rd131];
	// end inline asm
	mov.b32 	%f397, %r283;
	add.s32 	%r367, %r2, 256;
$L__BB8_7:
	setp.ge.u32 	%p67, %r367, %r1;
	@%p67 bra 	$L__BB8_13;
	not.b32 	%r284, %r367;
	add.s32 	%r5, %r284, %r1;
	and.b32  	%r285, %r5, 768;
	setp.eq.s32 	%p68, %r285, 768;
	@%p68 bra 	$L__BB8_11;
	mul.wide.u32 	%rd133, %r367, 4;
	add.s64 	%rd140, %rd31, %rd133;
	shr.u32 	%r286, %r5, 8;
	add.s32 	%r287, %r286, 1;
	and.b32  	%r288, %r287, 3;
	neg.s32 	%r365, %r288;
$L__BB8_10:
	.pragma "nounroll";
	// begin inline asm
	ld.global.nc.u32 %r289, [%rd140];
	// end inline asm
	mov.b32 	%f323, %r289;
	add.f32 	%f397, %f397, %f323;
	add.s32 	%r367, %r367, 256;
	add.s64 	%rd140, %rd140, 1024;
	add.s32 	%r365, %r365, 1;
	setp.ne.s32 	%p69, %r365, 0;
	@%p69 bra 	$L__BB8_10;
$L__BB8_11:
	setp.lt.u32 	%p70, %r5, 768;
	@%p70 bra 	$L__BB8_13;
$L__BB8_12:
	mul.wide.s32 	%rd139, %r367, 4;
	add.s64 	%rd135, %rd31, %rd139;
	// begin inline asm
	ld.global.nc.u32 %r290, [%rd135];
	// end inline asm
	mov.b32 	%f324, %r290;
	add.f32 	%f325, %f397, %f324;
	add.s64 	%rd136, %rd135, 1024;
	// begin inline asm
	ld.global.nc.u32 %r291, [%rd136];
	// end inline asm
	mov.b32 	%f326, %r291;
	add.f32 	%f327, %f325, %f326;
	add.s64 	%rd137, %rd135, 2048;
	// begin inline asm
	ld.global.nc.u32 %r292, [%rd137];
	// end inline asm
	mov.b32 	%f328, %r292;
	add.f32 	%f329, %f327, %f328;
	add.s64 	%rd138, %rd135, 3072;
	// begin inline asm
	ld.global.nc.u32 %r293, [%rd138];
	// end inline asm
	mov.b32 	%f330, %r293;
	add.f32 	%f397, %f329, %f330;
	add.s32 	%r367, %r367, 1024;
	setp.lt.s32 	%p71, %r367, %r1;
	@%p71 bra 	$L__BB8_12;
$L__BB8_13:
	setp.lt.u64 	%p72, %rd32, 256;
	@%p72 bra 	$L__BB8_18;
	// begin inline asm
	mov.u32 %r332, %laneid;
	// end inline asm
	mov.b32 	%r334, %f397;
	mov.b32 	%r335, 1;
	mov.b32 	%r356, 31;
	mov.b32 	%r357, -1;
	// begin inline asm
	shfl.sync.down.b32 %r333, %r334, %r335, %r356, %r357;
	// end inline asm
	setp.gt.s32 	%p88, %r332, 30;
	mov.b32 	%f365, %r333;
	add.f32 	%f366, %f397, %f365;
	selp.f32 	%f367, %f397, %f366, %p88;
	mov.b32 	%r339, %f367;
	mov.b32 	%r340, 2;
	// begin inline asm
	shfl.sync.down.b32 %r338, %r339, %r340, %r356, %r357;
	// end inline asm
	setp.gt.s32 	%p89, %r332, 29;
	mov.b32 	%f368, %r338;
	add.f32 	%f369, %f367, %f368;
	selp.f32 	%f370, %f367, %f369, %p89;
	mov.b32 	%r344, %f370;
	mov.b32 	%r345, 4;
	// begin inline asm
	shfl.sync.down.b32 %r343, %r344, %r345, %r356, %r357;
	// end inline asm
	setp.gt.s32 	%p90, %r332, 27;
	mov.b32 	%f371, %r343;
	add.f32 	%f372, %f370, %f371;
	selp.f32 	%f373, %f370, %f372, %p90;
	mov.b32 	%r349, %f373;
	mov.b32 	%r350, 8;
	// begin inline asm
	shfl.sync.down.b32 %r348, %r349, %r350, %r356, %r357;
	// end inline asm
	setp.gt.s32 	%p91, %r332, 23;
	mov.b32 	%f374, %r348;
	add.f32 	%f375, %f373, %f374;
	selp.f32 	%f376, %f373, %f375, %p91;
	mov.b32 	%r354, %f376;
	mov.b32 	%r355, 16;
	// begin inline asm
	shfl.sync.down.b32 %r353, %r354, %r355, %r356, %r357;
	// end inline asm
	setp.gt.s32 	%p92, %r332, 15;
	mov.b32 	%f377, %r353;
	add.f32 	%f10, %f376, %f377;
	selp.f32 	%f418, %f376, %f10, %p92;
	setp.ne.s32 	%p93, %r332, 0;
	@%p93 bra 	$L__BB8_16;
	shr.u32 	%r358, %r2, 3;
	and.b32  	%r359, %r358, 124;
	mov.u32 	%r360, _ZZN3cub18CUB_300001_SM_10006detail6reduce28DeviceReduceSingleTileKernelINS2_10policy_hubIfyN4cuda3std3__44plusIfEEE10Policy1000EPfSC_yS9_ffNS7_10__identityEEEvT0_T1_T2_T3_T4_T6_E12temp_storage;
	add.s32 	%r361, %r360, %r359;
	st.shared.f32 	[%r361+8], %f10;
$L__BB8_16:
	bar.sync 	0;
	setp.ne.s32 	%p94, %r2, 0;
	@%p94 bra 	$L__BB8_72;
	ld.shared.f32 	%f378, [_ZZN3cub18CUB_300001_SM_10006detail6reduce28DeviceReduceSingleTileKernelINS2_10policy_hubIfyN4cuda3std3__44plusIfEEE10Policy1000EPfSC_yS9_ffNS7_10__identityEEEvT0_T1_T2_T3_T4_T6_E12temp_storage+12];
	add.f32 	%f379, %f418, %f378;
	ld.shared.f32 	%f380, [_ZZN3cub18CUB_300001_SM_10006detail6reduce28DeviceReduceSingleTileKernelINS2_10policy_hubIfyN4cuda3std3__44plusIfEEE10Policy1000EPfSC_yS9_ffNS7_10__identityEEEvT0_T1_T2_T3_T4_T6_E12temp_storage+16];
	add.f32 	%f381, %f379, %f380;
	ld.shared.f32 	%f382, [_ZZN3cub18CUB_300001_SM_10006detail6reduce28DeviceReduceSingleTileKernelINS2_10policy_hubIfyN4cuda3std3__44plusIfEEE10Policy1000EPfSC_yS9_ffNS7_10__identityEEEvT0_T1_T2_T3_T4_T6_E12temp_storage+20];
	add.f32 	%f383, %f381, %f382;
	ld.shared.f32 	%f384, [_ZZN3cub18CUB_300001_SM_10006detail6reduce28DeviceReduceSingleTileKernelINS2_10policy_hubIfyN4cuda3std3__44plusIfEEE10Policy1000EPfSC_yS9_ffNS7_10__identityEEEvT0_T1_T2_T3_T4_T6_E12temp_storage+24];
	add.f32 	%f385, %f383, %f384;
	ld.shared.f32 	%f386, [_ZZN3cub18CUB_300001_SM_10006detail6reduce28DeviceReduceSingleTileKernelINS2_10policy_hubIfyN4cuda3std3__44plusIfEEE10Policy1000EPfSC_yS9_ffNS7_10__identityEEEvT0_T1_T2_T3_T4_T6_E12temp_storage+28];
	add.f32 	%f387, %f385, %f386;
	ld.shared.f32 	%f388, [_ZZN3cub18CUB_300001_SM_10006detail6reduce28DeviceReduceSingleTileKernelINS2_10policy_hubIfyN4cuda3std3__44plusIfEEE10Policy1000EPfSC_yS9_ffNS7_10__identityEEEvT0_T1_T2_T3_T4_T6_E12temp_storage+32];
	add.f32 	%f389, %f387, %f388;
	ld.shared.f32 	%f390, [_ZZN3cub18CUB_300001_SM_10006detail6reduce28DeviceReduceSingleTileKernelINS2_10policy_hubIfyN4cuda3std3__44plusIfEEE10Policy1000EPfSC_yS9_ffNS7_10__identityEEEvT0_T1_T2_T3_T4_T6_E12temp_storage+36];
	add.f32 	%f418, %f389, %f390;
	bra.uni 	$L__BB8_72;
$L__BB8_18:
	// begin inline asm
	mov.u32 %r294, %laneid;
	// end inline asm
	and.b32  	%r320, %r2, 992;
	add.s32 	%r321, %r320, 32;
	setp.gt.u32 	%p73, %r321, %r1;
	not.b32 	%r322, %r320;
	add.s32 	%r323, %r1, %r322;
	selp.b32 	%r318, %r323, 31, %p73;
	mov.b32 	%r296, %f397;
	mov.b32 	%r297, 1;
	mov.b32 	%r319, -1;
	// begin inline asm
	shfl.sync.down.b32 %r295, %r296, %r297, %r318, %r319;
	// end inline asm
	setp.lt.s32 	%p74, %r294, %r318;
	mov.b32 	%f331, %r295;
	add.f32 	%f332, %f397, %f331;
	selp.f32 	%f333, %f332, %f397, %p74;
	mov.b32 	%r301, %f333;
	mov.b32 	%r302, 2;
	// begin inline asm
	shfl.sync.down.b32 %r300, %r301, %r302, %r318, %r319;
	// end inline asm
	add.s32 	%r324, %r294, 2;
	setp.gt.s32 	%p75, %r324, %r318;
	mov.b32 	%f334, %r300;
	add.f32 	%f335, %f333, %f334;
	selp.f32 	%f336, %f333, %f335, %p75;
	mov.b32 	%r306, %f336;
	mov.b32 	%r307, 4;
	// begin inline asm
	shfl.sync.down.b32 %r305, %r306, %r307, %r318, %r319;
	// end inline asm
	add.s32 	%r325, %r294, 4;
	setp.gt.s32 	%p76, %r325, %r318;
	mov.b32 	%f337, %r305;
	add.f32 	%f338, %f336, %f337;
	selp.f32 	%f339, %f336, %f338, %p76;
	mov.b32 	%r311, %f339;
	mov.b32 	%r312, 8;
	// begin inline asm
	shfl.sync.down.b32 %r310, %r311, %r312, %r318, %r319;
	// end inline asm
	add.s32 	%r326, %r294, 8;
	setp.gt.s32 	%p77, %r326, %r318;
	mov.b32 	%f340, %r310;
	add.f32 	%f341, %f339, %f340;
	selp.f32 	%f342, %f339, %f341, %p77;
	mov.b32 	%r316, %f342;
	mov.b32 	%r317, 16;
	// begin inline asm
	shfl.sync.down.b32 %r315, %r316, %r317, %r318, %r319;
	// end inline asm
	add.s32 	%r327, %r294, 16;
	setp.gt.s32 	%p78, %r327, %r318;
	mov.b32 	%f343, %r315;
	add.f32 	%f344, %f342, %f343;
	selp.f32 	%f418, %f342, %f344, %p78;
	setp.ne.s32 	%p79, %r294, 0;
	@%p79 bra 	$L__BB8_20;
	shr.u32 	%r328, %r2, 3;
	and.b32  	%r329, %r328, 124;
	mov.u32 	%r330, _ZZN3cub18CUB_300001_SM_10006detail6reduce28DeviceReduceSingleTileKernelINS2_10policy_hubIfyN4cuda3std3__44plusIfEEE10Policy1000EPfSC_yS9_ffNS7_10__identityEEEvT0_T1_T2_T3_T4_T6_E12temp_storage;
	add.s32 	%r331, %r330, %r329;
	st.shared.f32 	[%r331+8], %f418;
$L__BB8_20:
	bar.sync 	0;
	setp.ne.s32 	%p80, %r2, 0;
	@%p80 bra 	$L__BB8_72;
	setp.gt.u64 	%p81, %rd32, 32;
	ld.shared.f32 	%f345, [_ZZN3cub18CUB_300001_SM_10006detail6reduce28DeviceReduceSingleTileKernelINS2_10policy_hubIfyN4cuda3std3__44plusIfEEE10Policy1000EPfSC_yS9_ffNS7_10__identityEEEvT0_T1_T2_T3_T4_T6_E12temp_storage+12];
	add.f32 	%f346, %f418, %f345;
	selp.f32 	%f347, %f346, %f418, %p81;
	setp.gt.u64 	%p82, %rd32, 64;
	ld.shared.f32 	%f348, [_ZZN3cub18CUB_300001_SM_10006detail6reduce28DeviceReduceSingleTileKernelINS2_10policy_hubIfyN4cuda3std3__44plusIfEEE10Policy1000EPfSC_yS9_ffNS7_10__identityEEEvT0_T1_T2_T3_T4_T6_E12temp_storage+16];
	add.f32 	%f349, %f348, %f347;
	selp.f32 	%f350, %f349, %f347, %p82;
	setp.gt.u64 	%p83, %rd32, 96;
	ld.shared.f32 	%f351, [_ZZN3cub18CUB_300001_SM_10006detail6reduce28DeviceReduceSingleTileKernelINS2_10policy_hubIfyN4cuda3std3__44plusIfEEE10Policy1000EPfSC_yS9_ffNS7_10__identityEEEvT0_T1_T2_T3_T4_T6_E12temp_storage+20];
	add.f32 	%f352, %f351, %f350;
	selp.f32 	%f353, %f352, %f350, %p83;
	setp.gt.u64 	%p84, %rd32, 128;
	ld.shared.f32 	%f354, [_ZZN3cub18CUB_300001_SM_10006detail6reduce28DeviceReduceSingleTileKernelINS2_10policy_hubIfyN4cuda3std3__44plusIfEEE10Policy1000EPfSC_yS9_ffNS7_10__identityEEEvT0_T1_T2_T3_T4_T6_E12temp_storage+24];
	add.f32 	%f355, %f354, %f353;
	selp.f32 	%f356, %f355, %f353, %p84;
	setp.gt.u64 	%p85, %rd32, 160;
	ld.shared.f32 	%f357, [_ZZN3cub18CUB_300001_SM_10006detail6reduce28DeviceReduceSingleTileKernelINS2_10policy_hubIfyN4cuda3std3__44plusIfEEE10Policy1000EPfSC_yS9_ffNS7_10__identityEEEvT0_T1_T2_T3_T4_T6_E12temp_storage+28];
	add.f32 	%f358, %f357, %f356;
	selp.f32 	%f359, %f358, %f356, %p85;
	setp.gt.u64 	%p86, %rd32, 192;
	ld.shared.f32 	%f360, [_ZZN3cub18CUB_300001_SM_10006detail6reduce28DeviceReduceSingleTileKernelINS2_10policy_hubIfyN4cuda3std3__44plusIfEEE10Policy1000EPfSC_yS9_ffNS7_10__identityEEEvT0_T1_T2_T3_T4_T6_E12temp_storage+32];
	add.f32 	%f361, %f360, %f359;
	selp.f32 	%f362, %f361, %f359, %p86;
	setp.gt.u64 	%p87, %rd32, 224;
	ld.shared.f32 	%f363, [_ZZN3cub18CUB_300001_SM_10006detail6reduce28DeviceReduceSingleTileKernelINS2_10policy_hubIfyN4cuda3std3__44plusIfEEE10Policy1000EPfSC_yS9_ffNS7_10__identityEEEvT0_T1_T2_T3_T4_T6_E12temp_storage+36];
	add.f32 	%f364, %f363, %f362;
	selp.f32 	%f418, %f364, %f362, %p87;
	bra.uni 	$L__BB8_72;
$L__BB8_22:
	mov.u32 	%r14, %tid.x;
	shl.b32 	%r205, %r14, 2;
	mul.wide.u32 	%rd104, %r205, 4;
	add.s64 	%rd93, %rd31, %rd104;
	// begin inline asm
	ld.global.nc.v2.u64 {%rd91, %rd92}, [%rd93];
	// end inline asm
	mov.b64 	{%r206, %r207}, %rd92;
	mov.b64 	{%r208, %r209}, %rd91;
	mov.b32 	%f225, %r209;
	mov.b32 	%f226, %r208;
	mov.b32 	%f227, %r207;
	mov.b32 	%f228, %r206;
	add.s64 	%rd96, %rd93, 4096;
	// begin inline asm
	ld.global.nc.v2.u64 {%rd94, %rd95}, [%rd96];
	// end inline asm
	mov.b64 	{%r210, %r211}, %rd95;
	mov.b64 	{%r212, %r213}, %rd94;
	mov.b32 	%f229, %r213;
	mov.b32 	%f230, %r212;
	mov.b32 	%f231, %r211;
	mov.b32 	%f232, %r210;
	add.s64 	%rd99, %rd93, 8192;
	// begin inline asm
	ld.global.nc.v2.u64 {%rd97, %rd98}, [%rd99];
	// end inline asm
	mov.b64 	{%r214, %r215}, %rd98;
	mov.b64 	{%r216, %r217}, %rd97;
	mov.b32 	%f233, %r217;
	mov.b32 	%f234, %r216;
	mov.b32 	%f235, %r215;
	mov.b32 	%f236, %r214;
	add.s64 	%rd102, %rd93, 12288;
	// begin inline asm
	ld.global.nc.v2.u64 {%rd100, %rd101}, [%rd102];
	// end inline asm
	mov.b64 	{%r218, %r219}, %rd101;
	mov.b64 	{%r220, %r221}, %rd100;
	mov.b32 	%f237, %r221;
	mov.b32 	%f238, %r220;
	mov.b32 	%f239, %r219;
	mov.b32 	%f240, %r218;
	add.f32 	%f241, %f226, %f225;
	add.f32 	%f242, %f228, %f227;
	add.f32 	%f243, %f230, %f229;
	add.f32 	%f244, %f232, %f231;
	add.f32 	%f245, %f234, %f233;
	add.f32 	%f246, %f236, %f235;
	add.f32 	%f247, %f238, %f237;
	add.f32 	%f248, %f240, %f239;
	add.f32 	%f249, %f241, %f242;
	add.f32 	%f250, %f243, %f244;
	add.f32 	%f251, %f245, %f246;
	add.f32 	%f252, %f247, %f248;
	add.f32 	%f253, %f249, %f250;
	add.f32 	%f254, %f251, %f252;
	add.f32 	%f404, %f253, %f254;
	add.s64 	%rd6, %rd32, -4096;
	setp.lt.u64 	%p50, %rd6, 4096;
	mov.b64 	%rd142, 4096;
	@%p50 bra 	$L__BB8_26;
	mov.b64 	%rd142, 4096;
$L__BB8_24:
	shl.b64 	%rd118, %rd142, 2;
	add.s64 	%rd108, %rd93, %rd118;
	// begin inline asm
	ld.global.nc.v2.u64 {%rd106, %rd107}, [%rd108];
	// end inline asm
	mov.b64 	{%r222, %r223}, %rd107;
	mov.b64 	{%r224, %r225}, %rd106;
	mov.b32 	%f255, %r225;
	mov.b32 	%f256, %r224;
	mov.b32 	%f257, %r223;
	mov.b32 	%f258, %r222;
	add.s64 	%rd111, %rd108, 4096;
	// begin inline asm
	ld.global.nc.v2.u64 {%rd109, %rd110}, [%rd111];
	// end inline asm
	mov.b64 	{%r226, %r227}, %rd110;
	mov.b64 	{%r228, %r229}, %rd109;
	mov.b32 	%f259, %r229;
	mov.b32 	%f260, %r228;
	mov.b32 	%f261, %r227;
	mov.b32 	%f262, %r226;
	add.s64 	%rd114, %rd108, 8192;
	// begin inline asm
	ld.global.nc.v2.u64 {%rd112, %rd113}, [%rd114];
	// end inline asm
	mov.b64 	{%r230, %r231}, %rd113;
	mov.b64 	{%r232, %r233}, %rd112;
	mov.b32 	%f263, %r233;
	mov.b32 	%f264, %r232;
	mov.b32 	%f265, %r231;
	mov.b32 	%f266, %r230;
	add.s64 	%rd117, %rd108, 12288;
	// begin inline asm
	ld.global.nc.v2.u64 {%rd115, %rd116}, [%rd117];
	// end inline asm
	mov.b64 	{%r234, %r235}, %rd116;
	mov.b64 	{%r236, %r237}, %rd115;
	mov.b32 	%f267, %r237;
	mov.b32 	%f268, %r236;
	mov.b32 	%f269, %r235;
	mov.b32 	%f270, %r234;
	add.f32 	%f271, %f404, %f256;
	add.f32 	%f272, %f255, %f258;
	add.f32 	%f273, %f257, %f260;
	add.f32 	%f274, %f259, %f262;
	add.f32 	%f275, %f261, %f264;
	add.f32 	%f276, %f263, %f266;
	add.f32 	%f277, %f265, %f268;
	add.f32 	%f278, %f267, %f270;
	add.f32 	%f279, %f271, %f272;
	add.f32 	%f280, %f273, %f274;
	add.f32 	%f281, %f275, %f276;
	add.f32 	%f282, %f277, %f278;
	add.f32 	%f283, %f279, %f280;
	add.f32 	%f284, %f281, %f282;
	add.f32 	%f285, %f283, %f284;
	add.f32 	%f404, %f285, %f269;
	sub.s64 	%rd119, %rd32, %rd142;
	setp.lt.u64 	%p51, %rd119, 4096;
	@%p51 bra 	$L__BB8_34;
	add.s64 	%rd142, %rd142, 4096;
	setp.le.u64 	%p52, %rd142, %rd6;
	@%p52 bra 	$L__BB8_24;
$L__BB8_26:
	setp.le.u64 	%p53, %rd32, %rd142;
	@%p53 bra 	$L__BB8_34;
	cvt.u32.u64 	%r238, %rd142;
	cvt.u32.u64 	%r239, %rd32;
	sub.s32 	%r15, %r239, %r238;
	setp.ge.s32 	%p54, %r14, %r15;
	@%p54 bra 	$L__BB8_34;
	not.b32 	%r241, %r14;
	add.s32 	%r242, %r241, %r239;
	sub.s32 	%r16, %r242, %r238;
	and.b32  	%r244, %r16, 768;
	setp.eq.s32 	%p55, %r244, 768;
	mov.u32 	%r371, %r14;
	@%p55 bra 	$L__BB8_31;
	cvt.u64.u32 	%rd120, %r14;
	add.s64 	%rd121, %rd142, %rd120;
	shl.b64 	%rd122, %rd121, 2;
	add.s64 	%rd143, %rd31, %rd122;
	shr.u32 	%r245, %r16, 8;
	add.s32 	%r246, %r245, 1;
	and.b32  	%r247, %r246, 3;
	neg.s32 	%r369, %r247;
	mov.u32 	%r371, %r14;
$L__BB8_30:
	.pragma "nounroll";
	// begin inline asm
	ld.global.nc.u32 %r248, [%rd143];
	// end inline asm
	mov.b32 	%f287, %r248;
	add.f32 	%f404, %f404, %f287;
	add.s32 	%r371, %r371, 256;
	add.s64 	%rd143, %rd143, 1024;
	add.s32 	%r369, %r369, 1;
	setp.ne.s32 	%p56, %r369, 0;
	@%p56 bra 	$L__BB8_30;
$L__BB8_31:
	setp.lt.u32 	%p57, %r16, 768;
	@%p57 bra 	$L__BB8_34;
	cvt.u64.u32 	%rd124, %r371;
	add.s64 	%rd125, %rd142, %rd124;
	shl.b64 	%rd126, %rd125, 2;
	add.s64 	%rd144, %rd31, %rd126;
$L__BB8_33:
	// begin inline asm
	ld.global.nc.u32 %r249, [%rd144];
	// end inline asm
	mov.b32 	%f288, %r249;
	add.f32 	%f289, %f404, %f288;
	add.s64 	%rd128, %rd144, 1024;
	// begin inline asm
	ld.global.nc.u32 %r250, [%rd128];
	// end inline asm
	mov.b32 	%f290, %r250;
	add.f32 	%f291, %f289, %f290;
	add.s64 	%rd129, %rd144, 2048;
	// begin inline asm
	ld.global.nc.u32 %r251, [%rd129];
	// end inline asm
	mov.b32 	%f292, %r251;
	add.f32 	%f293, %f291, %f292;
	add.s64 	%rd130, %rd144, 3072;
	// begin inline asm
	ld.global.nc.u32 %r252, [%rd130];
	// end inline asm
	mov.b32 	%f294, %r252;
	add.f32 	%f404, %f293, %f294;
	add.s32 	%r371, %r371, 1024;
	add.s64 	%rd144, %rd144, 4096;
	setp.lt.s32 	%p58, %r371, %r15;
	@%p58 bra 	$L__BB8_33;
$L__BB8_34:
	// begin inline asm
	mov.u32 %r253, %laneid;
	// end inline asm
	mov.b32 	%r255, %f404;
	mov.b32 	%r256, 1;
	mov.b32 	%r277, 31;
	mov.b32 	%r278, -1;
	// begin inline asm
	shfl.sync.down.b32 %r254, %r255, %r256, %r277, %r278;
	// end inline asm
	setp.gt.s32 	%p59, %r253, 30;
	mov.b32 	%f295, %r254;
	add.f32 	%f296, %f404, %f295;
	selp.f32 	%f297, %f404, %f296, %p59;
	mov.b32 	%r260, %f297;
	mov.b32 	%r261, 2;
	// begin inline asm
	shfl.sync.down.b32 %r259, %r260, %r261, %r277, %r278;
	// end inline asm
	setp.gt.s32 	%p60, %r253, 29;
	mov.b32 	%f298, %r259;
	add.f32 	%f299, %f297, %f298;
	selp.f32 	%f300, %f297, %f299, %p60;
	mov.b32 	%r265, %f300;
	mov.b32 	%r266, 4;
	// begin inline asm
	shfl.sync.down.b32 %r264, %r265, %r266, %r277, %r278;
	// end inline asm
	setp.gt.s32 	%p61, %r253, 27;
	mov.b32 	%f301, %r264;
	add.f32 	%f302, %f300, %f301;
	selp.f32 	%f303, %f300, %f302, %p61;
	mov.b32 	%r270, %f303;
	mov.b32 	%r271, 8;
	// begin inline asm
	shfl.sync.down.b32 %r269, %r270, %r271, %r277, %r278;
	// end inline asm
	setp.gt.s32 	%p62, %r253, 23;
	mov.b32 	%f304, %r269;
	add.f32 	%f305, %f303, %f304;
	selp.f32 	%f306, %f303, %f305, %p62;
	mov.b32 	%r275, %f306;
	mov.b32 	%r276, 16;
	// begin inline asm
	shfl.sync.down.b32 %r274, %r275, %r276, %r277, %r278;
	// end inline asm
	setp.gt.s32 	%p63, %r253, 15;
	mov.b32 	%f307, %r274;
	add.f32 	%f26, %f306, %f307;
	selp.f32 	%f418, %f306, %f26, %p63;
	setp.ne.s32 	%p64, %r253, 0;
	@%p64 bra 	$L__BB8_36;
	shr.u32 	%r279, %r14, 3;
	and.b32  	%r280, %r279, 124;
	mov.u32 	%r281, _ZZN3cub18CUB_300001_SM_10006detail6reduce28DeviceReduceSingleTileKernelINS2_10policy_hubIfyN4cuda3std3__44plusIfEEE10Policy1000EPfSC_yS9_ffNS7_10__identityEEEvT0_T1_T2_T3_T4_T6_E12temp_storage;
	add.s32 	%r282, %r281, %r280;
	st.shared.f32 	[%r282+8], %f26;
$L__BB8_36:
	bar.sync 	0;
	setp.ne.s32 	%p65, %r14, 0;
	@%p65 bra 	$L__BB8_72;
	ld.shared.f32 	%f308, [_ZZN3cub18CUB_300001_SM_10006detail6reduce28DeviceReduceSingleTileKernelINS2_10policy_hubIfyN4cuda3std3__44plusIfEEE10Policy1000EPfSC_yS9_ffNS7_10__identityEEEvT0_T1_T2_T3_T4_T6_E12temp_storage+12];
	add.f32 	%f309, %f418, %f308;
	ld.shared.f32 	%f310, [_ZZN3cub18CUB_300001_SM_10006detail6reduce28DeviceReduceSingleTileKernelINS2_10policy_hubIfyN4cuda3std3__44plusIfEEE10Policy1000EPfSC_yS9_ffNS7_10__identityEEEvT0_T1_T2_T3_T4_T6_E12temp_storage+16];
	add.f32 	%f311, %f309, %f310;
	ld.shared.f32 	%f312, [_ZZN3cub18CUB_300001_SM_10006detail6reduce28DeviceReduceSingleTileKernelINS2_10policy_hubIfyN4cuda3std3__44plusIfEEE10Policy1000EPfSC_yS9_ffNS7_10__identityEEEvT0_T1_T2_T3_T4_T6_E12temp_storage+20];
	add.f32 	%f313, %f311, %f312;
	ld.shared.f32 	%f314, [_ZZN3cub18CUB_300001_SM_10006detail6reduce28DeviceReduceSingleTileKernelINS2_10policy_hubIfyN4cuda3std3__44plusIfEEE10Policy1000EPfSC_yS9_ffNS7_10__identityEEEvT0_T1_T2_T3_T4_T6_E12temp_storage+24];
	add.f32 	%f315, %f313, %f314;
	ld.shared.f32 	%f316, [_ZZN3cub18CUB_300001_SM_10006detail6reduce28DeviceReduceSingleTileKernelINS2_10policy_hubIfyN4cuda3std3__44plusIfEEE10Policy1000EPfSC_yS9_ffNS7_10__identityEEEvT0_T1_T2_T3_T4_T6_E12temp_storage+28];
	add.f32 	%f317, %f315, %f316;
	ld.shared.f32 	%f318, [_ZZN3cub18CUB_300001_SM_10006detail6reduce28DeviceReduceSingleTileKernelINS2_10policy_hubIfyN4cuda3std3__44plusIfEEE10Policy1000EPfSC_yS9_ffNS7_10__identityEEEvT0_T1_T2_T3_T4_T6_E12temp_storage+32];
	add.f32 	%f319, %f317, %f318;
	ld.shared.f32 	%f320, [_ZZN3cub18CUB_300001_SM_10006detail6reduce28DeviceReduceSingleTileKernelINS2_10policy_hubIfyN4cuda3std3__44plusIfEEE10Policy1000EPfSC_yS9_ffNS7_10__identityEEEvT0_T1_T2_T3_T4_T6_E12temp_storage+36];
	add.f32 	%f418, %f319, %f320;
	bra.uni 	$L__BB8_72;
$L__BB8_38:
	setp.gt.u64 	%p3, %rd32, 4095;
	@%p3 bra 	$L__BB8_56;
	cvt.u32.u64 	%r25, %rd32;
	mov.u32 	%r26, %tid.x;
	setp.ge.u32 	%p20, %r26, %r25;
	mov.f32 	%f410, 0f00000000;
	mov.u32 	%r376, %r26;
	@%p20 bra 	$L__BB8_41;
	mul.wide.u32 	%rd83, %r26, 4;
	add.s64 	%rd82, %rd31, %rd83;
	// begin inline asm
	ld.global.nc.u32 %r126, [%rd82];
	// end inline asm
	mov.b32 	%f410, %r126;
	add.s32 	%r376, %r26, 256;
$L__BB8_41:
	setp.ge.u32 	%p21, %r376, %r25;
	@%p21 bra 	$L__BB8_47;
	not.b32 	%r127, %r376;
	add.s32 	%r29, %r127, %r25;
	and.b32  	%r128, %r29, 768;
	setp.eq.s32 	%p22, %r128, 768;
	@%p22 bra 	$L__BB8_45;
	mul.wide.u32 	%rd84, %r376, 4;
	add.s64 	%rd145, %rd31, %rd84;
	shr.u32 	%r129, %r29, 8;
	add.s32 	%r130, %r129, 1;
	and.b32  	%r131, %r130, 3;
	neg.s32 	%r374, %r131;
$L__BB8_44:
	.pragma "nounroll";
	// begin inline asm
	ld.global.nc.u32 %r132, [%rd145];
	// end inline asm
	mov.b32 	%f157, %r132;
	add.f32 	%f410, %f410, %f157;
	add.s32 	%r376, %r376, 256;
	add.s64 	%rd145, %rd145, 1024;
	add.s32 	%r374, %r374, 1;
	setp.ne.s32 	%p23, %r374, 0;
	@%p23 bra 	$L__BB8_44;
$L__BB8_45:
	setp.lt.u32 	%p24, %r29, 768;
	@%p24 bra 	$L__BB8_47;
$L__BB8_46:
	mul.wide.s32 	%rd90, %r376, 4;
	add.s64 	%rd86, %rd31, %rd90;
	// begin inline asm
	ld.global.nc.u32 %r133, [%rd86];
	// end inline asm
	mov.b32 	%f158, %r133;
	add.f32 	%f159, %f410, %f158;
	add.s64 	%rd87, %rd86, 1024;
	// begin inline asm
	ld.global.nc.u32 %r134, [%rd87];
	// end inline asm
	mov.b32 	%f160, %r134;
	add.f32 	%f161, %f159, %f160;
	add.s64 	%rd88, %rd86, 2048;
	// begin inline asm
	ld.global.nc.u32 %r135, [%rd88];
	// end inline asm
	mov.b32 	%f162, %r135;
	add.f32 	%f163, %f161, %f162;
	add.s64 	%rd89, %rd86, 3072;
	// begin inline asm
	ld.global.nc.u32 %r136, [%rd89];
	// end inline asm
	mov.b32 	%f164, %r136;
	add.f32 	%f410, %f163, %f164;
	add.s32 	%r376, %r376, 1024;
	setp.lt.s32 	%p25, %r376, %r25;
	@%p25 bra 	$L__BB8_46;
$L__BB8_47:
	setp.lt.u64 	%p26, %rd32, 256;
	@%p26 bra 	$L__BB8_52;
	// begin inline asm
	mov.u32 %r175, %laneid;
	// end inline asm
	mov.b32 	%r177, %f410;
	mov.b32 	%r178, 1;
	mov.b32 	%r199, 31;
	mov.b32 	%r200, -1;
	// begin inline asm
	shfl.sync.down.b32 %r176, %r177, %r178, %r199, %r200;
	// end inline asm
	setp.gt.s32 	%p42, %r175, 30;
	mov.b32 	%f199, %r176;
	add.f32 	%f200, %f410, %f199;
	selp.f32 	%f201, %f410, %f200, %p42;
	mov.b32 	%r182, %f201;
	mov.b32 	%r183, 2;
	// begin inline asm
	shfl.sync.down.b32 %r181, %r182, %r183, %r199, %r200;
	// end inline asm
	setp.gt.s32 	%p43, %r175, 29;
	mov.b32 	%f202, %r181;
	add.f32 	%f203, %f201, %f202;
	selp.f32 	%f204, %f201, %f203, %p43;
	mov.b32 	%r187, %f204;
	mov.b32 	%r188, 4;
	// begin inline asm
	shfl.sync.down.b32 %r186, %r187, %r188, %r199, %r200;
	// end inline asm
	setp.gt.s32 	%p44, %r175, 27;
	mov.b32 	%f205, %r186;
	add.f32 	%f206, %f204, %f205;
	selp.f32 	%f207, %f204, %f206, %p44;
	mov.b32 	%r192, %f207;
	mov.b32 	%r193, 8;
	// begin inline asm
	shfl.sync.down.b32 %r191, %r192, %r193, %r199, %r200;
	// end inline asm
	setp.gt.s32 	%p45, %r175, 23;
	mov.b32 	%f208, %r191;
	add.f32 	%f209, %f207, %f208;
	selp.f32 	%f210, %f207, %f209, %p45;
	mov.b32 	%r197, %f210;
	mov.b32 	%r198, 16;
	// begin inline asm
	shfl.sync.down.b32 %r196, %r197, %r198, %r199, %r200;
	// end inline asm
	setp.gt.s32 	%p46, %r175, 15;
	mov.b32 	%f211, %r196;
	add.f32 	%f38, %f210, %f211;
	selp.f32 	%f418, %f210, %f38, %p46;
	setp.ne.s32 	%p47, %r175, 0;
	@%p47 bra 	$L__BB8_50;
	shr.u32 	%r201, %r26, 3;
	and.b32  	%r202, %r201, 124;
	mov.u32 	%r203, _ZZN3cub18CUB_300001_SM_10006detail6reduce28DeviceReduceSingleTileKernelINS2_10policy_hubIfyN4cuda3std3__44plusIfEEE10Policy1000EPfSC_yS9_ffNS7_10__identityEEEvT0_T1_T2_T3_T4_T6_E12temp_storage;
	add.s32 	%r204, %r203, %r202;
	st.shared.f32 	[%r204+8], %f38;
$L__BB8_50:
	bar.sync 	0;
	setp.ne.s32 	%p48, %r26, 0;
	@%p48 bra 	$L__BB8_72;
	ld.shared.f32 	%f212, [_ZZN3cub18CUB_300001_SM_10006detail6reduce28DeviceReduceSingleTileKernelINS2_10policy_hubIfyN4cuda3std3__44plusIfEEE10Policy1000EPfSC_yS9_ffNS7_10__identityEEEvT0_T1_T2_T3_T4_T6_E12temp_storage+12];
	add.f32 	%f213, %f418, %f212;
	ld.shared.f32 	%f214, [_ZZN3cub18CUB_300001_SM_10006detail6reduce28DeviceReduceSingleTileKernelINS2_10policy_hubIfyN4cuda3std3__44plusIfEEE10Policy1000EPfSC_yS9_ffNS7_10__identityEEEvT0_T1_T2_T3_T4_T6_E12temp_storage+16];
	add.f32 	%f215, %f213, %f214;
	ld.shared.f32 	%f216, [_ZZN3cub18CUB_300001_SM_10006detail6reduce28DeviceReduceSingleTileKernelINS2_10policy_hubIfyN4cuda3std3__44plusIfEEE10Policy1000EPfSC_yS9_ffNS7_10__identityEEEvT0_T1_T2_T3_T4_T6_E12temp_storage+20];
	add.f32 	%f217, %f215, %f216;
	ld.shared.f32 	%f218, [_ZZN3cub18CUB_300001_SM_10006detail6reduce28DeviceReduceSingleTileKernelINS2_10policy_hubIfyN4cuda3std3__44plusIfEEE10Policy1000EPfSC_yS9_ffNS7_10__identityEEEvT0_T1_T2_T3_T4_T6_E12temp_storage+24];
	add.f32 	%f219, %f217, %f218;
	ld.shared.f32 	%f220, [_ZZN3cub18CUB_300001_SM_10006detail6reduce28DeviceReduceSingleTileKernelINS2_10policy_hubIfyN4cuda3std3__44plusIfEEE10Policy1000EPfSC_yS9_ffNS7_10__identityEEEvT0_T1_T2_T3_T4_T6_E12temp_storage+28];
	add.f32 	%f221, %f219, %f220;
	ld.shared.f32 	%f222, [_ZZN3cub18CUB_300001_SM_10006detail6reduce28DeviceReduceSingleTileKernelINS2_10policy_hubIfyN4cuda3std3__44plusIfEEE10Policy1000EPfSC_yS9_ffNS7_10__identityEEEvT0_T1_T2_T3_T4_T6_E12temp_storage+32];
	add.f32 	%f223, %f221, %f222;
	ld.shared.f32 	%f224, [_ZZN3cub18CUB_300001_SM_10006detail6reduce28DeviceReduceSingleTileKernelINS2_10policy_hubIfyN4cuda3std3__44plusIfEEE10Policy1000EPfSC_yS9_ffNS7_10__identityEEEvT0_T1_T2_T3_T4_T6_E12temp_storage+36];
	add.f32 	%f418, %f223, %f224;
	bra.uni 	$L__BB8_72;
$L__BB8_52:
	// begin inline asm
	mov.u32 %r137, %laneid;
	// end inline asm
	and.b32  	%r163, %r26, 992;
	add.s32 	%r164, %r163, 32;
	setp.gt.u32 	%p27, %r164, %r25;
	not.b32 	%r165, %r163;
	add.s32 	%r166, %r25, %r165;
	selp.b32 	%r161, %r166, 31, %p27;
	mov.b32 	%r139, %f410;
	mov.b32 	%r140, 1;
	mov.b32 	%r162, -1;
	// begin inline asm
	shfl.sync.down.b32 %r138, %r139, %r140, %r161, %r162;
	// end inline asm
	setp.lt.s32 	%p28, %r137, %r161;
	mov.b32 	%f165, %r138;
	add.f32 	%f166, %f410, %f165;
	selp.f32 	%f167, %f166, %f410, %p28;
	mov.b32 	%r144, %f167;
	mov.b32 	%r145, 2;
	// begin inline asm
	shfl.sync.down.b32 %r143, %r144, %r145, %r161, %r162;
	// end inline asm
	add.s32 	%r167, %r137, 2;
	setp.gt.s32 	%p29, %r167, %r161;
	mov.b32 	%f168, %r143;
	add.f32 	%f169, %f167, %f168;
	selp.f32 	%f170, %f167, %f169, %p29;
	mov.b32 	%r149, %f170;
	mov.b32 	%r150, 4;
	// begin inline asm
	shfl.sync.down.b32 %r148, %r149, %r150, %r161, %r162;
	// end inline asm
	add.s32 	%r168, %r137, 4;
	setp.gt.s32 	%p30, %r168, %r161;
	mov.b32 	%f171, %r148;
	add.f32 	%f172, %f170, %f171;
	selp.f32 	%f173, %f170, %f172, %p30;
	mov.b32 	%r154, %f173;
	mov.b32 	%r155, 8;
	// begin inline asm
	shfl.sync.down.b32 %r153, %r154, %r155, %r161, %r162;
	// end inline asm
	add.s32 	%r169, %r137, 8;
	setp.gt.s32 	%p31, %r169, %r161;
	mov.b32 	%f174, %r153;
	add.f32 	%f175, %f173, %f174;
	selp.f32 	%f176, %f173, %f175, %p31;
	mov.b32 	%r159, %f176;
	mov.b32 	%r160, 16;
	// begin inline asm
	shfl.sync.down.b32 %r158, %r159, %r160, %r161, %r162;
	// end inline asm
	add.s32 	%r170, %r137, 16;
	setp.gt.s32 	%p32, %r170, %r161;
	mov.b32 	%f177, %r158;
	add.f32 	%f178, %f176, %f177;
	selp.f32 	%f418, %f176, %f178, %p32;
	setp.ne.s32 	%p33, %r137, 0;
	@%p33 bra 	$L__BB8_54;
	shr.u32 	%r171, %r26, 3;
	and.b32  	%r172, %r171, 124;
	mov.u32 	%r173, _ZZN3cub18CUB_300001_SM_10006detail6reduce28DeviceReduceSingleTileKernelINS2_10policy_hubIfyN4cuda3std3__44plusIfEEE10Policy1000EPfSC_yS9_ffNS7_10__identityEEEvT0_T1_T2_T3_T4_T6_E12temp_storage;
	add.s32 	%r174, %r173, %r172;
	st.shared.f32 	[%r174+8], %f418;
$L__BB8_54:
	bar.sync 	0;
	setp.ne.s32 	%p34, %r26, 0;
	@%p34 bra 	$L__BB8_72;
	setp.gt.u64 	%p35, %rd32, 32;
	ld.shared.f32 	%f179, [_ZZN3cub18CUB_300001_SM_10006detail6reduce28DeviceReduceSingleTileKernelINS2_10policy_hubIfyN4cuda3std3__44plusIfEEE10Policy1000EPfSC_yS9_ffNS7_10__identityEEEvT0_T1_T2_T3_T4_T6_E12temp_storage+12];
	add.f32 	%f180, %f418, %f179;
	selp.f32 	%f181, %f180, %f418, %p35;
	setp.gt.u64 	%p36, %rd32, 64;
	ld.shared.f32 	%f182, [_ZZN3cub18CUB_300001_SM_10006detail6reduce28DeviceReduceSingleTileKernelINS2_10policy_hubIfyN4cuda3std3__44plusIfEEE10Policy1000EPfSC_yS9_ffNS7_10__identityEEEvT0_T1_T2_T3_T4_T6_E12temp_storage+16];
	add.f32 	%f183, %f182, %f181;
	selp.f32 	%f184, %f183, %f181, %p36;
	setp.gt.u64 	%p37, %rd32, 96;
	ld.shared.f32 	%f185, [_ZZN3cub18CUB_300001_SM_10006detail6reduce28DeviceReduceSingleTileKernelINS2_10policy_hubIfyN4cuda3std3__44plusIfEEE10Policy1000EPfSC_yS9_ffNS7_10__identityEEEvT0_T1_T2_T3_T4_T6_E12temp_storage+20];
	add.f32 	%f186, %f185, %f184;
	selp.f32 	%f187, %f186, %f184, %p37;
	setp.gt.u64 	%p38, %rd32, 128;
	ld.shared.f32 	%f188, [_ZZN3cub18CUB_300001_SM_10006detail6reduce28DeviceReduceSingleTileKernelINS2_10policy_hubIfyN4cuda3std3__44plusIfEEE10Policy1000EPfSC_yS9_ffNS7_10__identityEEEvT0_T1_T2_T3_T4_T6_E12temp_storage+24];
	add.f32 	%f189, %f188, %f187;
	selp.f32 	%f190, %f189, %f187, %p38;
	setp.gt.u64 	%p39, %rd32, 160;
	ld.shared.f32 	%f191, [_ZZN3cub18CUB_300001_SM_10006detail6reduce28DeviceReduceSingleTileKernelINS2_10policy_hubIfyN4cuda3std3__44plusIfEEE10Policy1000EPfSC_yS9_ffNS7_10__identityEEEvT0_T1_T2_T3_T4_T6_E12temp_storage+28];
	add.f32 	%f192, %f191, %f190;
	selp.f32 	%f193, %f192, %f190, %p39;
	setp.gt.u64 	%p40, %rd32, 192;
	ld.shared.f32 	%f194, [_ZZN3cub18CUB_300001_SM_10006detail6reduce28DeviceReduceSingleTileKernelINS2_10policy_hubIfyN4cuda3std3__44plusIfEEE10Policy1000EPfSC_yS9_ffNS7_10__identityEEEvT0_T1_T2_T3_T4_T6_E12temp_storage+32];
	add.f32 	%f195, %f194, %f193;
	selp.f32 	%f196, %f195, %f193, %p40;
	setp.gt.u64 	%p41, %rd32, 224;
	ld.shared.f32 	%f197, [_ZZN3cub18CUB_300001_SM_10006detail6reduce28DeviceReduceSingleTileKernelINS2_10policy_hubIfyN4cuda3std3__44plusIfEEE10Policy1000EPfSC_yS9_ffNS7_10__identityEEEvT0_T1_T2_T3_T4_T6_E12temp_storage+36];
	add.f32 	%f198, %f197, %f196;
	selp.f32 	%f418, %f198, %f196, %p41;
	bra.uni 	$L__BB8_72;
$L__BB8_56:
	mov.u32 	%r38, %tid.x;
	cvt.u64.u32 	%rd19, %r38;
	mul.wide.u32 	%rd52, %r38, 4;
	add.s64 	%rd35, %rd31, %rd52;
	// begin inline asm
	ld.global.nc.u32 %r49, [%rd35];
	// end inline asm
	mov.b32 	%f59, %r49;
	add.s64 	%rd36, %rd35, 1024;
	// begin inline asm
	ld.global.nc.u32 %r50, [%rd36];
	// end inline asm
	mov.b32 	%f60, %r50;
	add.s64 	%rd37, %rd35, 2048;
	// begin inline asm
	ld.global.nc.u32 %r51, [%rd37];
	// end inline asm
	mov.b32 	%f61, %r51;
	add.s64 	%rd38, %rd35, 3072;
	// begin inline asm
	ld.global.nc.u32 %r52, [%rd38];
	// end inline asm
	mov.b32 	%f62, %r52;
	add.s64 	%rd39, %rd35, 4096;
	// begin inline asm
	ld.global.nc.u32 %r53, [%rd39];
	// end inline asm
	mov.b32 	%f63, %r53;
	add.s64 	%rd40, %rd35, 5120;
	// begin inline asm
	ld.global.nc.u32 %r54, [%rd40];
	// end inline asm
	mov.b32 	%f64, %r54;
	add.s64 	%rd41, %rd35, 6144;
	// begin inline asm
	ld.global.nc.u32 %r55, [%rd41];
	// end inline asm
	mov.b32 	%f65, %r55;
	add.s64 	%rd42, %rd35, 7168;
	// begin inline asm
	ld.global.nc.u32 %r56, [%rd42];
	// end inline asm
	mov.b32 	%f66, %r56;
	add.s64 	%rd43, %rd35, 8192;
	// begin inline asm
	ld.global.nc.u32 %r57, [%rd43];
	// end inline asm
	mov.b32 	%f67, %r57;
	add.s64 	%rd44, %rd35, 9216;
	// begin inline asm
	ld.global.nc.u32 %r58, [%rd44];
	// end inline asm
	mov.b32 	%f68, %r58;
	add.s64 	%rd45, %rd35, 10240;
	// begin inline asm
	ld.global.nc.u32 %r59, [%rd45];
	// end inline asm
	mov.b32 	%f69, %r59;
	add.s64 	%rd46, %rd35, 11264;
	// begin inline asm
	ld.global.nc.u32 %r60, [%rd46];
	// end inline asm
	mov.b32 	%f70, %r60;
	add.s64 	%rd47, %rd35, 12288;
	// begin inline asm
	ld.global.nc.u32 %r61, [%rd47];
	// end inline asm
	mov.b32 	%f71, %r61;
	add.s64 	%rd48, %rd35, 13312;
	// begin inline asm
	ld.global.nc.u32 %r62, [%rd48];
	// end inline asm
	mov.b32 	%f72, %r62;
	add.s64 	%rd49, %rd35, 14336;
	// begin inline asm
	ld.global.nc.u32 %r63, [%rd49];
	// end inline asm
	mov.b32 	%f73, %r63;
	add.s64 	%rd50, %rd35, 15360;
	// begin inline asm
	ld.global.nc.u32 %r64, [%rd50];
	// end inline asm
	mov.b32 	%f74, %r64;
	add.f32 	%f75, %f59, %f60;
	add.f32 	%f76, %f61, %f62;
	add.f32 	%f77, %f63, %f64;
	add.f32 	%f78, %f65, %f66;
	add.f32 	%f79, %f67, %f68;
	add.f32 	%f80, %f69, %f70;
	add.f32 	%f81, %f71, %f72;
	add.f32 	%f82, %f73, %f74;
	add.f32 	%f83, %f75, %f76;
	add.f32 	%f84, %f77, %f78;
	add.f32 	%f85, %f79, %f80;
	add.f32 	%f86, %f81, %f82;
	add.f32 	%f87, %f83, %f84;
	add.f32 	%f88, %f85, %f86;
	add.f32 	%f417, %f87, %f88;
	add.s64 	%rd21, %rd32, -4096;
	setp.lt.u64 	%p4, %rd21, 4096;
	mov.b64 	%rd147, 4096;
	@%p4 bra 	$L__BB8_60;
	mov.b64 	%rd147, 4096;
$L__BB8_58:
	shl.b64 	%rd70, %rd147, 2;
	add.s64 	%rd54, %rd35, %rd70;
	// begin inline asm
	ld.global.nc.u32 %r65, [%rd54];
	// end inline asm
	mov.b32 	%f89, %r65;
	add.s64 	%rd55, %rd54, 1024;
	// begin inline asm
	ld.global.nc.u32 %r66, [%rd55];
	// end inline asm
	mov.b32 	%f90, %r66;
	add.s64 	%rd56, %rd54, 2048;
	// begin inline asm
	ld.global.nc.u32 %r67, [%rd56];
	// end inline asm
	mov.b32 	%f91, %r67;
	add.s64 	%rd57, %rd54, 3072;
	// begin inline asm
	ld.global.nc.u32 %r68, [%rd57];
	// end inline asm
	mov.b32 	%f92, %r68;
	add.s64 	%rd58, %rd54, 4096;
	// begin inline asm
	ld.global.nc.u32 %r69, [%rd58];
	// end inline asm
	mov.b32 	%f93, %r69;
	add.s64 	%rd59, %rd54, 5120;
	// begin inline asm
	ld.global.nc.u32 %r70, [%rd59];
	// end inline asm
	mov.b32 	%f94, %r70;
	add.s64 	%rd60, %rd54, 6144;
	// begin inline asm
	ld.global.nc.u32 %r71, [%rd60];
	// end inline asm
	mov.b32 	%f95, %r71;
	add.s64 	%rd61, %rd54, 7168;
	// begin inline asm
	ld.global.nc.u32 %r72, [%rd61];
	// end inline asm
	mov.b32 	%f96, %r72;
	add.s64 	%rd62, %rd54, 8192;
	// begin inline asm
	ld.global.nc.u32 %r73, [%rd62];
	// end inline asm
	mov.b32 	%f97, %r73;
	add.s64 	%rd63, %rd54, 9216;
	// begin inline asm
	ld.global.nc.u32 %r74, [%rd63];
	// end inline asm
	mov.b32 	%f98, %r74;
	add.s64 	%rd64, %rd54, 10240;
	// begin inline asm
	ld.global.nc.u32 %r75, [%rd64];
	// end inline asm
	mov.b32 	%f99, %r75;
	add.s64 	%rd65, %rd54, 11264;
	// begin inline asm
	ld.global.nc.u32 %r76, [%rd65];
	// end inline asm
	mov.b32 	%f100, %r76;
	add.s64 	%rd66, %rd54, 12288;
	// begin inline asm
	ld.global.nc.u32 %r77, [%rd66];
	// end inline asm
	mov.b32 	%f101, %r77;
	add.s64 	%rd67, %rd54, 13312;
	// begin inline asm
	ld.global.nc.u32 %r78, [%rd67];
	// end inline asm
	mov.b32 	%f102, %r78;
	add.s64 	%rd68, %rd54, 14336;
	// begin inline asm
	ld.global.nc.u32 %r79, [%rd68];
	// end inline asm
	mov.b32 	%f103, %r79;
	add.s64 	%rd69, %rd54, 15360;
	// begin inline asm
	ld.global.nc.u32 %r80, [%rd69];
	// end inline asm
	mov.b32 	%f104, %r80;
	add.f32 	%f105, %f417, %f89;
	add.f32 	%f106, %f90, %f91;
	add.f32 	%f107, %f92, %f93;
	add.f32 	%f108, %f94, %f95;
	add.f32 	%f109, %f96, %f97;
	add.f32 	%f110, %f98, %f99;
	add.f32 	%f111, %f100, %f101;
	add.f32 	%f112, %f102, %f103;
	add.f32 	%f113, %f105, %f106;
	add.f32 	%f114, %f107, %f108;
	add.f32 	%f115, %f109, %f110;
	add.f32 	%f116, %f111, %f112;
	add.f32 	%f117, %f113, %f114;
	add.f32 	%f118, %f115, %f116;
	add.f32 	%f119, %f117, %f118;
	add.f32 	%f417, %f119, %f104;
	sub.s64 	%rd71, %rd32, %rd147;
	setp.lt.u64 	%p5, %rd71, 4096;
	@%p5 bra 	$L__BB8_68;
	add.s64 	%rd147, %rd147, 4096;
	setp.le.u64 	%p6, %rd147, %rd21;
	@%p6 bra 	$L__BB8_58;
$L__BB8_60:
	setp.le.u64 	%p7, %rd32, %rd147;
	@%p7 bra 	$L__BB8_68;
	cvt.u32.u64 	%r81, %rd147;
	cvt.u32.u64 	%r82, %rd32;
	sub.s32 	%r39, %r82, %r81;
	setp.ge.s32 	%p8, %r38, %r39;
	@%p8 bra 	$L__BB8_68;
	not.b32 	%r84, %r38;
	add.s32 	%r85, %r84, %r82;
	sub.s32 	%r40, %r85, %r81;
	and.b32  	%r87, %r40, 768;
	setp.eq.s32 	%p9, %r87, 768;
	mov.u32 	%r380, %r38;
	@%p9 bra 	$L__BB8_65;
	add.s64 	%rd72, %rd147, %rd19;
	shl.b64 	%rd73, %rd72, 2;
	add.s64 	%rd148, %rd31, %rd73;
	shr.u32 	%r88, %r40, 8;
	add.s32 	%r89, %r88, 1;
	and.b32  	%r90, %r89, 3;
	neg.s32 	%r378, %r90;
	mov.u32 	%r380, %r38;
$L__BB8_64:
	.pragma "nounroll";
	// begin inline asm
	ld.global.nc.u32 %r91, [%rd148];
	// end inline asm
	mov.b32 	%f121, %r91;
	add.f32 	%f417, %f417, %f121;
	add.s32 	%r380, %r380, 256;
	add.s64 	%rd148, %rd148, 1024;
	add.s32 	%r378, %r378, 1;
	setp.ne.s32 	%p10, %r378, 0;
	@%p10 bra 	$L__BB8_64;
$L__BB8_65:
	setp.lt.u32 	%p11, %r40, 768;
	@%p11 bra 	$L__BB8_68;
	cvt.u64.u32 	%rd75, %r380;
	add.s64 	%rd76, %rd147, %rd75;
	shl.b64 	%rd77, %rd76, 2;
	add.s64 	%rd149, %rd31, %rd77;
$L__BB8_67:
	// begin inline asm
	ld.global.nc.u32 %r92, [%rd149];
	// end inline asm
	mov.b32 	%f122, %r92;
	add.f32 	%f123, %f417, %f122;
	add.s64 	%rd79, %rd149, 1024;
	// begin inline asm
	ld.global.nc.u32 %r93, [%rd79];
	// end inline asm
	mov.b32 	%f124, %r93;
	add.f32 	%f125, %f123, %f124;
	add.s64 	%rd80, %rd149, 2048;
	// begin inline asm
	ld.global.nc.u32 %r94, [%rd80];
	// end inline asm
	mov.b32 	%f126, %r94;
	add.f32 	%f127, %f125, %f126;
	add.s64 	%rd81, %rd149, 3072;
	// begin inline asm
	ld.global.nc.u32 %r95, [%rd81];
	// end inline asm
	mov.b32 	%f128, %r95;
	add.f32 	%f417, %f127, %f128;
	add.s32 	%r380, %r380, 1024;
	add.s64 	%rd149, %rd149, 4096;
	setp.lt.s32 	%p12, %r380, %r39;
	@%p12 bra 	$L__BB8_67;
$L__BB8_68:
	// begin inline asm
	mov.u32 %r96, %laneid;
	// end inline asm
	mov.b32 	%r98, %f417;
	mov.b32 	%r99, 1;
	mov.b32 	%r120, 31;
	mov.b32 	%r121, -1;
	// begin inline asm
	shfl.sync.down.b32 %r97, %r98, %r99, %r120, %r121;
	// end inline asm
	setp.gt.s32 	%p13, %r96, 30;
	mov.b32 	%f129, %r97;
	add.f32 	%f130, %f417, %f129;
	selp.f32 	%f131, %f417, %f130, %p13;
	mov.b32 	%r103, %f131;
	mov.b32 	%r104, 2;
	// begin inline asm
	shfl.sync.down.b32 %r102, %r103, %r104, %r120, %r121;
	// end inline asm
	setp.gt.s32 	%p14, %r96, 29;
	mov.b32 	%f132, %r102;
	add.f32 	%f133, %f131, %f132;
	selp.f32 	%f134, %f131, %f133, %p14;
	mov.b32 	%r108, %f134;
	mov.b32 	%r109, 4;
	// begin inline asm
	shfl.sync.down.b32 %r107, %r108, %r109, %r120, %r121;
	// end inline asm
	setp.gt.s32 	%p15, %r96, 27;
	mov.b32 	%f135, %r107;
	add.f32 	%f136, %f134, %f135;
	selp.f32 	%f137, %f134, %f136, %p15;
	mov.b32 	%r113, %f137;
	mov.b32 	%r114, 8;
	// begin inline asm
	shfl.sync.down.b32 %r112, %r113, %r114, %r120, %r121;
	// end inline asm
	setp.gt.s32 	%p16, %r96, 23;
	mov.b32 	%f138, %r112;
	add.f32 	%f139, %f137, %f138;
	selp.f32 	%f140, %f137, %f139, %p16;
	mov.b32 	%r118, %f140;
	mov.b32 	%r119, 16;
	// begin inline asm
	shfl.sync.down.b32 %r117, %r118, %r119, %r120, %r121;
	// end inline asm
	setp.gt.s32 	%p17, %r96, 15;
	mov.b32 	%f141, %r117;
	add.f32 	%f54, %f140, %f141;
	selp.f32 	%f418, %f140, %f54, %p17;
	setp.ne.s32 	%p18, %r96, 0;
	@%p18 bra 	$L__BB8_70;
	shr.u32 	%r122, %r38, 3;
	and.b32  	%r123, %r122, 124;
	mov.u32 	%r124, _ZZN3cub18CUB_300001_SM_10006detail6reduce28DeviceReduceSingleTileKernelINS2_10policy_hubIfyN4cuda3std3__44plusIfEEE10Policy1000EPfSC_yS9_ffNS7_10__identityEEEvT0_T1_T2_T3_T4_T6_E12temp_storage;
	add.s32 	%r125, %r124, %r123;
	st.shared.f32 	[%r125+8], %f54;
$L__BB8_70:
	bar.sync 	0;
	setp.ne.s32 	%p19, %r38, 0;
	@%p19 bra 	$L__BB8_72;
	ld.shared.f32 	%f142, [_ZZN3cub18CUB_300001_SM_10006detail6reduce28DeviceReduceSingleTileKernelINS2_10policy_hubIfyN4cuda3std3__44plusIfEEE10Policy1000EPfSC_yS9_ffNS7_10__identityEEEvT0_T1_T2_T3_T4_T6_E12temp_storage+12];
	add.f32 	%f143, %f418, %f142;
	ld.shared.f32 	%f144, [_ZZN3cub18CUB_300001_SM_10006detail6reduce28DeviceReduceSingleTileKernelINS2_10policy_hubIfyN4cuda3std3__44plusIfEEE10Policy1000EPfSC_yS9_ffNS7_10__identityEEEvT0_T1_T2_T3_T4_T6_E12temp_storage+16];
	add.f32 	%f145, %f143, %f144;
	ld.shared.f32 	%f146, [_ZZN3cub18CUB_300001_SM_10006detail6reduce28DeviceReduceSingleTileKernelINS2_10policy_hubIfyN4cuda3std3__44plusIfEEE10Policy1000EPfSC_yS9_ffNS7_10__identityEEEvT0_T1_T2_T3_T4_T6_E12temp_storage+20];
	add.f32 	%f147, %f145, %f146;
	ld.shared.f32 	%f148, [_ZZN3cub18CUB_300001_SM_10006detail6reduce28DeviceReduceSingleTileKernelINS2_10policy_hubIfyN4cuda3std3__44plusIfEEE10Policy1000EPfSC_yS9_ffNS7_10__identityEEEvT0_T1_T2_T3_T4_T6_E12temp_storage+24];
	add.f32 	%f149, %f147, %f148;
	ld.shared.f32 	%f150, [_ZZN3cub18CUB_300001_SM_10006detail6reduce28DeviceReduceSingleTileKernelINS2_10policy_hubIfyN4cuda3std3__44plusIfEEE10Policy1000EPfSC_yS9_ffNS7_10__identityEEEvT0_T1_T2_T3_T4_T6_E12temp_storage+28];
	add.f32 	%f151, %f149, %f150;
	ld.shared.f32 	%f152, [_ZZN3cub18CUB_300001_SM_10006detail6reduce28DeviceReduceSingleTileKernelINS2_10policy_hubIfyN4cuda3std3__44plusIfEEE10Policy1000EPfSC_yS9_ffNS7_10__identityEEEvT0_T1_T2_T3_T4_T6_E12temp_storage+32];
	add.f32 	%f153, %f151, %f152;
	ld.shared.f32 	%f154, [_ZZN3cub18CUB_300001_SM_10006detail6reduce28DeviceReduceSingleTileKernelINS2_10policy_hubIfyN4cuda3std3__44plusIfEEE10Policy1000EPfSC_yS9_ffNS7_10__identityEEEvT0_T1_T2_T3_T4_T6_E12temp_storage+36];
	add.f32 	%f418, %f153, %f154;
$L__BB8_72:
	mov.u32 	%r362, %tid.x;
	setp.ne.s32 	%p95, %r362, 0;
	@%p95 bra 	$L__BB8_74;
	add.f32 	%f391, %f58, %f418;
	st.global.f32 	[%rd1], %f391;
$L__BB8_74:
	ret;

}
	// .globl	_ZN3cub18CUB_300001_SM_10006detail6reduce18DeviceReduceKernelINS2_10policy_hubIfyN4cuda3std3__44plusIfEEE10Policy1000EPfyS9_fNS7_10__identityEEEvT0_PT3_T1_NS0_13GridEvenShareISH_EET2_T4_
.visible .entry _ZN3cub18CUB_300001_SM_10006detail6reduce18DeviceReduceKernelINS2_10policy_hubIfyN4cuda3std3__44plusIfEEE10Policy1000EPfyS9_fNS7_10__identityEEEvT0_PT3_T1_NS0_13GridEvenShareISH_EET2_T4_(
	.param .u64 .ptr .align 1 _ZN3cub18CUB_300001_SM_10006detail6reduce18DeviceReduceKernelINS2_10policy_hubIfyN4cuda3std3__44plusIfEEE10Policy1000EPfyS9_fNS7_10__identityEEEvT0_PT3_T1_NS0_13GridEvenShareISH_EET2_T4__param_0,
	.param .u64 .ptr .align 1 _ZN3cub18CUB_300001_SM_10006detail6reduce18DeviceReduceKernelINS2_10policy_hubIfyN4cuda3std3__44plusIfEEE10Policy1000EPfyS9_fNS7_10__identityEEEvT0_PT3_T1_NS0_13GridEvenShareISH_EET2_T4__param_1,
	.param .u64 _ZN3cub18CUB_300001_SM_10006detail6reduce18DeviceReduceKernelINS2_10policy_hubIfyN4cuda3std3__44plusIfEEE10Policy1000EPfyS9_fNS7_10__identityEEEvT0_PT3_T1_NS0_13GridEvenShareISH_EET2_T4__param_2,
	.param .align 8 .b8 _ZN3cub18CUB_300001_SM_10006detail6reduce18DeviceReduceKernelINS2_10policy_hubIfyN4cuda3std3__44plusIfEEE10Policy1000EPfyS9_fNS7_10__identityEEEvT0_PT3_T1_NS0_13GridEvenShareISH_EET2_T4__param_3[72],
	.param .align 1 .b8 _ZN3cub18CUB_300001_SM_10006detail6reduce18DeviceReduceKernelINS2_10policy_hubIfyN4cuda3std3__44plusIfEEE10Policy1000EPfyS9_fNS7_10__identityEEEvT0_PT3_T1_NS0_13GridEvenShareISH_EET2_T4__param_4[1],
	.param .align 1 .b8 _ZN3cub18CUB_300001_SM_10006detail6reduce18DeviceReduceKernelINS2_10policy_hubIfyN4cuda3std3__44plusIfEEE10Policy1000EPfyS9_fNS7_10__identityEEEvT0_PT3_T1_NS0_13GridEvenShareISH_EET2_T4__param_5[1]
)
.maxntid 256
{
	.reg .pred 	%p<95>;
	.reg .b32 	%r<420>;
	.reg .b32 	%f<413>;
	.reg .b64 	%rd<174>;
	// demoted variable
	.shared .align 4 .b8 _ZZN3cub18CUB_300001_SM_10006detail6reduce18DeviceReduceKernelINS2_10policy_hubIfyN4cuda3std3__44plusIfEEE10Policy1000EPfyS9_fNS7_10__identityEEEvT0_PT3_T1_NS0_13GridEvenShareISH_EET2_T4_E12temp_storage[44];
	ld.param.u64 	%rd1, [_ZN3cub18CUB_300001_SM_10006detail6reduce18DeviceReduceKernelINS2_10policy_hubIfyN4cuda3std3__44plusIfEEE10Policy1000EPfyS9_fNS7_10__identityEEEvT0_PT3_T1_NS0_13GridEvenShareISH_EET2_T4__param_3+32];
	ld.param.u64 	%rd39, [_ZN3cub18CUB_300001_SM_10006detail6reduce18DeviceReduceKernelINS2_10policy_hubIfyN4cuda3std3__44plusIfEEE10Policy1000EPfyS9_fNS7_10__identityEEEvT0_PT3_T1_NS0_13GridEvenShareISH_EET2_T4__param_0];
	ld.param.u32 	%r1, [_ZN3cub18CUB_300001_SM_10006detail6reduce18DeviceReduceKernelINS2_10policy_hubIfyN4cuda3std3__44plusIfEEE10Policy1000EPfyS9_fNS7_10__identityEEEvT0_PT3_T1_NS0_13GridEvenShareISH_EET2_T4__param_3+40];
	mov.u32 	%r2, %ctaid.x;
	shl.b32 	%r59, %r1, 12;
	cvt.s64.s32 	%rd2, %r59;
	shl.b32 	%r60, %r2, 12;
	cvt.u64.u32 	%rd3, %r60;
	and.b64  	%rd41, %rd39, 15;
	setp.ne.s64 	%p1, %rd41, 0;
	@%p1 bra 	$L__BB9_35;
	sub.s64 	%rd4, %rd1, %rd3;
	setp.gt.u64 	%p48, %rd4, 4095;
	@%p48 bra 	$L__BB9_19;
	cvt.u32.u64 	%r315, %rd3;
	cvt.u32.u64 	%r3, %rd1;
	sub.s32 	%r4, %r3, %r315;
	mov.u32 	%r5, %tid.x;
	setp.ge.s32 	%p65, %r5, %r4;
	mov.f32 	%f393, 0f00000000;
	mov.u32 	%r403, %r5;
	@%p65 bra 	$L__BB9_4;
	add.s32 	%r318, %r315, %r5;
	mul.wide.u32 	%rd146, %r318, 4;
	add.s64 	%rd145, %rd39, %rd146;
	// begin inline asm
	ld.global.nc.u32 %r316, [%rd145];
	// end inline asm
	mov.b32 	%f393, %r316;
	add.s32 	%r403, %r5, 256;
$L__BB9_4:
	setp.ge.s32 	%p66, %r403, %r4;
	@%p66 bra 	$L__BB9_10;
	not.b32 	%r319, %r403;
	add.s32 	%r8, %r319, %r3;
	and.b32  	%r320, %r8, 768;
	setp.eq.s32 	%p67, %r320, 768;
	@%p67 bra 	$L__BB9_8;
	cvt.u64.u32 	%rd147, %r403;
	add.s64 	%rd148, %rd147, %rd3;
	shl.b64 	%rd149, %rd148, 2;
	add.s64 	%rd162, %rd39, %rd149;
	shr.u32 	%r321, %r8, 8;
	add.s32 	%r322, %r321, 1;
	and.b32  	%r323, %r322, 3;
	neg.s32 	%r401, %r323;
$L__BB9_7:
	.pragma "nounroll";
	// begin inline asm
	ld.global.nc.u32 %r324, [%rd162];
	// end inline asm
	mov.b32 	%f320, %r324;
	add.f32 	%f393, %f393, %f320;
	add.s32 	%r403, %r403, 256;
	add.s64 	%rd162, %rd162, 1024;
	add.s32 	%r401, %r401, 1;
	setp.ne.s32 	%p68, %r401, 0;
	@%p68 bra 	$L__BB9_7;
$L__BB9_8:
	sub.s32 	%r326, %r8, %r315;
	setp.lt.u32 	%p69, %r326, 768;
	@%p69 bra 	$L__BB9_10;
$L__BB9_9:
	cvt.s64.s32 	%rd155, %r403;
	add.s64 	%rd156, %rd3, %rd155;
	shl.b64 	%rd157, %rd156, 2;
	add.s64 	%rd151, %rd39, %rd157;
	// begin inline asm
	ld.global.nc.u32 %r327, [%rd151];
	// end inline asm
	mov.b32 	%f321, %r327;
	add.f32 	%f322, %f393, %f321;
	add.s64 	%rd152, %rd151, 1024;
	// begin inline asm
	ld.global.nc.u32 %r328, [%rd152];
	// end inline asm
	mov.b32 	%f323, %r328;
	add.f32 	%f324, %f322, %f323;
	add.s64 	%rd153, %rd151, 2048;
	// begin inline asm
	ld.global.nc.u32 %r329, [%rd153];
	// end inline asm
	mov.b32 	%f325, %r329;
	add.f32 	%f326, %f324, %f325;
	add.s64 	%rd154, %rd151, 3072;
	// begin inline asm
	ld.global.nc.u32 %r330, [%rd154];
	// end inline asm
	mov.b32 	%f327, %r330;
	add.f32 	%f393, %f326, %f327;
	add.s32 	%r403, %r403, 1024;
	setp.lt.s32 	%p70, %r403, %r4;
	@%p70 bra 	$L__BB9_9;
$L__BB9_10:
	setp.lt.s32 	%p71, %r4, 256;
	@%p71 bra 	$L__BB9_15;
	// begin inline asm
	mov.u32 %r369, %laneid;
	// end inline asm
	mov.b32 	%r371, %f393;
	mov.b32 	%r372, 1;
	mov.b32 	%r393, 31;
	mov.b32 	%r394, -1;
	// begin inline asm
	shfl.sync.down.b32 %r370, %r371, %r372, %r393, %r394;
	// end inline asm
	setp.gt.s32 	%p87, %r369, 30;
	mov.b32 	%f362, %r370;
	add.f32 	%f363, %f393, %f362;
	selp.f32 	%f364, %f393, %f363, %p87;
	mov.b32 	%r376, %f364;
	mov.b32 	%r377, 2;
	// begin inline asm
	shfl.sync.down.b32 %r375, %r376, %r377, %r393, %r394;
	// end inline asm
	setp.gt.s32 	%p88, %r369, 29;
	mov.b32 	%f365, %r375;
	add.f32 	%f366, %f364, %f365;
	selp.f32 	%f367, %f364, %f366, %p88;
	mov.b32 	%r381, %f367;
	mov.b32 	%r382, 4;
	// begin inline asm
	shfl.sync.down.b32 %r380, %r381, %r382, %r393, %r394;
	// end inline asm
	setp.gt.s32 	%p89, %r369, 27;
	mov.b32 	%f368, %r380;
	add.f32 	%f369, %f367, %f368;
	selp.f32 	%f370, %f367, %f369, %p89;
	mov.b32 	%r386, %f370;
	mov.b32 	%r387, 8;
	// begin inline asm
	shfl.sync.down.b32 %r385, %r386, %r387, %r393, %r394;
	// end inline asm
	setp.gt.s32 	%p90, %r369, 23;
	mov.b32 	%f371, %r385;
	add.f32 	%f372, %f370, %f371;
	selp.f32 	%f373, %f370, %f372, %p90;
	mov.b32 	%r391, %f373;
	mov.b32 	%r392, 16;
	// begin inline asm
	shfl.sync.down.b32 %r390, %r391, %r392, %r393, %r394;
	// end inline asm
	setp.gt.s32 	%p91, %r369, 15;
	mov.b32 	%f374, %r390;
	add.f32 	%f10, %f373, %f374;
	selp.f32 	%f412, %f373, %f10, %p91;
	setp.ne.s32 	%p92, %r369, 0;
	@%p92 bra 	$L__BB9_13;
	shr.u32 	%r395, %r5, 3;
	and.b32  	%r396, %r395, 124;
	mov.u32 	%r397, _ZZN3cub18CUB_300001_SM_10006detail6reduce18DeviceReduceKernelINS2_10policy_hubIfyN4cuda3std3__44plusIfEEE10Policy1000EPfyS9_fNS7_10__identityEEEvT0_PT3_T1_NS0_13GridEvenShareISH_EET2_T4_E12temp_storage;
	add.s32 	%r398, %r397, %r396;
	st.shared.f32 	[%r398+8], %f10;
$L__BB9_13:
	bar.sync 	0;
	setp.ne.s32 	%p93, %r5, 0;
	@%p93 bra 	$L__BB9_69;
	ld.shared.f32 	%f375, [_ZZN3cub18CUB_300001_SM_10006detail6reduce18DeviceReduceKernelINS2_10policy_hubIfyN4cuda3std3__44plusIfEEE10Policy1000EPfyS9_fNS7_10__identityEEEvT0_PT3_T1_NS0_13GridEvenShareISH_EET2_T4_E12temp_storage+12];
	add.f32 	%f376, %f412, %f375;
	ld.shared.f32 	%f377, [_ZZN3cub18CUB_300001_SM_10006detail6reduce18DeviceReduceKernelINS2_10policy_hubIfyN4cuda3std3__44plusIfEEE10Policy1000EPfyS9_fNS7_10__identityEEEvT0_PT3_T1_NS0_13GridEvenShareISH_EET2_T4_E12temp_storage+16];
	add.f32 	%f378, %f376, %f377;
	ld.shared.f32 	%f379, [_ZZN3cub18CUB_300001_SM_10006detail6reduce18DeviceReduceKernelINS2_10policy_hubIfyN4cuda3std3__44plusIfEEE10Policy1000EPfyS9_fNS7_10__identityEEEvT0_PT3_T1_NS0_13GridEvenShareISH_EET2_T4_E12temp_storage+20];
	add.f32 	%f380, %f378, %f379;
	ld.shared.f32 	%f381, [_ZZN3cub18CUB_300001_SM_10006detail6reduce18DeviceReduceKernelINS2_10policy_hubIfyN4cuda3std3__44plusIfEEE10Policy1000EPfyS9_fNS7_10__identityEEEvT0_PT3_T1_NS0_13GridEvenShareISH_EET2_T4_E12temp_storage+24];
	add.f32 	%f382, %f380, %f381;
	ld.shared.f32 	%f383, [_ZZN3cub18CUB_300001_SM_10006detail6reduce18DeviceReduceKernelINS2_10policy_hubIfyN4cuda3std3__44plusIfEEE10Policy1000EPfyS9_fNS7_10__identityEEEvT0_PT3_T1_NS0_13GridEvenShareISH_EET2_T4_E12temp_storage+28];
	add.f32 	%f384, %f382, %f383;
	ld.shared.f32 	%f385, [_ZZN3cub18CUB_300001_SM_10006detail6reduce18DeviceReduceKernelINS2_10policy_hubIfyN4cuda3std3__44plusIfEEE10Policy1000EPfyS9_fNS7_10__identityEEEvT0_PT3_T1_NS0_13GridEvenShareISH_EET2_T4_E12temp_storage+32];
	add.f32 	%f386, %f384, %f385;
	ld.shared.f32 	%f387, [_ZZN3cub18CUB_300001_SM_10006detail6reduce18DeviceReduceKernelINS2_10policy_hubIfyN4cuda3std3__44plusIfEEE10Policy1000EPfyS9_fNS7_10__identityEEEvT0_PT3_T1_NS0_13GridEvenShareISH_EET2_T4_E12temp_storage+36];
	add.f32 	%f412, %f386, %f387;
	bra.uni 	$L__BB9_69;
$L__BB9_15:
	// begin inline asm
	mov.u32 %r331, %laneid;
	// end inline asm
	and.b32  	%r357, %r5, 992;
	add.s32 	%r358, %r357, 32;
	setp.gt.s32 	%p72, %r358, %r4;
	not.b32 	%r359, %r357;
	add.s32 	%r360, %r4, %r359;
	selp.b32 	%r355, %r360, 31, %p72;
	mov.b32 	%r333, %f393;
	mov.b32 	%r334, 1;
	mov.b32 	%r356, -1;
	// begin inline asm
	shfl.sync.down.b32 %r332, %r333, %r334, %r355, %r356;
	// end inline asm
	setp.lt.s32 	%p73, %r331, %r355;
	mov.b32 	%f328, %r332;
	add.f32 	%f329, %f393, %f328;
	selp.f32 	%f330, %f329, %f393, %p73;
	mov.b32 	%r338, %f330;
	mov.b32 	%r339, 2;
	// begin inline asm
	shfl.sync.down.b32 %r337, %r338, %r339, %r355, %r356;
	// end inline asm
	add.s32 	%r361, %r331, 2;
	setp.gt.s32 	%p74, %r361, %r355;
	mov.b32 	%f331, %r337;
	add.f32 	%f332, %f330, %f331;
	selp.f32 	%f333, %f330, %f332, %p74;
	mov.b32 	%r343, %f333;
	mov.b32 	%r344, 4;
	// begin inline asm
	shfl.sync.down.b32 %r342, %r343, %r344, %r355, %r356;
	// end inline asm
	add.s32 	%r362, %r331, 4;
	setp.gt.s32 	%p75, %r362, %r355;
	mov.b32 	%f334, %r342;
	add.f32 	%f335, %f333, %f334;
	selp.f32 	%f336, %f333, %f335, %p75;
	mov.b32 	%r348, %f336;
	mov.b32 	%r349, 8;
	// begin inline asm
	shfl.sync.down.b32 %r347, %r348, %r349, %r355, %r356;
	// end inline asm
	add.s32 	%r363, %r331, 8;
	setp.gt.s32 	%p76, %r363, %r355;
	mov.b32 	%f337, %r347;
	add.f32 	%f338, %f336, %f337;
	selp.f32 	%f339, %f336, %f338, %p76;
	mov.b32 	%r353, %f339;
	mov.b32 	%r354, 16;
	// begin inline asm
	shfl.sync.down.b32 %r352, %r353, %r354, %r355, %r356;
	// end inline asm
	add.s32 	%r364, %r331, 16;
	setp.gt.s32 	%p77, %r364, %r355;
	mov.b32 	%f340, %r352;
	add.f32 	%f341, %f339, %f340;
	selp.f32 	%f412, %f339, %f341, %p77;
	setp.ne.s32 	%p78, %r331, 0;
	@%p78 bra 	$L__BB9_17;
	shr.u32 	%r365, %r5, 3;
	and.b32  	%r366, %r365, 124;
	mov.u32 	%r367, _ZZN3cub18CUB_300001_SM_10006detail6reduce18DeviceReduceKernelINS2_10policy_hubIfyN4cuda3std3__44plusIfEEE10Policy1000EPfyS9_fNS7_10__identityEEEvT0_PT3_T1_NS0_13GridEvenShareISH_EET2_T4_E12temp_storage;
	add.s32 	%r368, %r367, %r366;
	st.shared.f32 	[%r368+8], %f412;
$L__BB9_17:
	bar.sync 	0;
	setp.ne.s32 	%p79, %r5, 0;
	@%p79 bra 	$L__BB9_69;
	setp.gt.s32 	%p80, %r4, 32;
	ld.shared.f32 	%f342, [_ZZN3cub18CUB_300001_SM_10006detail6reduce18DeviceReduceKernelINS2_10policy_hubIfyN4cuda3std3__44plusIfEEE10Policy1000EPfyS9_fNS7_10__identityEEEvT0_PT3_T1_NS0_13GridEvenShareISH_EET2_T4_E12temp_storage+12];
	add.f32 	%f343, %f412, %f342;
	selp.f32 	%f344, %f343, %f412, %p80;
	setp.gt.s32 	%p81, %r4, 64;
	ld.shared.f32 	%f345, [_ZZN3cub18CUB_300001_SM_10006detail6reduce18DeviceReduceKernelINS2_10policy_hubIfyN4cuda3std3__44plusIfEEE10Policy1000EPfyS9_fNS7_10__identityEEEvT0_PT3_T1_NS0_13GridEvenShareISH_EET2_T4_E12temp_storage+16];
	add.f32 	%f346, %f345, %f344;
	selp.f32 	%f347, %f346, %f344, %p81;
	setp.gt.s32 	%p82, %r4, 96;
	ld.shared.f32 	%f348, [_ZZN3cub18CUB_300001_SM_10006detail6reduce18DeviceReduceKernelINS2_10policy_hubIfyN4cuda3std3__44plusIfEEE10Policy1000EPfyS9_fNS7_10__identityEEEvT0_PT3_T1_NS0_13GridEvenShareISH_EET2_T4_E12temp_storage+20];
	add.f32 	%f349, %f348, %f347;
	selp.f32 	%f350, %f349, %f347, %p82;
	setp.gt.s32 	%p83, %r4, 128;
	ld.shared.f32 	%f351, [_ZZN3cub18CUB_300001_SM_10006detail6reduce18DeviceReduceKernelINS2_10policy_hubIfyN4cuda3std3__44plusIfEEE10Policy1000EPfyS9_fNS7_10__identityEEEvT0_PT3_T1_NS0_13GridEvenShareISH_EET2_T4_E12temp_storage+24];
	add.f32 	%f352, %f351, %f350;
	selp.f32 	%f353, %f352, %f350, %p83;
	setp.gt.s32 	%p84, %r4, 160;
	ld.shared.f32 	%f354, [_ZZN3cub18CUB_300001_SM_10006detail6reduce18DeviceReduceKernelINS2_10policy_hubIfyN4cuda3std3__44plusIfEEE10Policy1000EPfyS9_fNS7_10__identityEEEvT0_PT3_T1_NS0_13GridEvenShareISH_EET2_T4_E12temp_storage+28];
	add.f32 	%f355, %f354, %f353;
	selp.f32 	%f356, %f355, %f353, %p84;
	setp.gt.s32 	%p85, %r4, 192;
	ld.shared.f32 	%f357, [_ZZN3cub18CUB_300001_SM_10006detail6reduce18DeviceReduceKernelINS2_10policy_hubIfyN4cuda3std3__44plusIfEEE10Policy1000EPfyS9_fNS7_10__identityEEEvT0_PT3_T1_NS0_13GridEvenShareISH_EET2_T4_E12temp_storage+32];
	add.f32 	%f358, %f357, %f356;
	selp.f32 	%f359, %f358, %f356, %p85;
	setp.gt.s32 	%p86, %r4, 224;
	ld.shared.f32 	%f360, [_ZZN3cub18CUB_300001_SM_10006detail6reduce18DeviceReduceKernelINS2_10policy_hubIfyN4cuda3std3__44plusIfEEE10Policy1000EPfyS9_fNS7_10__identityEEEvT0_PT3_T1_NS0_13GridEvenShareISH_EET2_T4_E12temp_storage+36];
	add.f32 	%f361, %f360, %f359;
	selp.f32 	%f412, %f361, %f359, %p86;
	bra.uni 	$L__BB9_69;
$L__BB9_19:
	cvt.u32.u64 	%r229, %rd3;
	mov.u32 	%r17, %tid.x;
	shl.b32 	%r230, %r17, 2;
	add.s32 	%r231, %r229, %r230;
	mul.wide.u32 	%rd115, %r231, 4;
	add.s64 	%rd105, %rd39, %rd115;
	// begin inline asm
	ld.global.nc.v2.u64 {%rd103, %rd104}, [%rd105];
	// end inline asm
	mov.b64 	{%r232, %r233}, %rd104;
	mov.b64 	{%r234, %r235}, %rd103;
	mov.b32 	%f222, %r235;
	mov.b32 	%f223, %r234;
	mov.b32 	%f224, %r233;
	mov.b32 	%f225, %r232;
	add.s64 	%rd108, %rd105, 4096;
	// begin inline asm
	ld.global.nc.v2.u64 {%rd106, %rd107}, [%rd108];
	// end inline asm
	mov.b64 	{%r236, %r237}, %rd107;
	mov.b64 	{%r238, %r239}, %rd106;
	mov.b32 	%f226, %r239;
	mov.b32 	%f227, %r238;
	mov.b32 	%f228, %r237;
	mov.b32 	%f229, %r236;
	add.s64 	%rd111, %rd105, 8192;
	// begin inline asm
	ld.global.nc.v2.u64 {%rd109, %rd110}, [%rd111];
	// end inline asm
	mov.b64 	{%r240, %r241}, %rd110;
	mov.b64 	{%r242, %r243}, %rd109;
	mov.b32 	%f230, %r243;
	mov.b32 	%f231, %r242;
	mov.b32 	%f232, %r241;
	mov.b32 	%f233, %r240;
	add.s64 	%rd114, %rd105, 12288;
	// begin inline asm
	ld.global.nc.v2.u64 {%rd112, %rd113}, [%rd114];
	// end inline asm
	mov.b64 	{%r244, %r245}, %rd113;
	mov.b64 	{%r246, %r247}, %rd112;
	mov.b32 	%f234, %r247;
	mov.b32 	%f235, %r246;
	mov.b32 	%f236, %r245;
	mov.b32 	%f237, %r244;
	add.f32 	%f238, %f223, %f222;
	add.f32 	%f239, %f225, %f224;
	add.f32 	%f240, %f227, %f226;
	add.f32 	%f241, %f229, %f228;
	add.f32 	%f242, %f231, %f230;
	add.f32 	%f243, %f233, %f232;
	add.f32 	%f244, %f235, %f234;
	add.f32 	%f245, %f237, %f236;
	add.f32 	%f246, %f238, %f239;
	add.f32 	%f247, %f240, %f241;
	add.f32 	%f248, %f242, %f243;
	add.f32 	%f249, %f244, %f245;
	add.f32 	%f250, %f246, %f247;
	add.f32 	%f251, %f248, %f249;
	add.f32 	%f399, %f250, %f251;
	setp.lt.u64 	%p49, %rd4, %rd2;
	@%p49 bra 	$L__BB9_31;
	add.s64 	%rd164, %rd2, %rd3;
	cvt.u64.u32 	%rd116, %r17;
	add.s64 	%rd117, %rd164, %rd116;
	shl.b64 	%rd118, %rd117, 2;
	add.s64 	%rd163, %rd39, %rd118;
	mov.b32 	%r405, 0;
$L__BB9_21:
	add.s64 	%rd3, %rd3, %rd2;
	add.s64 	%rd119, %rd1, -4096;
	setp.gt.u64 	%p50, %rd3, %rd119;
	@%p50 bra 	$L__BB9_23;
	cvt.u64.u32 	%rd132, %r230;
	add.s64 	%rd133, %rd3, %rd132;
	shl.b64 	%rd134, %rd133, 2;
	add.s64 	%rd122, %rd39, %rd134;
	// begin inline asm
	ld.global.nc.v2.u64 {%rd120, %rd121}, [%rd122];
	// end inline asm
	mov.b64 	{%r250, %r251}, %rd121;
	mov.b64 	{%r252, %r253}, %rd120;
	mov.b32 	%f252, %r253;
	mov.b32 	%f253, %r252;
	mov.b32 	%f254, %r251;
	mov.b32 	%f255, %r250;
	add.s64 	%rd125, %rd122, 4096;
	// begin inline asm
	ld.global.nc.v2.u64 {%rd123, %rd124}, [%rd125];
	// end inline asm
	mov.b64 	{%r254, %r255}, %rd124;
	mov.b64 	{%r256, %r257}, %rd123;
	mov.b32 	%f256, %r257;
	mov.b32 	%f257, %r256;
	mov.b32 	%f258, %r255;
	mov.b32 	%f259, %r254;
	add.s64 	%rd128, %rd122, 8192;
	// begin inline asm
	ld.global.nc.v2.u64 {%rd126, %rd127}, [%rd128];
	// end inline asm
	mov.b64 	{%r258, %r259}, %rd127;
	mov.b64 	{%r260, %r261}, %rd126;
	mov.b32 	%f260, %r261;
	mov.b32 	%f261, %r260;
	mov.b32 	%f262, %r259;
	mov.b32 	%f263, %r258;
	add.s64 	%rd131, %rd122, 12288;
	// begin inline asm
	ld.global.nc.v2.u64 {%rd129, %rd130}, [%rd131];
	// end inline asm
	mov.b64 	{%r262, %r263}, %rd130;
	mov.b64 	{%r264, %r265}, %rd129;
	mov.b32 	%f264, %r265;
	mov.b32 	%f265, %r264;
	mov.b32 	%f266, %r263;
	mov.b32 	%f267, %r262;
	add.f32 	%f268, %f399, %f253;
	add.f32 	%f269, %f252, %f255;
	add.f32 	%f270, %f254, %f257;
	add.f32 	%f271, %f256, %f259;
	add.f32 	%f272, %f258, %f261;
	add.f32 	%f273, %f260, %f263;
	add.f32 	%f274, %f262, %f265;
	add.f32 	%f275, %f264, %f267;
	add.f32 	%f276, %f268, %f269;
	add.f32 	%f277, %f270, %f271;
	add.f32 	%f278, %f272, %f273;
	add.f32 	%f279, %f274, %f275;
	add.f32 	%f280, %f276, %f277;
	add.f32 	%f281, %f278, %f279;
	add.f32 	%f282, %f280, %f281;
	add.f32 	%f399, %f282, %f266;
	sub.s64 	%rd135, %rd1, %rd3;
	setp.lt.u64 	%p51, %rd135, %rd2;
	add.s32 	%r405, %r405, 1;
	add.s64 	%rd164, %rd164, %rd2;
	shl.b64 	%rd136, %rd2, 2;
	add.s64 	%rd163, %rd163, %rd136;
	@%p51 bra 	$L__BB9_31;
	bra.uni 	$L__BB9_21;
$L__BB9_23:
	setp.le.u64 	%p52, %rd1, %rd3;
	@%p52 bra 	$L__BB9_31;
	cvt.u32.u64 	%r266, %rd3;
	cvt.u32.u64 	%r267, %rd1;
	sub.s32 	%r20, %r267, %r266;
	setp.ge.s32 	%p53, %r17, %r20;
	@%p53 bra 	$L__BB9_31;
	cvt.u32.u64 	%r269, %rd2;
	not.b32 	%r271, %r17;
	add.s32 	%r272, %r271, %r267;
	add.s32 	%r273, %r269, %r229;
	sub.s32 	%r274, %r272, %r273;
	mul.lo.s32 	%r275, %r1, %r405;
	shl.b32 	%r276, %r275, 12;
	sub.s32 	%r21, %r274, %r276;
	shr.u32 	%r277, %r272, 8;
	add.s32 	%r22, %r277, 1;
	and.b32  	%r278, %r272, 768;
	setp.eq.s32 	%p54, %r278, 768;
	mov.u32 	%r408, %r17;
	@%p54 bra 	$L__BB9_28;
	and.b32  	%r279, %r22, 3;
	neg.s32 	%r406, %r279;
	mov.u32 	%r408, %r17;
$L__BB9_27:
	.pragma "nounroll";
	// begin inline asm
	ld.global.nc.u32 %r280, [%rd163];
	// end inline asm
	mov.b32 	%f284, %r280;
	add.f32 	%f399, %f399, %f284;
	add.s32 	%r408, %r408, 256;
	add.s64 	%rd163, %rd163, 1024;
	add.s32 	%r406, %r406, 1;
	setp.ne.s32 	%p55, %r406, 0;
	@%p55 bra 	$L__BB9_27;
$L__BB9_28:
	setp.lt.u32 	%p56, %r21, 768;
	@%p56 bra 	$L__BB9_31;
	cvt.u64.u32 	%rd138, %r408;
	add.s64 	%rd139, %rd138, %rd164;
	shl.b64 	%rd140, %rd139, 2;
	add.s64 	%rd167, %rd39, %rd140;
$L__BB9_30:
	// begin inline asm
	ld.global.nc.u32 %r281, [%rd167];
	// end inline asm
	mov.b32 	%f285, %r281;
	add.f32 	%f286, %f399, %f285;
	add.s64 	%rd142, %rd167, 1024;
	// begin inline asm
	ld.global.nc.u32 %r282, [%rd142];
	// end inline asm
	mov.b32 	%f287, %r282;
	add.f32 	%f288, %f286, %f287;
	add.s64 	%rd143, %rd167, 2048;
	// begin inline asm
	ld.global.nc.u32 %r283, [%rd143];
	// end inline asm
	mov.b32 	%f289, %r283;
	add.f32 	%f290, %f288, %f289;
	add.s64 	%rd144, %rd167, 3072;
	// begin inline asm
	ld.global.nc.u32 %r284, [%rd144];
	// end inline asm
	mov.b32 	%f291, %r284;
	add.f32 	%f399, %f290, %f291;
	add.s32 	%r408, %r408, 1024;
	add.s64 	%rd167, %rd167, 4096;
	setp.lt.s32 	%p57, %r408, %r20;
	@%p57 bra 	$L__BB9_30;
$L__BB9_31:
	// begin inline asm
	mov.u32 %r285, %laneid;
	// end inline asm
	mov.b32 	%r287, %f399;
	mov.b32 	%r288, 1;
	mov.b32 	%r309, 31;
	mov.b32 	%r310, -1;
	// begin inline asm
	shfl.sync.down.b32 %r286, %r287, %r288, %r309, %r310;
	// end inline asm
	setp.gt.s32 	%p58, %r285, 30;
	mov.b32 	%f292, %r286;
	add.f32 	%f293, %f399, %f292;
	selp.f32 	%f294, %f399, %f293, %p58;
	mov.b32 	%r292, %f294;
	mov.b32 	%r293, 2;
	// begin inline asm
	shfl.sync.down.b32 %r291, %r292, %r293, %r309, %r310;
	// end inline asm
	setp.gt.s32 	%p59, %r285, 29;
	mov.b32 	%f295, %r291;
	add.f32 	%f296, %f294, %f295;
	selp.f32 	%f297, %f294, %f296, %p59;
	mov.b32 	%r297, %f297;
	mov.b32 	%r298, 4;
	// begin inline asm
	shfl.sync.down.b32 %r296, %r297, %r298, %r309, %r310;
	// end inline asm
	setp.gt.s32 	%p60, %r285, 27;
	mov.b32 	%f298, %r296;
	add.f32 	%f299, %f297, %f298;
	selp.f32 	%f300, %f297, %f299, %p60;
	mov.b32 	%r302, %f300;
	mov.b32 	%r303, 8;
	// begin inline asm
	shfl.sync.down.b32 %r301, %r302, %r303, %r309, %r310;
	// end inline asm
	setp.gt.s32 	%p61, %r285, 23;
	mov.b32 	%f301, %r301;
	add.f32 	%f302, %f300, %f301;
	selp.f32 	%f303, %f300, %f302, %p61;
	mov.b32 	%r307, %f303;
	mov.b32 	%r308, 16;
	// begin inline asm
	shfl.sync.down.b32 %r306, %r307, %r308, %r309, %r310;
	// end inline asm
	setp.gt.s32 	%p62, %r285, 15;
	mov.b32 	%f304, %r306;
	add.f32 	%f25, %f303, %f304;
	selp.f32 	%f412, %f303, %f25, %p62;
	setp.ne.s32 	%p63, %r285, 0;
	@%p63 bra 	$L__BB9_33;
	shr.u32 	%r311, %r17, 3;
	and.b32  	%r312, %r311, 124;
	mov.u32 	%r313, _ZZN3cub18CUB_300001_SM_10006detail6reduce18DeviceReduceKernelINS2_10policy_hubIfyN4cuda3std3__44plusIfEEE10Policy1000EPfyS9_fNS7_10__identityEEEvT0_PT3_T1_NS0_13GridEvenShareISH_EET2_T4_E12temp_storage;
	add.s32 	%r314, %r313, %r312;
	st.shared.f32 	[%r314+8], %f25;
$L__BB9_33:
	bar.sync 	0;
	setp.ne.s32 	%p64, %r17, 0;
	@%p64 bra 	$L__BB9_69;
	ld.shared.f32 	%f305, [_ZZN3cub18CUB_300001_SM_10006detail6reduce18DeviceReduceKernelINS2_10policy_hubIfyN4cuda3std3__44plusIfEEE10Policy1000EPfyS9_fNS7_10__identityEEEvT0_PT3_T1_NS0_13GridEvenShareISH_EET2_T4_E12temp_storage+12];
	add.f32 	%f306, %f412, %f305;
	ld.shared.f32 	%f307, [_ZZN3cub18CUB_300001_SM_10006detail6reduce18DeviceReduceKernelINS2_10policy_hubIfyN4cuda3std3__44plusIfEEE10Policy1000EPfyS9_fNS7_10__identityEEEvT0_PT3_T1_NS0_13GridEvenShareISH_EET2_T4_E12temp_storage+16];
	add.f32 	%f308, %f306, %f307;
	ld.shared.f32 	%f309, [_ZZN3cub18CUB_300001_SM_10006detail6reduce18DeviceReduceKernelINS2_10policy_hubIfyN4cuda3std3__44plusIfEEE10Policy1000EPfyS9_fNS7_10__identityEEEvT0_PT3_T1_NS0_13GridEvenShareISH_EET2_T4_E12temp_storage+20];
	add.f32 	%f310, %f308, %f309;
	ld.shared.f32 	%f311, [_ZZN3cub18CUB_300001_SM_10006detail6reduce18DeviceReduceKernelINS2_10policy_hubIfyN4cuda3std3__44plusIfEEE10Policy1000EPfyS9_fNS7_10__identityEEEvT0_PT3_T1_NS0_13GridEvenShareISH_EET2_T4_E12temp_storage+24];
	add.f32 	%f312, %f310, %f311;
	ld.shared.f32 	%f313, [_ZZN3cub18CUB_300001_SM_10006detail6reduce18DeviceReduceKernelINS2_10policy_hubIfyN4cuda3std3__44plusIfEEE10Policy1000EPfyS9_fNS7_10__identityEEEvT0_PT3_T1_NS0_13GridEvenShareISH_EET2_T4_E12temp_storage+28];
	add.f32 	%f314, %f312, %f313;
	ld.shared.f32 	%f315, [_ZZN3cub18CUB_300001_SM_10006detail6reduce18DeviceReduceKernelINS2_10policy_hubIfyN4cuda3std3__44plusIfEEE10Policy1000EPfyS9_fNS7_10__identityEEEvT0_PT3_T1_NS0_13GridEvenShareISH_EET2_T4_E12temp_storage+32];
	add.f32 	%f316, %f314, %f315;
	ld.shared.f32 	%f317, [_ZZN3cub18CUB_300001_SM_10006detail6reduce18DeviceReduceKernelINS2_10policy_hubIfyN4cuda3std3__44plusIfEEE10Policy1000EPfyS9_fNS7_10__identityEEEvT0_PT3_T1_NS0_13GridEvenShareISH_EET2_T4_E12temp_storage+36];
	add.f32 	%f412, %f316, %f317;
	bra.uni 	$L__BB9_69;
$L__BB9_35:
	sub.s64 	%rd21, %rd1, %rd3;
	setp.gt.u64 	%p2, %rd21, 4095;
	@%p2 bra 	$L__BB9_53;
	cvt.u32.u64 	%r145, %rd3;
	cvt.u32.u64 	%r31, %rd1;
	sub.s32 	%r32, %r31, %r145;
	mov.u32 	%r33, %tid.x;
	setp.ge.s32 	%p19, %r33, %r32;
	mov.f32 	%f405, 0f00000000;
	mov.u32 	%r413, %r33;
	@%p19 bra 	$L__BB9_38;
	add.s32 	%r148, %r145, %r33;
	mul.wide.u32 	%rd91, %r148, 4;
	add.s64 	%rd90, %rd39, %rd91;
	// begin inline asm
	ld.global.nc.u32 %r146, [%rd90];
	// end inline asm
	mov.b32 	%f405, %r146;
	add.s32 	%r413, %r33, 256;
$L__BB9_38:
	setp.ge.s32 	%p20, %r413, %r32;
	@%p20 bra 	$L__BB9_44;
	not.b32 	%r149, %r413;
	add.s32 	%r36, %r149, %r31;
	and.b32  	%r150, %r36, 768;
	setp.eq.s32 	%p21, %r150, 768;
	@%p21 bra 	$L__BB9_42;
	cvt.u64.u32 	%rd92, %r413;
	add.s64 	%rd93, %rd92, %rd3;
	shl.b64 	%rd94, %rd93, 2;
	add.s64 	%rd168, %rd39, %rd94;
	shr.u32 	%r151, %r36, 8;
	add.s32 	%r152, %r151, 1;
	and.b32  	%r153, %r152, 3;
	neg.s32 	%r411, %r153;
$L__BB9_41:
	.pragma "nounroll";
	// begin inline asm
	ld.global.nc.u32 %r154, [%rd168];
	// end inline asm
	mov.b32 	%f154, %r154;
	add.f32 	%f405, %f405, %f154;
	add.s32 	%r413, %r413, 256;
	add.s64 	%rd168, %rd168, 1024;
	add.s32 	%r411, %r411, 1;
	setp.ne.s32 	%p22, %r411, 0;
	@%p22 bra 	$L__BB9_41;
$L__BB9_42:
	sub.s32 	%r156, %r36, %r145;
	setp.lt.u32 	%p23, %r156, 768;
	@%p23 bra 	$L__BB9_44;
$L__BB9_43:
	cvt.s64.s32 	%rd100, %r413;
	add.s64 	%rd101, %rd3, %rd100;
	shl.b64 	%rd102, %rd101, 2;
	add.s64 	%rd96, %rd39, %rd102;
	// begin inline asm
	ld.global.nc.u32 %r157, [%rd96];
	// end inline asm
	mov.b32 	%f155, %r157;
	add.f32 	%f156, %f405, %f155;
	add.s64 	%rd97, %rd96, 1024;
	// begin inline asm
	ld.global.nc.u32 %r158, [%rd97];
	// end inline asm
	mov.b32 	%f157, %r158;
	add.f32 	%f158, %f156, %f157;
	add.s64 	%rd98, %rd96, 2048;
	// begin inline asm
	ld.global.nc.u32 %r159, [%rd98];
	// end inline asm
	mov.b32 	%f159, %r159;
	add.f32 	%f160, %f158, %f159;
	add.s64 	%rd99, %rd96, 3072;
	// begin inline asm
	ld.global.nc.u32 %r160, [%rd99];
	// end inline asm
	mov.b32 	%f161, %r160;
	add.f32 	%f405, %f160, %f161;
	add.s32 	%r413, %r413, 1024;
	setp.lt.s32 	%p24, %r413, %r32;
	@%p24 bra 	$L__BB9_43;
$L__BB9_44:
	setp.lt.s32 	%p25, %r32, 256;
	@%p25 bra 	$L__BB9_49;
	// begin inline asm
	mov.u32 %r199, %laneid;
	// end inline asm
	mov.b32 	%r201, %f405;
	mov.b32 	%r202, 1;
	mov.b32 	%r223, 31;
	mov.b32 	%r224, -1;
	// begin inline asm
	shfl.sync.down.b32 %r200, %r201, %r202, %r223, %r224;
	// end inline asm
	setp.gt.s32 	%p41, %r199, 30;
	mov.b32 	%f196, %r200;
	add.f32 	%f197, %f405, %f196;
	selp.f32 	%f198, %f405, %f197, %p41;
	mov.b32 	%r206, %f198;
	mov.b32 	%r207, 2;
	// begin inline asm
	shfl.sync.down.b32 %r205, %r206, %r207, %r223, %r224;
	// end inline asm
	setp.gt.s32 	%p42, %r199, 29;
	mov.b32 	%f199, %r205;
	add.f32 	%f200, %f198, %f199;
	selp.f32 	%f201, %f198, %f200, %p42;
	mov.b32 	%r211, %f201;
	mov.b32 	%r212, 4;
	// begin inline asm
	shfl.sync.down.b32 %r210, %r211, %r212, %r223, %r224;
	// end inline asm
	setp.gt.s32 	%p43, %r199, 27;
	mov.b32 	%f202, %r210;
	add.f32 	%f203, %f201, %f202;
	selp.f32 	%f204, %f201, %f203, %p43;
	mov.b32 	%r216, %f204;
	mov.b32 	%r217, 8;
	// begin inline asm
	shfl.sync.down.b32 %r215, %r216, %r217, %r223, %r224;
	// end inline asm
	setp.gt.s32 	%p44, %r199, 23;
	mov.b32 	%f205, %r215;
	add.f32 	%f206, %f204, %f205;
	selp.f32 	%f207, %f204, %f206, %p44;
	mov.b32 	%r221, %f207;
	mov.b32 	%r222, 16;
	// begin inline asm
	shfl.sync.down.b32 %r220, %r221, %r222, %r223, %r224;
	// end inline asm
	setp.gt.s32 	%p45, %r199, 15;
	mov.b32 	%f208, %r220;
	add.f32 	%f37, %f207, %f208;
	selp.f32 	%f412, %f207, %f37, %p45;
	setp.ne.s32 	%p46, %r199, 0;
	@%p46 bra 	$L__BB9_47;
	shr.u32 	%r225, %r33, 3;
	and.b32  	%r226, %r225, 124;
	mov.u32 	%r227, _ZZN3cub18CUB_300001_SM_10006detail6reduce18DeviceReduceKernelINS2_10policy_hubIfyN4cuda3std3__44plusIfEEE10Policy1000EPfyS9_fNS7_10__identityEEEvT0_PT3_T1_NS0_13GridEvenShareISH_EET2_T4_E12temp_storage;
	add.s32 	%r228, %r227, %r226;
	st.shared.f32 	[%r228+8], %f37;
$L__BB9_47:
	bar.sync 	0;
	setp.ne.s32 	%p47, %r33, 0;
	@%p47 bra 	$L__BB9_69;
	ld.shared.f32 	%f209, [_ZZN3cub18CUB_300001_SM_10006detail6reduce18DeviceReduceKernelINS2_10policy_hubIfyN4cuda3std3__44plusIfEEE10Policy1000EPfyS9_fNS7_10__identityEEEvT0_PT3_T1_NS0_13GridEvenShareISH_EET2_T4_E12temp_storage+12];
	add.f32 	%f210, %f412, %f209;
	ld.shared.f32 	%f211, [_ZZN3cub18CUB_300001_SM_10006detail6reduce18DeviceReduceKernelINS2_10policy_hubIfyN4cuda3std3__44plusIfEEE10Policy1000EPfyS9_fNS7_10__identityEEEvT0_PT3_T1_NS0_13GridEvenShareISH_EET2_T4_E12temp_storage+16];
	add.f32 	%f212, %f210, %f211;
	ld.shared.f32 	%f213, [_ZZN3cub18CUB_300001_SM_10006detail6reduce18DeviceReduceKernelINS2_10policy_hubIfyN4cuda3std3__44plusIfEEE10Policy1000EPfyS9_fNS7_10__identityEEEvT0_PT3_T1_NS0_13GridEvenShareISH_EET2_T4_E12temp_storage+20];
	add.f32 	%f214, %f212, %f213;
	ld.shared.f32 	%f215, [_ZZN3cub18CUB_300001_SM_10006detail6reduce18DeviceReduceKernelINS2_10policy_hubIfyN4cuda3std3__44plusIfEEE10Policy1000EPfyS9_fNS7_10__identityEEEvT0_PT3_T1_NS0_13GridEvenShareISH_EET2_T4_E12temp_storage+24];
	add.f32 	%f216, %f214, %f215;
	ld.shared.f32 	%f217, [_ZZN3cub18CUB_300001_SM_10006detail6reduce18DeviceReduceKernelINS2_10policy_hubIfyN4cuda3std3__44plusIfEEE10Policy1000EPfyS9_fNS7_10__identityEEEvT0_PT3_T1_NS0_13GridEvenShareISH_EET2_T4_E12temp_storage+28];
	add.f32 	%f218, %f216, %f217;
	ld.shared.f32 	%f219, [_ZZN3cub18CUB_300001_SM_10006detail6reduce18DeviceReduceKernelINS2_10policy_hubIfyN4cuda3std3__44plusIfEEE10Policy1000EPfyS9_fNS7_10__identityEEEvT0_PT3_T1_NS0_13GridEvenShareISH_EET2_T4_E12temp_storage+32];
	add.f32 	%f220, %f218, %f219;
	ld.shared.f32 	%f221, [_ZZN3cub18CUB_300001_SM_10006detail6reduce18DeviceReduceKernelINS2_10policy_hubIfyN4cuda3std3__44plusIfEEE10Policy1000EPfyS9_fNS7_10__identityEEEvT0_PT3_T1_NS0_13GridEvenShareISH_EET2_T4_E12temp_storage+36];
	add.f32 	%f412, %f220, %f221;
	bra.uni 	$L__BB9_69;
$L__BB9_49:
	// begin inline asm
	mov.u32 %r161, %laneid;
	// end inline asm
	and.b32  	%r187, %r33, 992;
	add.s32 	%r188, %r187, 32;
	setp.gt.s32 	%p26, %r188, %r32;
	not.b32 	%r189, %r187;
	add.s32 	%r190, %r32, %r189;
	selp.b32 	%r185, %r190, 31, %p26;
	mov.b32 	%r163, %f405;
	mov.b32 	%r164, 1;
	mov.b32 	%r186, -1;
	// begin inline asm
	shfl.sync.down.b32 %r162, %r163, %r164, %r185, %r186;
	// end inline asm
	setp.lt.s32 	%p27, %r161, %r185;
	mov.b32 	%f162, %r162;
	add.f32 	%f163, %f405, %f162;
	selp.f32 	%f164, %f163, %f405, %p27;
	mov.b32 	%r168, %f164;
	mov.b32 	%r169, 2;
	// begin inline asm
	shfl.sync.down.b32 %r167, %r168, %r169, %r185, %r186;
	// end inline asm
	add.s32 	%r191, %r161, 2;
	setp.gt.s32 	%p28, %r191, %r185;
	mov.b32 	%f165, %r167;
	add.f32 	%f166, %f164, %f165;
	selp.f32 	%f167, %f164, %f166, %p28;
	mov.b32 	%r173, %f167;
	mov.b32 	%r174, 4;
	// begin inline asm
	shfl.sync.down.b32 %r172, %r173, %r174, %r185, %r186;
	// end inline asm
	add.s32 	%r192, %r161, 4;
	setp.gt.s32 	%p29, %r192, %r185;
	mov.b32 	%f168, %r172;
	add.f32 	%f169, %f167, %f168;
	selp.f32 	%f170, %f167, %f169, %p29;
	mov.b32 	%r178, %f170;
	mov.b32 	%r179, 8;
	// begin inline asm
	shfl.sync.down.b32 %r177, %r178, %r179, %r185, %r186;
	// end inline asm
	add.s32 	%r193, %r161, 8;
	setp.gt.s32 	%p30, %r193, %r185;
	mov.b32 	%f171, %r177;
	add.f32 	%f172, %f170, %f171;
	selp.f32 	%f173, %f170, %f172, %p30;
	mov.b32 	%r183, %f173;
	mov.b32 	%r184, 16;
	// begin inline asm
	shfl.sync.down.b32 %r182, %r183, %r184, %r185, %r186;
	// end inline asm
	add.s32 	%r194, %r161, 16;
	setp.gt.s32 	%p31, %r194, %r185;
	mov.b32 	%f174, %r182;
	add.f32 	%f175, %f173, %f174;
	selp.f32 	%f412, %f173, %f175, %p31;
	setp.ne.s32 	%p32, %r161, 0;
	@%p32 bra 	$L__BB9_51;
	shr.u32 	%r195, %r33, 3;
	and.b32  	%r196, %r195, 124;
	mov.u32 	%r197, _ZZN3cub18CUB_300001_SM_10006detail6reduce18DeviceReduceKernelINS2_10policy_hubIfyN4cuda3std3__44plusIfEEE10Policy1000EPfyS9_fNS7_10__identityEEEvT0_PT3_T1_NS0_13GridEvenShareISH_EET2_T4_E12temp_storage;
	add.s32 	%r198, %r197, %r196;
	st.shared.f32 	[%r198+8], %f412;
$L__BB9_51:
	bar.sync 	0;
	setp.ne.s32 	%p33, %r33, 0;
	@%p33 bra 	$L__BB9_69;
	setp.gt.s32 	%p34, %r32, 32;
	ld.shared.f32 	%f176, [_ZZN3cub18CUB_300001_SM_10006detail6reduce18DeviceReduceKernelINS2_10policy_hubIfyN4cuda3std3__44plusIfEEE10Policy1000EPfyS9_fNS7_10__identityEEEvT0_PT3_T1_NS0_13GridEvenShareISH_EET2_T4_E12temp_storage+12];
	add.f32 	%f177, %f412, %f176;
	selp.f32 	%f178, %f177, %f412, %p34;
	setp.gt.s32 	%p35, %r32, 64;
	ld.shared.f32 	%f179, [_ZZN3cub18CUB_300001_SM_10006detail6reduce18DeviceReduceKernelINS2_10policy_hubIfyN4cuda3std3__44plusIfEEE10Policy1000EPfyS9_fNS7_10__identityEEEvT0_PT3_T1_NS0_13GridEvenShareISH_EET2_T4_E12temp_storage+16];
	add.f32 	%f180, %f179, %f178;
	selp.f32 	%f181, %f180, %f178, %p35;
	setp.gt.s32 	%p36, %r32, 96;
	ld.shared.f32 	%f182, [_ZZN3cub18CUB_300001_SM_10006detail6reduce18DeviceReduceKernelINS2_10policy_hubIfyN4cuda3std3__44plusIfEEE10Policy1000EPfyS9_fNS7_10__identityEEEvT0_PT3_T1_NS0_13GridEvenShareISH_EET2_T4_E12temp_storage+20];
	add.f32 	%f183, %f182, %f181;
	selp.f32 	%f184, %f183, %f181, %p36;
	setp.gt.s32 	%p37, %r32, 128;
	ld.shared.f32 	%f185, [_ZZN3cub18CUB_300001_SM_10006detail6reduce18DeviceReduceKernelINS2_10policy_hubIfyN4cuda3std3__44plusIfEEE10Policy1000EPfyS9_fNS7_10__identityEEEvT0_PT3_T1_NS0_13GridEvenShareISH_EET2_T4_E12temp_storage+24];
	add.f32 	%f186, %f185, %f184;
	selp.f32 	%f187, %f186, %f184, %p37;
	setp.gt.s32 	%p38, %r32, 160;
	ld.shared.f32 	%f188, [_ZZN3cub18CUB_300001_SM_10006detail6reduce18DeviceReduceKernelINS2_10policy_hubIfyN4cuda3std3__44plusIfEEE10Policy1000EPfyS9_fNS7_10__identityEEEvT0_PT3_T1_NS0_13GridEvenShareISH_EET2_T4_E12temp_storage+28];
	add.f32 	%f189, %f188, %f187;
	selp.f32 	%f190, %f189, %f187, %p38;
	setp.gt.s32 	%p39, %r32, 192;
	ld.shared.f32 	%f191, [_ZZN3cub18CUB_300001_SM_10006detail6reduce18DeviceReduceKernelINS2_10policy_hubIfyN4cuda3std3__44plusIfEEE10Policy1000EPfyS9_fNS7_10__identityEEEvT0_PT3_T1_NS0_13GridEvenShareISH_EET2_T4_E12temp_storage+32];
	add.f32 	%f192, %f191, %f190;
	selp.f32 	%f193, %f192, %f190, %p39;
	setp.gt.s32 	%p40, %r32, 224;
	ld.shared.f32 	%f194, [_ZZN3cub18CUB_300001_SM_10006detail6reduce18DeviceReduceKernelINS2_10policy_hubIfyN4cuda3std3__44plusIfEEE10Policy1000EPfyS9_fNS7_10__identityEEEvT0_PT3_T1_NS0_13GridEvenShareISH_EET2_T4_E12temp_storage+36];
	add.f32 	%f195, %f194, %f193;
	selp.f32 	%f412, %f195, %f193, %p40;
	bra.uni 	$L__BB9_69;
$L__BB9_53:
	cvt.u32.u64 	%r77, %rd3;
	mov.u32 	%r45, %tid.x;
	add.s32 	%r78, %r45, %r77;
	mul.wide.u32 	%rd58, %r78, 4;
	add.s64 	%rd42, %rd39, %rd58;
	// begin inline asm
	ld.global.nc.u32 %r61, [%rd42];
	// end inline asm
	mov.b32 	%f56, %r61;
	add.s64 	%rd43, %rd42, 1024;
	// begin inline asm
	ld.global.nc.u32 %r62, [%rd43];
	// end inline asm
	mov.b32 	%f57, %r62;
	add.s64 	%rd44, %rd42, 2048;
	// begin inline asm
	ld.global.nc.u32 %r63, [%rd44];
	// end inline asm
	mov.b32 	%f58, %r63;
	add.s64 	%rd45, %rd42, 3072;
	// begin inline asm
	ld.global.nc.u32 %r64, [%rd45];
	// end inline asm
	mov.b32 	%f59, %r64;
	add.s64 	%rd46, %rd42, 4096;
	// begin inline asm
	ld.global.nc.u32 %r65, [%rd46];
	// end inline asm
	mov.b32 	%f60, %r65;
	add.s64 	%rd47, %rd42, 5120;
	// begin inline asm
	ld.global.nc.u32 %r66, [%rd47];
	// end inline asm
	mov.b32 	%f61, %r66;
	add.s64 	%rd48, %rd42, 6144;
	// begin inline asm
	ld.global.nc.u32 %r67, [%rd48];
	// end inline asm
	mov.b32 	%f62, %r67;
	add.s64 	%rd49, %rd42, 7168;
	// begin inline asm
	ld.global.nc.u32 %r68, [%rd49];
	// end inline asm
	mov.b32 	%f63, %r68;
	add.s64 	%rd50, %rd42, 8192;
	// begin inline asm
	ld.global.nc.u32 %r69, [%rd50];
	// end inline asm
	mov.b32 	%f64, %r69;
	add.s64 	%rd51, %rd42, 9216;
	// begin inline asm
	ld.global.nc.u32 %r70, [%rd51];
	// end inline asm
	mov.b32 	%f65, %r70;
	add.s64 	%rd52, %rd42, 10240;
	// begin inline asm
	ld.global.nc.u32 %r71, [%rd52];
	// end inline asm
	mov.b32 	%f66, %r71;
	add.s64 	%rd53, %rd42, 11264;
	// begin inline asm
	ld.global.nc.u32 %r72, [%rd53];
	// end inline asm
	mov.b32 	%f67, %r72;
	add.s64 	%rd54, %rd42, 12288;
	// begin inline asm
	ld.global.nc.u32 %r73, [%rd54];
	// end inline asm
	mov.b32 	%f68, %r73;
	add.s64 	%rd55, %rd42, 13312;
	// begin inline asm
	ld.global.nc.u32 %r74, [%rd55];
	// end inline asm
	mov.b32 	%f69, %r74;
	add.s64 	%rd56, %rd42, 14336;
	// begin inline asm
	ld.global.nc.u32 %r75, [%rd56];
	// end inline asm
	mov.b32 	%f70, %r75;
	add.s64 	%rd57, %rd42, 15360;
	// begin inline asm
	ld.global.nc.u32 %r76, [%rd57];
	// end inline asm
	mov.b32 	%f71, %r76;
	add.f32 	%f72, %f56, %f57;
	add.f32 	%f73, %f58, %f59;
	add.f32 	%f74, %f60, %f61;
	add.f32 	%f75, %f62, %f63;
	add.f32 	%f76, %f64, %f65;
	add.f32 	%f77, %f66, %f67;
	add.f32 	%f78, %f68, %f69;
	add.f32 	%f79, %f70, %f71;
	add.f32 	%f80, %f72, %f73;
	add.f32 	%f81, %f74, %f75;
	add.f32 	%f82, %f76, %f77;
	add.f32 	%f83, %f78, %f79;
	add.f32 	%f84, %f80, %f81;
	add.f32 	%f85, %f82, %f83;
	add.f32 	%f411, %f84, %f85;
	setp.lt.u64 	%p3, %rd21, %rd2;
	@%p3 bra 	$L__BB9_65;
	cvt.u64.u32 	%rd25, %r45;
	add.s64 	%rd170, %rd2, %rd3;
	add.s64 	%rd59, %rd170, %rd25;
	shl.b64 	%rd60, %rd59, 2;
	add.s64 	%rd169, %rd39, %rd60;
	mov.b32 	%r415, 0;
$L__BB9_55:
	add.s64 	%rd3, %rd3, %rd2;
	add.s64 	%rd61, %rd1, -4096;
	setp.gt.u64 	%p4, %rd3, %rd61;
	@%p4 bra 	$L__BB9_57;
	add.s64 	%rd78, %rd3, %rd25;
	shl.b64 	%rd79, %rd78, 2;
	add.s64 	%rd62, %rd39, %rd79;
	// begin inline asm
	ld.global.nc.u32 %r80, [%rd62];
	// end inline asm
	mov.b32 	%f86, %r80;
	add.s64 	%rd63, %rd62, 1024;
	// begin inline asm
	ld.global.nc.u32 %r81, [%rd63];
	// end inline asm
	mov.b32 	%f87, %r81;
	add.s64 	%rd64, %rd62, 2048;
	// begin inline asm
	ld.global.nc.u32 %r82, [%rd64];
	// end inline asm
	mov.b32 	%f88, %r82;
	add.s64 	%rd65, %rd62, 3072;
	// begin inline asm
	ld.global.nc.u32 %r83, [%rd65];
	// end inline asm
	mov.b32 	%f89, %r83;
	add.s64 	%rd66, %rd62, 4096;
	// begin inline asm
	ld.global.nc.u32 %r84, [%rd66];
	// end inline asm
	mov.b32 	%f90, %r84;
	add.s64 	%rd67, %rd62, 5120;
	// begin inline asm
	ld.global.nc.u32 %r85, [%rd67];
	// end inline asm
	mov.b32 	%f91, %r85;
	add.s64 	%rd68, %rd62, 6144;
	// begin inline asm
	ld.global.nc.u32 %r86, [%rd68];
	// end inline asm
	mov.b32 	%f92, %r86;
	add.s64 	%rd69, %rd62, 7168;
	// begin inline asm
	ld.global.nc.u32 %r87, [%rd69];
	// end inline asm
	mov.b32 	%f93, %r87;
	add.s64 	%rd70, %rd62, 8192;
	// begin inline asm
	ld.global.nc.u32 %r88, [%rd70];
	// end inline asm
	mov.b32 	%f94, %r88;
	add.s64 	%rd71, %rd62, 9216;
	// begin inline asm
	ld.global.nc.u32 %r89, [%rd71];
	// end inline asm
	mov.b32 	%f95, %r89;
	add.s64 	%rd72, %rd62, 10240;
	// begin inline asm
	ld.global.nc.u32 %r90, [%rd72];
	// end inline asm
	mov.b32 	%f96, %r90;
	add.s64 	%rd73, %rd62, 11264;
	// begin inline asm
	ld.global.nc.u32 %r91, [%rd73];
	// end inline asm
	mov.b32 	%f97, %r91;
	add.s64 	%rd74, %rd62, 12288;
	// begin inline asm
	ld.global.nc.u32 %r92, [%rd74];
	// end inline asm
	mov.b32 	%f98, %r92;
	add.s64 	%rd75, %rd62, 13312;
	// begin inline asm
	ld.global.nc.u32 %r93, [%rd75];
	// end inline asm
	mov.b32 	%f99, %r93;
	add.s64 	%rd76, %rd62, 14336;
	// begin inline asm
	ld.global.nc.u32 %r94, [%rd76];
	// end inline asm
	mov.b32 	%f100, %r94;
	add.s64 	%rd77, %rd62, 15360;
	// begin inline asm
	ld.global.nc.u32 %r95, [%rd77];
	// end inline asm
	mov.b32 	%f101, %r95;
	add.f32 	%f102, %f411, %f86;
	add.f32 	%f103, %f87, %f88;
	add.f32 	%f104, %f89, %f90;
	add.f32 	%f105, %f91, %f92;
	add.f32 	%f106, %f93, %f94;
	add.f32 	%f107, %f95, %f96;
	add.f32 	%f108, %f97, %f98;
	add.f32 	%f109, %f99, %f100;
	add.f32 	%f110, %f102, %f103;
	add.f32 	%f111, %f104, %f105;
	add.f32 	%f112, %f106, %f107;
	add.f32 	%f113, %f108, %f109;
	add.f32 	%f114, %f110, %f111;
	add.f32 	%f115, %f112, %f113;
	add.f32 	%f116, %f114, %f115;
	add.f32 	%f411, %f116, %f101;
	sub.s64 	%rd80, %rd1, %rd3;
	setp.lt.u64 	%p5, %rd80, %rd2;
	add.s32 	%r415, %r415, 1;
	add.s64 	%rd170, %rd170, %rd2;
	shl.b64 	%rd81, %rd2, 2;
	add.s64 	%rd169, %rd169, %rd81;
	@%p5 bra 	$L__BB9_65;
	bra.uni 	$L__BB9_55;
$L__BB9_57:
	setp.le.u64 	%p6, %rd1, %rd3;
	@%p6 bra 	$L__BB9_65;
	cvt.u32.u64 	%r96, %rd3;
	cvt.u32.u64 	%r97, %rd1;
	sub.s32 	%r48, %r97, %r96;
	setp.ge.s32 	%p7, %r45, %r48;
	@%p7 bra 	$L__BB9_65;
	cvt.u32.u64 	%r99, %rd2;
	not.b32 	%r101, %r45;
	add.s32 	%r102, %r101, %r97;
	add.s32 	%r103, %r99, %r77;
	sub.s32 	%r104, %r102, %r103;
	mul.lo.s32 	%r105, %r1, %r415;
	shl.b32 	%r106, %r105, 12;
	sub.s32 	%r49, %r104, %r106;
	shr.u32 	%r107, %r102, 8;
	add.s32 	%r50, %r107, 1;
	and.b32  	%r108, %r102, 768;
	setp.eq.s32 	%p8, %r108, 768;
	mov.u32 	%r418, %r45;
	@%p8 bra 	$L__BB9_62;
	and.b32  	%r109, %r50, 3;
	neg.s32 	%r416, %r109;
	mov.u32 	%r418, %r45;
$L__BB9_61:
	.pragma "nounroll";
	// begin inline asm
	ld.global.nc.u32 %r110, [%rd169];
	// end inline asm
	mov.b32 	%f118, %r110;
	add.f32 	%f411, %f411, %f118;
	add.s32 	%r418, %r418, 256;
	add.s64 	%rd169, %rd169, 1024;
	add.s32 	%r416, %r416, 1;
	setp.ne.s32 	%p9, %r416, 0;
	@%p9 bra 	$L__BB9_61;
$L__BB9_62:
	setp.lt.u32 	%p10, %r49, 768;
	@%p10 bra 	$L__BB9_65;
	cvt.u64.u32 	%rd83, %r418;
	add.s64 	%rd84, %rd83, %rd170;
	shl.b64 	%rd85, %rd84, 2;
	add.s64 	%rd173, %rd39, %rd85;
$L__BB9_64:
	// begin inline asm
	ld.global.nc.u32 %r111, [%rd173];
	// end inline asm
	mov.b32 	%f119, %r111;
	add.f32 	%f120, %f411, %f119;
	add.s64 	%rd87, %rd173, 1024;
	// begin inline asm
	ld.global.nc.u32 %r112, [%rd87];
	// end inline asm
	mov.b32 	%f121, %r112;
	add.f32 	%f122, %f120, %f121;
	add.s64 	%rd88, %rd173, 2048;
	// begin inline asm
	ld.global.nc.u32 %r113, [%rd88];
	// end inline asm
	mov.b32 	%f123, %r113;
	add.f32 	%f124, %f122, %f123;
	add.s64 	%rd89, %rd173, 3072;
	// begin inline asm
	ld.global.nc.u32 %r114, [%rd89];
	// end inline asm
	mov.b32 	%f125, %r114;
	add.f32 	%f411, %f124, %f125;
	add.s32 	%r418, %r418, 1024;
	add.s64 	%rd173, %rd173, 4096;
	setp.lt.s32 	%p11, %r418, %r48;
	@%p11 bra 	$L__BB9_64;
$L__BB9_65:
	// begin inline asm
	mov.u32 %r115, %laneid;
	// end inline asm
	mov.b32 	%r117, %f411;
	mov.b32 	%r118, 1;
	mov.b32 	%r139, 31;
	mov.b32 	%r140, -1;
	// begin inline asm
	shfl.sync.down.b32 %r116, %r117, %r118, %r139, %r140;
	// end inline asm
	setp.gt.s32 	%p12, %r115, 30;
	mov.b32 	%f126, %r116;
	add.f32 	%f127, %f411, %f126;
	selp.f32 	%f128, %f411, %f127, %p12;
	mov.b32 	%r122, %f128;
	mov.b32 	%r123, 2;
	// begin inline asm
	shfl.sync.down.b32 %r121, %r122, %r123, %r139, %r140;
	// end inline asm
	setp.gt.s32 	%p13, %r115, 29;
	mov.b32 	%f129, %r121;
	add.f32 	%f130, %f128, %f129;
	selp.f32 	%f131, %f128, %f130, %p13;
	mov.b32 	%r127, %f131;
	mov.b32 	%r128, 4;
	// begin inline asm
	shfl.sync.down.b32 %r126, %r127, %r128, %r139, %r140;
	// end inline asm
	setp.gt.s32 	%p14, %r115, 27;
	mov.b32 	%f132, %r126;
	add.f32 	%f133, %f131, %f132;
	selp.f32 	%f134, %f131, %f133, %p14;
	mov.b32 	%r132, %f134;
	mov.b32 	%r133, 8;
	// begin inline asm
	shfl.sync.down.b32 %r131, %r132, %r133, %r139, %r140;
	// end inline asm
	setp.gt.s32 	%p15, %r115, 23;
	mov.b32 	%f135, %r131;
	add.f32 	%f136, %f134, %f135;
	selp.f32 	%f137, %f134, %f136, %p15;
	mov.b32 	%r137, %f137;
	mov.b32 	%r138, 16;
	// begin inline asm
	shfl.sync.down.b32 %r136, %r137, %r138, %r139, %r140;
	// end inline asm
	setp.gt.s32 	%p16, %r115, 15;
	mov.b32 	%f138, %r136;
	add.f32 	%f52, %f137, %f138;
	selp.f32 	%f412, %f137, %f52, %p16;
	setp.ne.s32 	%p17, %r115, 0;
	@%p17 bra 	$L__BB9_67;
	shr.u32 	%r141, %r45, 3;
	and.b32  	%r142, %r141, 124;
	mov.u32 	%r143, _ZZN3cub18CUB_300001_SM_10006detail6reduce18DeviceReduceKernelINS2_10policy_hubIfyN4cuda3std3__44plusIfEEE10Policy1000EPfyS9_fNS7_10__identityEEEvT0_PT3_T1_NS0_13GridEvenShareISH_EET2_T4_E12temp_storage;
	add.s32 	%r144, %r143, %r142;
	st.shared.f32 	[%r144+8], %f52;
$L__BB9_67:
	bar.sync 	0;
	setp.ne.s32 	%p18, %r45, 0;
	@%p18 bra 	$L__BB9_69;
	ld.shared.f32 	%f139, [_ZZN3cub18CUB_300001_SM_10006detail6reduce18DeviceReduceKernelINS2_10policy_hubIfyN4cuda3std3__44plusIfEEE10Policy1000EPfyS9_fNS7_10__identityEEEvT0_PT3_T1_NS0_13GridEvenShareISH_EET2_T4_E12temp_storage+12];
	add.f32 	%f140, %f412, %f139;
	ld.shared.f32 	%f141, [_ZZN3cub18CUB_300001_SM_10006detail6reduce18DeviceReduceKernelINS2_10policy_hubIfyN4cuda3std3__44plusIfEEE10Policy1000EPfyS9_fNS7_10__identityEEEvT0_PT3_T1_NS0_13GridEvenShareISH_EET2_T4_E12temp_storage+16];
	add.f32 	%f142, %f140, %f141;
	ld.shared.f32 	%f143, [_ZZN3cub18CUB_300001_SM_10006detail6reduce18DeviceReduceKernelINS2_10policy_hubIfyN4cuda3std3__44plusIfEEE10Policy1000EPfyS9_fNS7_10__identityEEEvT0_PT3_T1_NS0_13GridEvenShareISH_EET2_T4_E12temp_storage+20];
	add.f32 	%f144, %f142, %f143;
	ld.shared.f32 	%f145, [_ZZN3cub18CUB_300001_SM_10006detail6reduce18DeviceReduceKernelINS2_10policy_hubIfyN4cuda3std3__44plusIfEEE10Policy1000EPfyS9_fNS7_10__identityEEEvT0_PT3_T1_NS0_13GridEvenShareISH_EET2_T4_E12temp_storage+24];
	add.f32 	%f146, %f144, %f145;
	ld.shared.f32 	%f147, [_ZZN3cub18CUB_300001_SM_10006detail6reduce18DeviceReduceKernelINS2_10policy_hubIfyN4cuda3std3__44plusIfEEE10Policy1000EPfyS9_fNS7_10__identityEEEvT0_PT3_T1_NS0_13GridEvenShareISH_EET2_T4_E12temp_storage+28];
	add.f32 	%f148, %f146, %f147;
	ld.shared.f32 	%f149, [_ZZN3cub18CUB_300001_SM_10006detail6reduce18DeviceReduceKernelINS2_10policy_hubIfyN4cuda3std3__44plusIfEEE10Policy1000EPfyS9_fNS7_10__identityEEEvT0_PT3_T1_NS0_13GridEvenShareISH_EET2_T4_E12temp_storage+32];
	add.f32 	%f150, %f148, %f149;
	ld.shared.f32 	%f151, [_ZZN3cub18CUB_300001_SM_10006detail6reduce18DeviceReduceKernelINS2_10policy_hubIfyN4cuda3std3__44plusIfEEE10Policy1000EPfyS9_fNS7_10__identityEEEvT0_PT3_T1_NS0_13GridEvenShareISH_EET2_T4_E12temp_storage+36];
	add.f32 	%f412, %f150, %f151;
$L__BB9_69:
	mov.u32 	%r399, %tid.x;
	setp.ne.s32 	%p94, %r399, 0;
	@%p94 bra 	$L__BB9_71;
	ld.param.u64 	%rd161, [_ZN3cub18CUB_300001_SM_10006detail6reduce18DeviceReduceKernelINS2_10policy_hubIfyN4cuda3std3__44plusIfEEE10Policy1000EPfyS9_fNS7_10__identityEEEvT0_PT3_T1_NS0_13GridEvenShareISH_EET2_T4__param_1];
	cvta.to.global.u64 	%rd158, %rd161;
	mul.wide.u32 	%rd159, %r2, 4;
	add.s64 	%rd160, %rd158, %rd159;
	st.global.f32 	[%rd160], %f412;
$L__BB9_71:
	ret;

}
	// .globl	_ZN3cub18CUB_300001_SM_10006detail6reduce28DeviceReduceSingleTileKernelINS2_10policy_hubIfyN4cuda3std3__44plusIfEEE10Policy1000EPfSC_iS9_ffNS7_10__identityEEEvT0_T1_T2_T3_T4_T6_
.visible .entry _ZN3cub18CUB_300001_SM_10006detail6reduce28DeviceReduceSingleTileKernelINS2_10policy_hubIfyN4cuda3std3__44plusIfEEE10Policy1000EPfSC_iS9_ffNS7_10__identityEEEvT0_T1_T2_T3_T4_T6_(
	.param .u64 .ptr .align 1 _ZN3cub18CUB_300001_SM_10006detail6reduce28DeviceReduceSingleTileKernelINS2_10policy_hubIfyN4cuda3std3__44plusIfEEE10Policy1000EPfSC_iS9_ffNS7_10__identityEEEvT0_T1_T2_T3_T4_T6__param_0,
	.param .u64 .ptr .align 1 _ZN3cub18CUB_300001_SM_10006detail6reduce28DeviceReduceSingleTileKernelINS2_10policy_hubIfyN4cuda3std3__44plusIfEEE10Policy1000EPfSC_iS9_ffNS7_10__identityEEEvT0_T1_T2_T3_T4_T6__param_1,
	.param .u32 _ZN3cub18CUB_300001_SM_10006detail6reduce28DeviceReduceSingleTileKernelINS2_10policy_hubIfyN4cuda3std3__44plusIfEEE10Policy1000EPfSC_iS9_ffNS7_10__identityEEEvT0_T1_T2_T3_T4_T6__param_2,
	.param .align 1 .b8 _ZN3cub18CUB_300001_SM_10006detail6reduce28DeviceReduceSingleTileKernelINS2_10policy_hubIfyN4cuda3std3__44plusIfEEE10Policy1000EPfSC_iS9_ffNS7_10__identityEEEvT0_T1_T2_T3_T4_T6__param_3[1],
	.param .f32 _ZN3cub18CUB_300001_SM_10006detail6reduce28DeviceReduceSingleTileKernelINS2_10policy_hubIfyN4cuda3std3__44plusIfEEE10Policy1000EPfSC_iS9_ffNS7_10__identityEEEvT0_T1_T2_T3_T4_T6__param_4,
	.param .align 1 .b8 _ZN3cub18CUB_300001_SM_10006detail6reduce28DeviceReduceSingleTileKernelINS2_10policy_hubIfyN4cuda3std3__44plusIfEEE10Policy1000EPfSC_iS9_ffNS7_10__identityEEEvT0_T1_T2_T3_T4_T6__param_5[1]
)
.maxntid 256
.minnctapersm 1
{
	.reg .pred 	%p<97>;
	.reg .b32 	%r<407>;
	.reg .b32 	%f<419>;
	.reg .b64 	%rd<125>;
	// demoted variable
	.shared .align 4 .b8 _ZZN3cub18CUB_300001_SM_10006detail6reduce28DeviceReduceSingleTileKernelINS2_10policy_hubIfyN4cuda3std3__44plusIfEEE10Policy1000EPfSC_iS9_ffNS7_10__identityEEEvT0_T1_T2_T3_T4_T6_E12temp_storage[44];
	ld.param.u64 	%rd16, [_ZN3cub18CUB_300001_SM_10006detail6reduce28DeviceReduceSingleTileKernelINS2_10policy_hubIfyN4cuda3std3__44plusIfEEE10Policy1000EPfSC_iS9_ffNS7_10__identityEEEvT0_T1_T2_T3_T4_T6__param_0];
	ld.param.u64 	%rd17, [_ZN3cub18CUB_300001_SM_10006detail6reduce28DeviceReduceSingleTileKernelINS2_10policy_hubIfyN4cuda3std3__44plusIfEEE10Policy1000EPfSC_iS9_ffNS7_10__identityEEEvT0_T1_T2_T3_T4_T6__param_1];
	ld.param.u32 	%r67, [_ZN3cub18CUB_300001_SM_10006detail6reduce28DeviceReduceSingleTileKernelINS2_10policy_hubIfyN4cuda3std3__44plusIfEEE10Policy1000EPfSC_iS9_ffNS7_10__identityEEEvT0_T1_T2_T3_T4_T6__param_2];
	ld.param.f32 	%f58, [_ZN3cub18CUB_300001_SM_10006detail6reduce28DeviceReduceSingleTileKernelINS2_10policy_hubIfyN4cuda3std3__44plusIfEEE10Policy1000EPfSC_iS9_ffNS7_10__identityEEEvT0_T1_T2_T3_T4_T6__param_4];
	cvta.to.global.u64 	%rd1, %rd17;
	setp.ne.s32 	%p1, %r67, 0;
	@%p1 bra 	$L__BB10_3;
	mov.u32 	%r380, %tid.x;
	setp.ne.s32 	%p96, %r380, 0;
	@%p96 bra 	$L__BB10_74;
	st.global.f32 	[%rd1], %f58;
	bra.uni 	$L__BB10_74;
$L__BB10_3:
	and.b64  	%rd18, %rd16, 15;
	setp.ne.s64 	%p2, %rd18, 0;
	@%p2 bra 	$L__BB10_38;
	setp.gt.s32 	%p49, %r67, 4095;
	@%p49 bra 	$L__BB10_22;
	mov.u32 	%r1, %tid.x;
	setp.ge.s32 	%p66, %r1, %r67;
	mov.f32 	%f397, 0f00000000;
	mov.u32 	%r384, %r1;
	@%p66 bra 	$L__BB10_7;
	mul.wide.u32 	%rd113, %r1, 4;
	add.s64 	%rd112, %rd16, %rd113;
	// begin inline asm
	ld.global.nc.u32 %r300, [%rd112];
	// end inline asm
	mov.b32 	%f397, %r300;
	add.s32 	%r384, %r1, 256;
$L__BB10_7:
	setp.ge.s32 	%p67, %r384, %r67;
	@%p67 bra 	$L__BB10_13;
	not.b32 	%r301, %r384;
	add.s32 	%r4, %r67, %r301;
	and.b32  	%r302, %r4, 768;
	setp.eq.s32 	%p68, %r302, 768;
	@%p68 bra 	$L__BB10_11;
	mul.wide.u32 	%rd114, %r384, 4;
	add.s64 	%rd121, %rd16, %rd114;
	shr.u32 	%r303, %r4, 8;
	add.s32 	%r304, %r303, 1;
	and.b32  	%r305, %r304, 3;
	neg.s32 	%r382, %r305;
$L__BB10_10:
	.pragma "nounroll";
	// begin inline asm
	ld.global.nc.u32 %r306, [%rd121];
	// end inline asm
	mov.b32 	%f323, %r306;
	add.f32 	%f397, %f397, %f323;
	add.s32 	%r384, %r384, 256;
	add.s64 	%rd121, %rd121, 1024;
	add.s32 	%r382, %r382, 1;
	setp.ne.s32 	%p69, %r382, 0;
	@%p69 bra 	$L__BB10_10;
$L__BB10_11:
	setp.lt.u32 	%p70, %r4, 768;
	@%p70 bra 	$L__BB10_13;
$L__BB10_12:
	mul.wide.s32 	%rd120, %r384, 4;
	add.s64 	%rd116, %rd16, %rd120;
	// begin inline asm
	ld.global.nc.u32 %r307, [%rd116];
	// end inline asm
	mov.b32 	%f324, %r307;
	add.f32 	%f325, %f397, %f324;
	add.s64 	%rd117, %rd116, 1024;
	// begin inline asm
	ld.global.nc.u32 %r308, [%rd117];
	// end inline asm
	mov.b32 	%f326, %r308;
	add.f32 	%f327, %f325, %f326;
	add.s64 	%rd118, %rd116, 2048;
	// begin inline asm
	ld.global.nc.u32 %r309, [%rd118];
	// end inline asm
	mov.b32 	%f328, %r309;
	add.f32 	%f329, %f327, %f328;
	add.s64 	%rd119, %rd116, 3072;
	// begin inline asm
	ld.global.nc.u32 %r310, [%rd119];
	// end inline asm
	mov.b32 	%f330, %r310;
	add.f32 	%f397, %f329, %f330;
	add.s32 	%r384, %r384, 1024;
	setp.lt.s32 	%p71, %r384, %r67;
	@%p71 bra 	$L__BB10_12;
$L__BB10_13:
	setp.lt.s32 	%p72, %r67, 256;
	@%p72 bra 	$L__BB10_18;
	// begin inline asm
	mov.u32 %r349, %laneid;
	// end inline asm
	mov.b32 	%r351, %f397;
	mov.b32 	%r352, 1;
	mov.b32 	%r373, 31;
	mov.b32 	%r374, -1;
	// begin inline asm
	shfl.sync.down.b32 %r350, %r351, %r352, %r373, %r374;
	// end inline asm
	setp.gt.s32 	%p88, %r349, 30;
	mov.b32 	%f365, %r350;
	add.f32 	%f366, %f397, %f365;
	selp.f32 	%f367, %f397, %f366, %p88;
	mov.b32 	%r356, %f367;
	mov.b32 	%r357, 2;
	// begin inline asm
	shfl.sync.down.b32 %r355, %r356, %r357, %r373, %r374;
	// end inline asm
	setp.gt.s32 	%p89, %r349, 29;
	mov.b32 	%f368, %r355;
	add.f32 	%f369, %f367, %f368;
	selp.f32 	%f370, %f367, %f369, %p89;
	mov.b32 	%r361, %f370;
	mov.b32 	%r362, 4;
	// begin inline asm
	shfl.sync.down.b32 %r360, %r361, %r362, %r373, %r374;
	// end inline asm
	setp.gt.s32 	%p90, %r349, 27;
	mov.b32 	%f371, %r360;
	add.f32 	%f372, %f370, %f371;
	selp.f32 	%f373, %f370, %f372, %p90;
	mov.b32 	%r366, %f373;
	mov.b32 	%r367, 8;
	// begin inline asm
	shfl.sync.down.b32 %r365, %r366, %r367, %r373, %r374;
	// end inline asm
	setp.gt.s32 	%p91, %r349, 23;
	mov.b32 	%f374, %r365;
	add.f32 	%f375, %f373, %f374;
	selp.f32 	%f376, %f373, %f375, %p91;
	mov.b32 	%r371, %f376;
	mov.b32 	%r372, 16;
	// begin inline asm
	shfl.sync.down.b32 %r370, %r371, %r372, %r373, %r374;
	// end inline asm
	setp.gt.s32 	%p92, %r349, 15;
	mov.b32 	%f377, %r370;
	add.f32 	%f10, %f376, %f377;
	selp.f32 	%f418, %f376, %f10, %p92;
	setp.ne.s32 	%p93, %r349, 0;
	@%p93 bra 	$L__BB10_16;
	shr.u32 	%r375, %r1, 3;
	and.b32  	%r376, %r375, 124;
	mov.u32 	%r377, _ZZN3cub18CUB_300001_SM_10006detail6reduce28DeviceReduceSingleTileKernelINS2_10policy_hubIfyN4cuda3std3__44plusIfEEE10Policy1000EPfSC_iS9_ffNS7_10__identityEEEvT0_T1_T2_T3_T4_T6_E12temp_storage;
	add.s32 	%r378, %r377, %r376;
	st.shared.f32 	[%r378+8], %f10;
$L__BB10_16:
	bar.sync 	0;
	setp.ne.s32 	%p94, %r1, 0;
	@%p94 bra 	$L__BB10_72;
	ld.shared.f32 	%f378, [_ZZN3cub18CUB_300001_SM_10006detail6reduce28DeviceReduceSingleTileKernelINS2_10policy_hubIfyN4cuda3std3__44plusIfEEE10Policy1000EPfSC_iS9_ffNS7_10__identityEEEvT0_T1_T2_T3_T4_T6_E12temp_storage+12];
	add.f32 	%f379, %f418, %f378;
	ld.shared.f32 	%f380, [_ZZN3cub18CUB_300001_SM_10006detail6reduce28DeviceReduceSingleTileKernelINS2_10policy_hubIfyN4cuda3std3__44plusIfEEE10Policy1000EPfSC_iS9_ffNS7_10__identityEEEvT0_T1_T2_T3_T4_T6_E12temp_storage+16];
	add.f32 	%f381, %f379, %f380;
	ld.shared.f32 	%f382, [_ZZN3cub18CUB_300001_SM_10006detail6reduce28DeviceReduceSingleTileKernelINS2_10policy_hubIfyN4cuda3std3__44plusIfEEE10Policy1000EPfSC_iS9_ffNS7_10__identityEEEvT0_T1_T2_T3_T4_T6_E12temp_storage+20];
	add.f32 	%f383, %f381, %f382;
	ld.shared.f32 	%f384, [_ZZN3cub18CUB_300001_SM_10006detail6reduce28DeviceReduceSingleTileKernelINS2_10policy_hubIfyN4cuda3std3__44plusIfEEE10Policy1000EPfSC_iS9_ffNS7_10__identityEEEvT0_T1_T2_T3_T4_T6_E12temp_storage+24];
	add.f32 	%f385, %f383, %f384;
	ld.shared.f32 	%f386, [_ZZN3cub18CUB_300001_SM_10006detail6reduce28DeviceReduceSingleTileKernelINS2_10policy_hubIfyN4cuda3std3__44plusIfEEE10Policy1000EPfSC_iS9_ffNS7_10__identityEEEvT0_T1_T2_T3_T4_T6_E12temp_storage+28];
	add.f32 	%f387, %f385, %f386;
	ld.shared.f32 	%f388, [_ZZN3cub18CUB_300001_SM_10006detail6reduce28DeviceReduceSingleTileKernelINS2_10policy_hubIfyN4cuda3std3__44plusIfEEE10Policy1000EPfSC_iS9_ffNS7_10__identityEEEvT0_T1_T2_T3_T4_T6_E12temp_storage+32];
	add.f32 	%f389, %f387, %f388;
	ld.shared.f32 	%f390, [_ZZN3cub18CUB_300001_SM_10006detail6reduce28DeviceReduceSingleTileKernelINS2_10policy_hubIfyN4cuda3std3__44plusIfEEE10Policy1000EPfSC_iS9_ffNS7_10__identityEEEvT0_T1_T2_T3_T4_T6_E12temp_storage+36];
	add.f32 	%f418, %f389, %f390;
	bra.uni 	$L__BB10_72;
$L__BB10_18:
	// begin inline asm
	mov.u32 %r311, %laneid;
	// end inline asm
	and.b32  	%r337, %r1, 992;
	add.s32 	%r338, %r337, 32;
	setp.gt.s32 	%p73, %r338, %r67;
	not.b32 	%r339, %r337;
	add.s32 	%r340, %r67, %r339;
	selp.b32 	%r335, %r340, 31, %p73;
	mov.b32 	%r313, %f397;
	mov.b32 	%r314, 1;
	mov.b32 	%r336, -1;
	// begin inline asm
	shfl.sync.down.b32 %r312, %r313, %r314, %r335, %r336;
	// end inline asm
	setp.lt.s32 	%p74, %r311, %r335;
	mov.b32 	%f331, %r312;
	add.f32 	%f332, %f397, %f331;
	selp.f32 	%f333, %f332, %f397, %p74;
	mov.b32 	%r318, %f333;
	mov.b32 	%r319, 2;
	// begin inline asm
	shfl.sync.down.b32 %r317, %r318, %r319, %r335, %r336;
	// end inline asm
	add.s32 	%r341, %r311, 2;
	setp.gt.s32 	%p75, %r341, %r335;
	mov.b32 	%f334, %r317;
	add.f32 	%f335, %f333, %f334;
	selp.f32 	%f336, %f333, %f335, %p75;
	mov.b32 	%r323, %f336;
	mov.b32 	%r324, 4;
	// begin inline asm
	shfl.sync.down.b32 %r322, %r323, %r324, %r335, %r336;
	// end inline asm
	add.s32 	%r342, %r311, 4;
	setp.gt.s32 	%p76, %r342, %r335;
	mov.b32 	%f337, %r322;
	add.f32 	%f338, %f336, %f337;
	selp.f32 	%f339, %f336, %f338, %p76;
	mov.b32 	%r328, %f339;
	mov.b32 	%r329, 8;
	// begin inline asm
	shfl.sync.down.b32 %r327, %r328, %r329, %r335, %r336;
	// end inline asm
	add.s32 	%r343, %r311, 8;
	setp.gt.s32 	%p77, %r343, %r335;
	mov.b32 	%f340, %r327;
	add.f32 	%f341, %f339, %f340;
	selp.f32 	%f342, %f339, %f341, %p77;
	mov.b32 	%r333, %f342;
	mov.b32 	%r334, 16;
	// begin inline asm
	shfl.sync.down.b32 %r332, %r333, %r334, %r335, %r336;
	// end inline asm
	add.s32 	%r344, %r311, 16;
	setp.gt.s32 	%p78, %r344, %r335;
	mov.b32 	%f343, %r332;
	add.f32 	%f344, %f342, %f343;
	selp.f32 	%f418, %f342, %f344, %p78;
	setp.ne.s32 	%p79, %r311, 0;
	@%p79 bra 	$L__BB10_20;
	shr.u32 	%r345, %r1, 3;
	and.b32  	%r346, %r345, 124;
	mov.u32 	%r347, _ZZN3cub18CUB_300001_SM_10006detail6reduce28DeviceReduceSingleTileKernelINS2_10policy_hubIfyN4cuda3std3__44plusIfEEE10Policy1000EPfSC_iS9_ffNS7_10__identityEEEvT0_T1_T2_T3_T4_T6_E12temp_storage;
	add.s32 	%r348, %r347, %r346;
	st.shared.f32 	[%r348+8], %f418;
$L__BB10_20:
	bar.sync 	0;
	setp.ne.s32 	%p80, %r1, 0;
	@%p80 bra 	$L__BB10_72;
	setp.gt.s32 	%p81, %r67, 32;
	ld.shared.f32 	%f345, [_ZZN3cub18CUB_300001_SM_10006detail6reduce28DeviceReduceSingleTileKernelINS2_10policy_hubIfyN4cuda3std3__44plusIfEEE10Policy1000EPfSC_iS9_ffNS7_10__identityEEEvT0_T1_T2_T3_T4_T6_E12temp_storage+12];
	add.f32 	%f346, %f418, %f345;
	selp.f32 	%f347, %f346, %f418, %p81;
	setp.gt.s32 	%p82, %r67, 64;
	ld.shared.f32 	%f348, [_ZZN3cub18CUB_300001_SM_10006detail6reduce28DeviceReduceSingleTileKernelINS2_10policy_hubIfyN4cuda3std3__44plusIfEEE10Policy1000EPfSC_iS9_ffNS7_10__identityEEEvT0_T1_T2_T3_T4_T6_E12temp_storage+16];
	add.f32 	%f349, %f348, %f347;
	selp.f32 	%f350, %f349, %f347, %p82;
	setp.gt.s32 	%p83, %r67, 96;
	ld.shared.f32 	%f351, [_ZZN3cub18CUB_300001_SM_10006detail6reduce28DeviceReduceSingleTileKernelINS2_10policy_hubIfyN4cuda3std3__44plusIfEEE10Policy1000EPfSC_iS9_ffNS7_10__identityEEEvT0_T1_T2_T3_T4_T6_E12temp_storage+20];
	add.f32 	%f352, %f351, %f350;
	selp.f32 	%f353, %f352, %f350, %p83;
	setp.gt.s32 	%p84, %r67, 128;
	ld.shared.f32 	%f354, [_ZZN3cub18CUB_300001_SM_10006detail6reduce28DeviceReduceSingleTileKernelINS2_10policy_hubIfyN4cuda3std3__44plusIfEEE10Policy1000EPfSC_iS9_ffNS7_10__identityEEEvT0_T1_T2_T3_T4_T6_E12temp_storage+24];
	add.f32 	%f355, %f354, %f353;
	selp.f32 	%f356, %f355, %f353, %p84;
	setp.gt.s32 	%p85, %r67, 160;
	ld.shared.f32 	%f357, [_ZZN3cub18CUB_300001_SM_10006detail6reduce28DeviceReduceSingleTileKernelINS2_10policy_hubIfyN4cuda3std3__44plusIfEEE10Policy1000EPfSC_iS9_ffNS7_10__identityEEEvT0_T1_T2_T3_T4_T6_E12temp_storage+28];
	add.f32 	%f358, %f357, %f356;
	selp.f32 	%f359, %f358, %f356, %p85;
	setp.gt.s32 	%p86, %r67, 192;
	ld.shared.f32 	%f360, [_ZZN3cub18CUB_300001_SM_10006detail6reduce28DeviceReduceSingleTileKernelINS2_10policy_hubIfyN4cuda3std3__44plusIfEEE10Policy1000EPfSC_iS9_ffNS7_10__identityEEEvT0_T1_T2_T3_T4_T6_E12temp_storage+32];
	add.f32 	%f361, %f360, %f359;
	selp.f32 	%f362, %f361, %f359, %p86;
	setp.gt.s32 	%p87, %r67, 224;
	ld.shared.f32 	%f363, [_ZZN3cub18CUB_300001_SM_10006detail6reduce28DeviceReduceSingleTileKernelINS2_10policy_hubIfyN4cuda3std3__44plusIfEEE10Policy1000EPfSC_iS9_ffNS7_10__identityEEEvT0_T1_T2_T3_T4_T6_E12temp_storage+36];
	add.f32 	%f364, %f363, %f362;
	selp.f32 	%f418, %f364, %f362, %p87;
	bra.uni 	$L__BB10_72;
$L__BB10_22:
	mov.u32 	%r13, %tid.x;
	shl.b32 	%r224, %r13, 2;
	mul.wide.u32 	%rd86, %r224, 4;
	add.s64 	%rd76, %rd16, %rd86;
	// begin inline asm
	ld.global.nc.v2.u64 {%rd74, %rd75}, [%rd76];
	// end inline asm
	mov.b64 	{%r225, %r226}, %rd75;
	mov.b64 	{%r227, %r228}, %rd74;
	mov.b32 	%f225, %r228;
	mov.b32 	%f226, %r227;
	mov.b32 	%f227, %r226;
	mov.b32 	%f228, %r225;
	add.s64 	%rd79, %rd76, 4096;
	// begin inline asm
	ld.global.nc.v2.u64 {%rd77, %rd78}, [%rd79];
	// end inline asm
	mov.b64 	{%r229, %r230}, %rd78;
	mov.b64 	{%r231, %r232}, %rd77;
	mov.b32 	%f229, %r232;
	mov.b32 	%f230, %r231;
	mov.b32 	%f231, %r230;
	mov.b32 	%f232, %r229;
	add.s64 	%rd82, %rd76, 8192;
	// begin inline asm
	ld.global.nc.v2.u64 {%rd80, %rd81}, [%rd82];
	// end inline asm
	mov.b64 	{%r233, %r234}, %rd81;
	mov.b64 	{%r235, %r236}, %rd80;
	mov.b32 	%f233, %r236;
	mov.b32 	%f234, %r235;
	mov.b32 	%f235, %r234;
	mov.b32 	%f236, %r233;
	add.s64 	%rd85, %rd76, 12288;
	// begin inline asm
	ld.global.nc.v2.u64 {%rd83, %rd84}, [%rd85];
	// end inline asm
	mov.b64 	{%r237, %r238}, %rd84;
	mov.b64 	{%r239, %r240}, %rd83;
	mov.b32 	%f237, %r240;
	mov.b32 	%f238, %r239;
	mov.b32 	%f239, %r238;
	mov.b32 	%f240, %r237;
	add.f32 	%f241, %f226, %f225;
	add.f32 	%f242, %f228, %f227;
	add.f32 	%f243, %f230, %f229;
	add.f32 	%f244, %f232, %f231;
	add.f32 	%f245, %f234, %f233;
	add.f32 	%f246, %f236, %f235;
	add.f32 	%f247, %f238, %f237;
	add.f32 	%f248, %f240, %f239;
	add.f32 	%f249, %f241, %f242;
	add.f32 	%f250, %f243, %f244;
	add.f32 	%f251, %f245, %f246;
	add.f32 	%f252, %f247, %f248;
	add.f32 	%f253, %f249, %f250;
	add.f32 	%f254, %f251, %f252;
	add.f32 	%f404, %f253, %f254;
	setp.lt.u32 	%p50, %r67, 8192;
	mov.b32 	%r387, 4096;
	@%p50 bra 	$L__BB10_26;
	add.s32 	%r14, %r67, -4096;
	mov.b32 	%r387, 4096;
$L__BB10_24:
	mul.wide.s32 	%rd99, %r387, 4;
	add.s64 	%rd89, %rd76, %rd99;
	// begin inline asm
	ld.global.nc.v2.u64 {%rd87, %rd88}, [%rd89];
	// end inline asm
	mov.b64 	{%r242, %r243}, %rd88;
	mov.b64 	{%r244, %r245}, %rd87;
	mov.b32 	%f255, %r245;
	mov.b32 	%f256, %r244;
	mov.b32 	%f257, %r243;
	mov.b32 	%f258, %r242;
	add.s64 	%rd92, %rd89, 4096;
	// begin inline asm
	ld.global.nc.v2.u64 {%rd90, %rd91}, [%rd92];
	// end inline asm
	mov.b64 	{%r246, %r247}, %rd91;
	mov.b64 	{%r248, %r249}, %rd90;
	mov.b32 	%f259, %r249;
	mov.b32 	%f260, %r248;
	mov.b32 	%f261, %r247;
	mov.b32 	%f262, %r246;
	add.s64 	%rd95, %rd89, 8192;
	// begin inline asm
	ld.global.nc.v2.u64 {%rd93, %rd94}, [%rd95];
	// end inline asm
	mov.b64 	{%r250, %r251}, %rd94;
	mov.b64 	{%r252, %r253}, %rd93;
	mov.b32 	%f263, %r253;
	mov.b32 	%f264, %r252;
	mov.b32 	%f265, %r251;
	mov.b32 	%f266, %r250;
	add.s64 	%rd98, %rd89, 12288;
	// begin inline asm
	ld.global.nc.v2.u64 {%rd96, %rd97}, [%rd98];
	// end inline asm
	mov.b64 	{%r254, %r255}, %rd97;
	mov.b64 	{%r256, %r257}, %rd96;
	mov.b32 	%f267, %r257;
	mov.b32 	%f268, %r256;
	mov.b32 	%f269, %r255;
	mov.b32 	%f270, %r254;
	add.f32 	%f271, %f404, %f256;
	add.f32 	%f272, %f255, %f258;
	add.f32 	%f273, %f257, %f260;
	add.f32 	%f274, %f259, %f262;
	add.f32 	%f275, %f261, %f264;
	add.f32 	%f276, %f263, %f266;
	add.f32 	%f277, %f265, %f268;
	add.f32 	%f278, %f267, %f270;
	add.f32 	%f279, %f271, %f272;
	add.f32 	%f280, %f273, %f274;
	add.f32 	%f281, %f275, %f276;
	add.f32 	%f282, %f277, %f278;
	add.f32 	%f283, %f279, %f280;
	add.f32 	%f284, %f281, %f282;
	add.f32 	%f285, %f283, %f284;
	add.f32 	%f404, %f285, %f269;
	sub.s32 	%r258, %r67, %r387;
	setp.lt.s32 	%p51, %r258, 4096;
	@%p51 bra 	$L__BB10_34;
	add.s32 	%r387, %r387, 4096;
	setp.le.s32 	%p52, %r387, %r14;
	@%p52 bra 	$L__BB10_24;
$L__BB10_26:
	setp.le.s32 	%p53, %r67, %r387;
	@%p53 bra 	$L__BB10_34;
	sub.s32 	%r18, %r67, %r387;
	setp.ge.s32 	%p54, %r13, %r18;
	@%p54 bra 	$L__BB10_34;
	not.b32 	%r259, %r13;
	add.s32 	%r260, %r67, %r259;
	sub.s32 	%r19, %r260, %r387;
	and.b32  	%r261, %r19, 768;
	setp.eq.s32 	%p55, %r261, 768;
	mov.u32 	%r391, %r13;
	@%p55 bra 	$L__BB10_31;
	add.s32 	%r389, %r13, %r387;
	shr.u32 	%r262, %r19, 8;
	add.s32 	%r263, %r262, 1;
	and.b32  	%r264, %r263, 3;
	neg.s32 	%r388, %r264;
	mov.u32 	%r391, %r13;
$L__BB10_30:
	.pragma "nounroll";
	mul.wide.u32 	%rd101, %r389, 4;
	add.s64 	%rd100, %rd16, %rd101;
	// begin inline asm
	ld.global.nc.u32 %r265, [%rd100];
	// end inline asm
	mov.b32 	%f287, %r265;
	add.f32 	%f404, %f404, %f287;
	add.s32 	%r391, %r391, 256;
	add.s32 	%r389, %r389, 256;
	add.s32 	%r388, %r388, 1;
	setp.ne.s32 	%p56, %r388, 0;
	@%p56 bra 	$L__BB10_30;
$L__BB10_31:
	setp.lt.u32 	%p57, %r19, 768;
	@%p57 bra 	$L__BB10_34;
	cvt.u64.u32 	%rd102, %r391;
	cvt.u64.u32 	%rd103, %r387;
	add.s64 	%rd104, %rd102, %rd103;
	shl.b64 	%rd105, %rd104, 2;
	add.s64 	%rd106, %rd105, %rd16;
	add.s64 	%rd122, %rd106, 2048;
	add.s32 	%r392, %r391, %r387;
$L__BB10_33:
	mul.wide.u32 	%rd111, %r392, 4;
	add.s64 	%rd107, %rd16, %rd111;
	// begin inline asm
	ld.global.nc.u32 %r266, [%rd107];
	// end inline asm
	mov.b32 	%f288, %r266;
	add.f32 	%f289, %f404, %f288;
	add.s64 	%rd108, %rd122, -1024;
	// begin inline asm
	ld.global.nc.u32 %r267, [%rd108];
	// end inline asm
	mov.b32 	%f290, %r267;
	add.f32 	%f291, %f289, %f290;
	// begin inline asm
	ld.global.nc.u32 %r268, [%rd122];
	// end inline asm
	mov.b32 	%f292, %r268;
	add.f32 	%f293, %f291, %f292;
	add.s64 	%rd110, %rd122, 1024;
	// begin inline asm
	ld.global.nc.u32 %r269, [%rd110];
	// end inline asm
	mov.b32 	%f294, %r269;
	add.f32 	%f404, %f293, %f294;
	add.s32 	%r391, %r391, 1024;
	add.s64 	%rd122, %rd122, 4096;
	add.s32 	%r392, %r392, 1024;
	setp.lt.s32 	%p58, %r391, %r18;
	@%p58 bra 	$L__BB10_33;
$L__BB10_34:
	// begin inline asm
	mov.u32 %r270, %laneid;
	// end inline asm
	mov.b32 	%r272, %f404;
	mov.b32 	%r273, 1;
	mov.b32 	%r294, 31;
	mov.b32 	%r295, -1;
	// begin inline asm
	shfl.sync.down.b32 %r271, %r272, %r273, %r294, %r295;
	// end inline asm
	setp.gt.s32 	%p59, %r270, 30;
	mov.b32 	%f295, %r271;
	add.f32 	%f296, %f404, %f295;
	selp.f32 	%f297, %f404, %f296, %p59;
	mov.b32 	%r277, %f297;
	mov.b32 	%r278, 2;
	// begin inline asm
	shfl.sync.down.b32 %r276, %r277, %r278, %r294, %r295;
	// end inline asm
	setp.gt.s32 	%p60, %r270, 29;
	mov.b32 	%f298, %r276;
	add.f32 	%f299, %f297, %f298;
	selp.f32 	%f300, %f297, %f299, %p60;
	mov.b32 	%r282, %f300;
	mov.b32 	%r283, 4;
	// begin inline asm
	shfl.sync.down.b32 %r281, %r282, %r283, %r294, %r295;
	// end inline asm
	setp.gt.s32 	%p61, %r270, 27;
	mov.b32 	%f301, %r281;
	add.f32 	%f302, %f300, %f301;
	selp.f32 	%f303, %f300, %f302, %p61;
	mov.b32 	%r287, %f303;
	mov.b32 	%r288, 8;
	// begin inline asm
	shfl.sync.down.b32 %r286, %r287, %r288, %r294, %r295;
	// end inline asm
	setp.gt.s32 	%p62, %r270, 23;
	mov.b32 	%f304, %r286;
	add.f32 	%f305, %f303, %f304;
	selp.f32 	%f306, %f303, %f305, %p62;
	mov.b32 	%r292, %f306;
	mov.b32 	%r293, 16;
	// begin inline asm
	shfl.sync.down.b32 %r291, %r292, %r293, %r294, %r295;
	// end inline asm
	setp.gt.s32 	%p63, %r270, 15;
	mov.b32 	%f307, %r291;
	add.f32 	%f26, %f306, %f307;
	selp.f32 	%f418, %f306, %f26, %p63;
	setp.ne.s32 	%p64, %r270, 0;
	@%p64 bra 	$L__BB10_36;
	shr.u32 	%r296, %r13, 3;
	and.b32  	%r297, %r296, 124;
	mov.u32 	%r298, _ZZN3cub18CUB_300001_SM_10006detail6reduce28DeviceReduceSingleTileKernelINS2_10policy_hubIfyN4cuda3std3__44plusIfEEE10Policy1000EPfSC_iS9_ffNS7_10__identityEEEvT0_T1_T2_T3_T4_T6_E12temp_storage;
	add.s32 	%r299, %r298, %r297;
	st.shared.f32 	[%r299+8], %f26;
$L__BB10_36:
	bar.sync 	0;
	setp.ne.s32 	%p65, %r13, 0;
	@%p65 bra 	$L__BB10_72;
	ld.shared.f32 	%f308, [_ZZN3cub18CUB_300001_SM_10006detail6reduce28DeviceReduceSingleTileKernelINS2_10policy_hubIfyN4cuda3std3__44plusIfEEE10Policy1000EPfSC_iS9_ffNS7_10__identityEEEvT0_T1_T2_T3_T4_T6_E12temp_storage+12];
	add.f32 	%f309, %f418, %f308;
	ld.shared.f32 	%f310, [_ZZN3cub18CUB_300001_SM_10006detail6reduce28DeviceReduceSingleTileKernelINS2_10policy_hubIfyN4cuda3std3__44plusIfEEE10Policy1000EPfSC_iS9_ffNS7_10__identityEEEvT0_T1_T2_T3_T4_T6_E12temp_storage+16];
	add.f32 	%f311, %f309, %f310;
	ld.shared.f32 	%f312, [_ZZN3cub18CUB_300001_SM_10006detail6reduce28DeviceReduceSingleTileKernelINS2_10policy_hubIfyN4cuda3std3__44plusIfEEE10Policy1000EPfSC_iS9_ffNS7_10__identityEEEvT0_T1_T2_T3_T4_T6_E12temp_storage+20];
	add.f32 	%f313, %f311, %f312;
	ld.shared.f32 	%f314, [_ZZN3cub18CUB_300001_SM_10006detail6reduce28DeviceReduceSingleTileKernelINS2_10policy_hubIfyN4cuda3std3__44plusIfEEE10Policy1000EPfSC_iS9_ffNS7_10__identityEEEvT0_T1_T2_T3_T4_T6_E12temp_storage+24];
	add.f32 	%f315, %f313, %f314;
	ld.shared.f32 	%f316, [_ZZN3cub18CUB_300001_SM_10006detail6reduce28DeviceReduceSingleTileKernelINS2_10policy_hubIfyN4cuda3std3__44plusIfEEE10Policy1000EPfSC_iS9_ffNS7_10__identityEEEvT0_T1_T2_T3_T4_T6_E12temp_storage+28];
	add.f32 	%f317, %f315, %f316;
	ld.shared.f32 	%f318, [_ZZN3cub18CUB_300001_SM_10006detail6reduce28DeviceReduceSingleTileKernelINS2_10policy_hubIfyN4cuda3std3__44plusIfEEE10Policy1000EPfSC_iS9_ffNS7_10__identityEEEvT0_T1_T2_T3_T4_T6_E12temp_storage+32];
	add.f32 	%f319, %f317, %f318;
	ld.shared.f32 	%f320, [_ZZN3cub18CUB_300001_SM_10006detail6reduce28DeviceReduceSingleTileKernelINS2_10policy_hubIfyN4cuda3std3__44plusIfEEE10Policy1000EPfSC_iS9_ffNS7_10__identityEEEvT0_T1_T2_T3_T4_T6_E12temp_storage+36];
	add.f32 	%f418, %f319, %f320;
	bra.uni 	$L__BB10_72;
$L__BB10_38:
	setp.gt.s32 	%p3, %r67, 4095;
	@%p3 bra 	$L__BB10_56;
	mov.u32 	%r34, %tid.x;
	setp.ge.s32 	%p20, %r34, %r67;
	mov.f32 	%f410, 0f00000000;
	mov.u32 	%r397, %r34;
	@%p20 bra 	$L__BB10_41;
	mul.wide.u32 	%rd66, %r34, 4;
	add.s64 	%rd65, %rd16, %rd66;
	// begin inline asm
	ld.global.nc.u32 %r144, [%rd65];
	// end inline asm
	mov.b32 	%f410, %r144;
	add.s32 	%r397, %r34, 256;
$L__BB10_41:
	setp.ge.s32 	%p21, %r397, %r67;
	@%p21 bra 	$L__BB10_47;
	not.b32 	%r145, %r397;
	add.s32 	%r37, %r67, %r145;
	and.b32  	%r146, %r37, 768;
	setp.eq.s32 	%p22, %r146, 768;
	@%p22 bra 	$L__BB10_45;
	mul.wide.u32 	%rd67, %r397, 4;
	add.s64 	%rd123, %rd16, %rd67;
	shr.u32 	%r147, %r37, 8;
	add.s32 	%r148, %r147, 1;
	and.b32  	%r149, %r148, 3;
	neg.s32 	%r395, %r149;
$L__BB10_44:
	.pragma "nounroll";
	// begin inline asm
	ld.global.nc.u32 %r150, [%rd123];
	// end inline asm
	mov.b32 	%f157, %r150;
	add.f32 	%f410, %f410, %f157;
	add.s32 	%r397, %r397, 256;
	add.s64 	%rd123, %rd123, 1024;
	add.s32 	%r395, %r395, 1;
	setp.ne.s32 	%p23, %r395, 0;
	@%p23 bra 	$L__BB10_44;
$L__BB10_45:
	setp.lt.u32 	%p24, %r37, 768;
	@%p24 bra 	$L__BB10_47;
$L__BB10_46:
	mul.wide.s32 	%rd73, %r397, 4;
	add.s64 	%rd69, %rd16, %rd73;
	// begin inline asm
	ld.global.nc.u32 %r151, [%rd69];
	// end inline asm
	mov.b32 	%f158, %r151;
	add.f32 	%f159, %f410, %f158;
	add.s64 	%rd70, %rd69, 1024;
	// begin inline asm
	ld.global.nc.u32 %r152, [%rd70];
	// end inline asm
	mov.b32 	%f160, %r152;
	add.f32 	%f161, %f159, %f160;
	add.s64 	%rd71, %rd69, 2048;
	// begin inline asm
	ld.global.nc.u32 %r153, [%rd71];
	// end inline asm
	mov.b32 	%f162, %r153;
	add.f32 	%f163, %f161, %f162;
	add.s64 	%rd72, %rd69, 3072;
	// begin inline asm
	ld.global.nc.u32 %r154, [%rd72];
	// end inline asm
	mov.b32 	%f164, %r154;
	add.f32 	%f410, %f163, %f164;
	add.s32 	%r397, %r397, 1024;
	setp.lt.s32 	%p25, %r397, %r67;
	@%p25 bra 	$L__BB10_46;
$L__BB10_47:
	setp.lt.s32 	%p26, %r67, 256;
	@%p26 bra 	$L__BB10_52;
	// begin inline asm
	mov.u32 %r193, %laneid;
	// end inline asm
	mov.b32 	%r195, %f410;
	mov.b32 	%r196, 1;
	mov.b32 	%r217, 31;
	mov.b32 	%r218, -1;
	// begin inline asm
	shfl.sync.down.b32 %r194, %r195, %r196, %r217, %r218;
	// end inline asm
	setp.gt.s32 	%p42, %r193, 30;
	mov.b32 	%f199, %r194;
	add.f32 	%f200, %f410, %f199;
	selp.f32 	%f201, %f410, %f200, %p42;
	mov.b32 	%r200, %f201;
	mov.b32 	%r201, 2;
	// begin inline asm
	shfl.sync.down.b32 %r199, %r200, %r201, %r217, %r218;
	// end inline asm
	setp.gt.s32 	%p43, %r193, 29;
	mov.b32 	%f202, %r199;
	add.f32 	%f203, %f201, %f202;
	selp.f32 	%f204, %f201, %f203, %p43;
	mov.b32 	%r205, %f204;
	mov.b32 	%r206, 4;
	// begin inline asm
	shfl.sync.down.b32 %r204, %r205, %r206, %r217, %r218;
	// end inline asm
	setp.gt.s32 	%p44, %r193, 27;
	mov.b32 	%f205, %r204;
	add.f32 	%f206, %f204, %f205;
	selp.f32 	%f207, %f204, %f206, %p44;
	mov.b32 	%r210, %f207;
	mov.b32 	%r211, 8;
	// begin inline asm
	shfl.sync.down.b32 %r209, %r210, %r211, %r217, %r218;
	// end inline asm
	setp.gt.s32 	%p45, %r193, 23;
	mov.b32 	%f208, %r209;
	add.f32 	%f209, %f207, %f208;
	selp.f32 	%f210, %f207, %f209, %p45;
	mov.b32 	%r215, %f210;
	mov.b32 	%r216, 16;
	// begin inline asm
	shfl.sync.down.b32 %r214, %r215, %r216, %r217, %r218;
	// end inline asm
	setp.gt.s32 	%p46, %r193, 15;
	mov.b32 	%f211, %r214;
	add.f32 	%f38, %f210, %f211;
	selp.f32 	%f418, %f210, %f38, %p46;
	setp.ne.s32 	%p47, %r193, 0;
	@%p47 bra 	$L__BB10_50;
	shr.u32 	%r219, %r34, 3;
	and.b32  	%r220, %r219, 124;
	mov.u32 	%r221, _ZZN3cub18CUB_300001_SM_10006detail6reduce28DeviceReduceSingleTileKernelINS2_10policy_hubIfyN4cuda3std3__44plusIfEEE10Policy1000EPfSC_iS9_ffNS7_10__identityEEEvT0_T1_T2_T3_T4_T6_E12temp_storage;
	add.s32 	%r222, %r221, %r220;
	st.shared.f32 	[%r222+8], %f38;
$L__BB10_50:
	bar.sync 	0;
	setp.ne.s32 	%p48, %r34, 0;
	@%p48 bra 	$L__BB10_72;
	ld.shared.f32 	%f212, [_ZZN3cub18CUB_300001_SM_10006detail6reduce28DeviceReduceSingleTileKernelINS2_10policy_hubIfyN4cuda3std3__44plusIfEEE10Policy1000EPfSC_iS9_ffNS7_10__identityEEEvT0_T1_T2_T3_T4_T6_E12temp_storage+12];
	add.f32 	%f213, %f418, %f212;
	ld.shared.f32 	%f214, [_ZZN3cub18CUB_300001_SM_10006detail6reduce28DeviceReduceSingleTileKernelINS2_10policy_hubIfyN4cuda3std3__44plusIfEEE10Policy1000EPfSC_iS9_ffNS7_10__identityEEEvT0_T1_T2_T3_T4_T6_E12temp_storage+16];
	add.f32 	%f215, %f213, %f214;
	ld.shared.f32 	%f216, [_ZZN3cub18CUB_300001_SM_10006detail6reduce28DeviceReduceSingleTileKernelINS2_10policy_hubIfyN4cuda3std3__44plusIfEEE10Policy1000EPfSC_iS9_ffNS7_10__identityEEEvT0_T1_T2_T3_T4_T6_E12temp_storage+20];
	add.f32 	%f217, %f215, %f216;
	ld.shared.f32 	%f218, [_ZZN3cub18CUB_300001_SM_10006detail6reduce28DeviceReduceSingleTileKernelINS2_10policy_hubIfyN4cuda3std3__44plusIfEEE10Policy1000EPfSC_iS9_ffNS7_10__identityEEEvT0_T1_T2_T3_T4_T6_E12temp_storage+24];
	add.f32 	%f219, %f217, %f218;
	ld.shared.f32 	%f220, [_ZZN3cub18CUB_300001_SM_10006detail6reduce28DeviceReduceSingleTileKernelINS2_10policy_hubIfyN4cuda3std3__44plusIfEEE10Policy1000EPfSC_iS9_ffNS7_10__identityEEEvT0_T1_T2_T3_T4_T6_E12temp_storage+28];
	add.f32 	%f221, %f219, %f220;
	ld.shared.f32 	%f222, [_ZZN3cub18CUB_300001_SM_10006detail6reduce28DeviceReduceSingleTileKernelINS2_10policy_hubIfyN4cuda3std3__44plusIfEEE10Policy1000EPfSC_iS9_ffNS7_10__identityEEEvT0_T1_T2_T3_T4_T6_E12temp_storage+32];
	add.f32 	%f223, %f221, %f222;
	ld.shared.f32 	%f224, [_ZZN3cub18CUB_300001_SM_10006detail6reduce28DeviceReduceSingleTileKernelINS2_10policy_hubIfyN4cuda3std3__44plusIfEEE10Policy1000EPfSC_iS9_ffNS7_10__identityEEEvT0_T1_T2_T3_T4_T6_E12temp_storage+36];
	add.f32 	%f418, %f223, %f224;
	bra.uni 	$L__BB10_72;
$L__BB10_52:
	// begin inline asm
	mov.u32 %r155, %laneid;
	// end inline asm
	and.b32  	%r181, %r34, 992;
	add.s32 	%r182, %r181, 32;
	setp.gt.s32 	%p27, %r182, %r67;
	not.b32 	%r183, %r181;
	add.s32 	%r184, %r67, %r183;
	selp.b32 	%r179, %r184, 31, %p27;
	mov.b32 	%r157, %f410;
	mov.b32 	%r158, 1;
	mov.b32 	%r180, -1;
	// begin inline asm
	shfl.sync.down.b32 %r156, %r157, %r158, %r179, %r180;
	// end inline asm
	setp.lt.s32 	%p28, %r155, %r179;
	mov.b32 	%f165, %r156;
	add.f32 	%f166, %f410, %f165;
	selp.f32 	%f167, %f166, %f410, %p28;
	mov.b32 	%r162, %f167;
	mov.b32 	%r163, 2;
	// begin inline asm
	shfl.sync.down.b32 %r161, %r162, %r163, %r179, %r180;
	// end inline asm
	add.s32 	%r185, %r155, 2;
	setp.gt.s32 	%p29, %r185, %r179;
	mov.b32 	%f168, %r161;
	add.f32 	%f169, %f167, %f168;
	selp.f32 	%f170, %f167, %f169, %p29;
	mov.b32 	%r167, %f170;
	mov.b32 	%r168, 4;
	// begin inline asm
	shfl.sync.down.b32 %r166, %r167, %r168, %r179, %r180;
	// end inline asm
	add.s32 	%r186, %r155, 4;
	setp.gt.s32 	%p30, %r186, %r179;
	mov.b32 	%f171, %r166;
	add.f32 	%f172, %f170, %f171;
	selp.f32 	%f173, %f170, %f172, %p30;
	mov.b32 	%r172, %f173;
	mov.b32 	%r173, 8;
	// begin inline asm
	shfl.sync.down.b32 %r171, %r172, %r173, %r179, %r180;
	// end inline asm
	add.s32 	%r187, %r155, 8;
	setp.gt.s32 	%p31, %r187, %r179;
	mov.b32 	%f174, %r171;
	add.f32 	%f175, %f173, %f174;
	selp.f32 	%f176, %f173, %f175, %p31;
	mov.b32 	%r177, %f176;
	mov.b32 	%r178, 16;
	// begin inline asm
	shfl.sync.down.b32 %r176, %r177, %r178, %r179, %r180;
	// end inline asm
	add.s32 	%r188, %r155, 16;
	setp.gt.s32 	%p32, %r188, %r179;
	mov.b32 	%f177, %r176;
	add.f32 	%f178, %f176, %f177;
	selp.f32 	%f418, %f176, %f178, %p32;
	setp.ne.s32 	%p33, %r155, 0;
	@%p33 bra 	$L__BB10_54;
	shr.u32 	%r189, %r34, 3;
	and.b32  	%r190, %r189, 124;
	mov.u32 	%r191, _ZZN3cub18CUB_300001_SM_10006detail6reduce28DeviceReduceSingleTileKernelINS2_10policy_hubIfyN4cuda3std3__44plusIfEEE10Policy1000EPfSC_iS9_ffNS7_10__identityEEEvT0_T1_T2_T3_T4_T6_E12temp_storage;
	add.s32 	%r192, %r191, %r190;
	st.shared.f32 	[%r192+8], %f418;
$L__BB10_54:
	bar.sync 	0;
	setp.ne.s32 	%p34, %r34, 0;
	@%p34 bra 	$L__BB10_72;
	setp.gt.s32 	%p35, %r67, 32;
	ld.shared.f32 	%f179, [_ZZN3cub18CUB_300001_SM_10006detail6reduce28DeviceReduceSingleTileKernelINS2_10policy_hubIfyN4cuda3std3__44plusIfEEE10Policy1000EPfSC_iS9_ffNS7_10__identityEEEvT0_T1_T2_T3_T4_T6_E12temp_storage+12];
	add.f32 	%f180, %f418, %f179;
	selp.f32 	%f181, %f180, %f418, %p35;
	setp.gt.s32 	%p36, %r67, 64;
	ld.shared.f32 	%f182, [_ZZN3cub18CUB_300001_SM_10006detail6reduce28DeviceReduceSingleTileKernelINS2_10policy_hubIfyN4cuda3std3__44plusIfEEE10Policy1000EPfSC_iS9_ffNS7_10__identityEEEvT0_T1_T2_T3_T4_T6_E12temp_storage+16];
	add.f32 	%f183, %f182, %f181;
	selp.f32 	%f184, %f183, %f181, %p36;
	setp.gt.s32 	%p37, %r67, 96;
	ld.shared.f32 	%f185, [_ZZN3cub18CUB_300001_SM_10006detail6reduce28DeviceReduceSingleTileKernelINS2_10policy_hubIfyN4cuda3std3__44plusIfEEE10Policy1000EPfSC_iS9_ffNS7_10__identityEEEvT0_T1_T2_T3_T4_T6_E12temp_storage+20];
	add.f32 	%f186, %f185, %f184;
	selp.f32 	%f187, %f186, %f184, %p37;
	setp.gt.s32 	%p38, %r67, 128;
	ld.shared.f32 	%f188, [_ZZN3cub18CUB_300001_SM_10006detail6reduce28DeviceReduceSingleTileKernelINS2_10policy_hubIfyN4cuda3std3__44plusIfEEE10Policy1000EPfSC_iS9_ffNS7_10__identityEEEvT0_T1_T2_T3_T4_T6_E12temp_storage+24];
	add.f32 	%f189, %f188, %f187;
	selp.f32 	%f190, %f189, %f187, %p38;
	setp.gt.s32 	%p39, %r67, 160;
	ld.shared.f32 	%f191, [_ZZN3cub18CUB_300001_SM_10006detail6reduce28DeviceReduceSingleTileKernelINS2_10policy_hubIfyN4cuda3std3__44plusIfEEE10Policy1000EPfSC_iS9_ffNS7_10__identityEEEvT0_T1_T2_T3_T4_T6_E12temp_storage+28];
	add.f32 	%f192, %f191, %f190;
	selp.f32 	%f193, %f192, %f190, %p39;
	setp.gt.s32 	%p40, %r67, 192;
	ld.shared.f32 	%f194, [_ZZN3cub18CUB_300001_SM_10006detail6reduce28DeviceReduceSingleTileKernelINS2_10policy_hubIfyN4cuda3std3__44plusIfEEE10Policy1000EPfSC_iS9_ffNS7_10__identityEEEvT0_T1_T2_T3_T4_T6_E12temp_storage+32];
	add.f32 	%f195, %f194, %f193;
	selp.f32 	%f196, %f195, %f193, %p40;
	setp.gt.s32 	%p41, %r67, 224;
	ld.shared.f32 	%f197, [_ZZN3cub18CUB_300001_SM_10006detail6reduce28DeviceReduceSingleTileKernelINS2_10policy_hubIfyN4cuda3std3__44plusIfEEE10Policy1000EPfSC_iS9_ffNS7_10__identityEEEvT0_T1_T2_T3_T4_T6_E12temp_storage+36];
	add.f32 	%f198, %f197, %f196;
	selp.f32 	%f418, %f198, %f196, %p41;
	bra.uni 	$L__BB10_72;
$L__BB10_56:
	mov.u32 	%r46, %tid.x;
	mul.wide.u32 	%rd35, %r46, 4;
	add.s64 	%rd19, %rd16, %rd35;
	// begin inline asm
	ld.global.nc.u32 %r68, [%rd19];
	// end inline asm
	mov.b32 	%f59, %r68;
	add.s64 	%rd20, %rd19, 1024;
	// begin inline asm
	ld.global.nc.u32 %r69, [%rd20];
	// end inline asm
	mov.b32 	%f60, %r69;
	add.s64 	%rd21, %rd19, 2048;
	// begin inline asm
	ld.global.nc.u32 %r70, [%rd21];
	// end inline asm
	mov.b32 	%f61, %r70;
	add.s64 	%rd22, %rd19, 3072;
	// begin inline asm
	ld.global.nc.u32 %r71, [%rd22];
	// end inline asm
	mov.b32 	%f62, %r71;
	add.s64 	%rd23, %rd19, 4096;
	// begin inline asm
	ld.global.nc.u32 %r72, [%rd23];
	// end inline asm
	mov.b32 	%f63, %r72;
	add.s64 	%rd24, %rd19, 5120;
	// begin inline asm
	ld.global.nc.u32 %r73, [%rd24];
	// end inline asm
	mov.b32 	%f64, %r73;
	add.s64 	%rd25, %rd19, 6144;
	// begin inline asm
	ld.global.nc.u32 %r74, [%rd25];
	// end inline asm
	mov.b32 	%f65, %r74;
	add.s64 	%rd26, %rd19, 7168;
	// begin inline asm
	ld.global.nc.u32 %r75, [%rd26];
	// end inline asm
	mov.b32 	%f66, %r75;
	add.s64 	%rd27, %rd19, 8192;
	// begin inline asm
	ld.global.nc.u32 %r76, [%rd27];
	// end inline asm
	mov.b32 	%f67, %r76;
	add.s64 	%rd28, %rd19, 9216;
	// begin inline asm
	ld.global.nc.u32 %r77, [%rd28];
	// end inline asm
	mov.b32 	%f68, %r77;
	add.s64 	%rd29, %rd19, 10240;
	// begin inline asm
	ld.global.nc.u32 %r78, [%rd29];
	// end inline asm
	mov.b32 	%f69, %r78;
	add.s64 	%rd30, %rd19, 11264;
	// begin inline asm
	ld.global.nc.u32 %r79, [%rd30];
	// end inline asm
	mov.b32 	%f70, %r79;
	add.s64 	%rd31, %rd19, 12288;
	// begin inline asm
	ld.global.nc.u32 %r80, [%rd31];
	// end inline asm
	mov.b32 	%f71, %r80;
	add.s64 	%rd32, %rd19, 13312;
	// begin inline asm
	ld.global.nc.u32 %r81, [%rd32];
	// end inline asm
	mov.b32 	%f72, %r81;
	add.s64 	%rd33, %rd19, 14336;
	// begin inline asm
	ld.global.nc.u32 %r82, [%rd33];
	// end inline asm
	mov.b32 	%f73, %r82;
	add.s64 	%rd34, %rd19, 15360;
	// begin inline asm
	ld.global.nc.u32 %r83, [%rd34];
	// end inline asm
	mov.b32 	%f74, %r83;
	add.f32 	%f75, %f59, %f60;
	add.f32 	%f76, %f61, %f62;
	add.f32 	%f77, %f63, %f64;
	add.f32 	%f78, %f65, %f66;
	add.f32 	%f79, %f67, %f68;
	add.f32 	%f80, %f69, %f70;
	add.f32 	%f81, %f71, %f72;
	add.f32 	%f82, %f73, %f74;
	add.f32 	%f83, %f75, %f76;
	add.f32 	%f84, %f77, %f78;
	add.f32 	%f85, %f79, %f80;
	add.f32 	%f86, %f81, %f82;
	add.f32 	%f87, %f83, %f84;
	add.f32 	%f88, %f85, %f86;
	add.f32 	%f417, %f87, %f88;
	setp.lt.u32 	%p4, %r67, 8192;
	mov.b32 	%r400, 4096;
	@%p4 bra 	$L__BB10_60;
	add.s32 	%r47, %r67, -4096;
	mov.b32 	%r400, 4096;
$L__BB10_58:
	mul.wide.s32 	%rd52, %r400, 4;
	add.s64 	%rd36, %rd19, %rd52;
	// begin inline asm
	ld.global.nc.u32 %r86, [%rd36];
	// end inline asm
	mov.b32 	%f89, %r86;
	add.s64 	%rd37, %rd36, 1024;
	// begin inline asm
	ld.global.nc.u32 %r87, [%rd37];
	// end inline asm
	mov.b32 	%f90, %r87;
	add.s64 	%rd38, %rd36, 2048;
	// begin inline asm
	ld.global.nc.u32 %r88, [%rd38];
	// end inline asm
	mov.b32 	%f91, %r88;
	add.s64 	%rd39, %rd36, 3072;
	// begin inline asm
	ld.global.nc.u32 %r89, [%rd39];
	// end inline asm
	mov.b32 	%f92, %r89;
	add.s64 	%rd40, %rd36, 4096;
	// begin inline asm
	ld.global.nc.u32 %r90, [%rd40];
	// end inline asm
	mov.b32 	%f93, %r90;
	add.s64 	%rd41, %rd36, 5120;
	// begin inline asm
	ld.global.nc.u32 %r91, [%rd41];
	// end inline asm
	mov.b32 	%f94, %r91;
	add.s64 	%rd42, %rd36, 6144;
	// begin inline asm
	ld.global.nc.u32 %r92, [%rd42];
	// end inline asm
	mov.b32 	%f95, %r92;
	add.s64 	%rd43, %rd36, 7168;
	// begin inline asm
	ld.global.nc.u32 %r93, [%rd43];
	// end inline asm
	mov.b32 	%f96, %r93;
	add.s64 	%rd44, %rd36, 8192;
	// begin inline asm
	ld.global.nc.u32 %r94, [%rd44];
	// end inline asm
	mov.b32 	%f97, %r94;
	add.s64 	%rd45, %rd36, 9216;
	// begin inline asm
	ld.global.nc.u32 %r95, [%rd45];
	// end inline asm
	mov.b32 	%f98, %r95;
	add.s64 	%rd46, %rd36, 10240;
	// begin inline asm
	ld.global.nc.u32 %r96, [%rd46];
	// end inline asm
	mov.b32 	%f99, %r96;
	add.s64 	%rd47, %rd36, 11264;
	// begin inline asm
	ld.global.nc.u32 %r97, [%rd47];
	// end inline asm
	mov.b32 	%f100, %r97;
	add.s64 	%rd48, %rd36, 12288;
	// begin inline asm
	ld.global.nc.u32 %r98, [%rd48];
	// end inline asm
	mov.b32 	%f101, %r98;
	add.s64 	%rd49, %rd36, 13312;
	// begin inline asm
	ld.global.nc.u32 %r99, [%rd49];
	// end inline asm
	mov.b32 	%f102, %r99;
	add.s64 	%rd50, %rd36, 14336;
	// begin inline asm
	ld.global.nc.u32 %r100, [%rd50];
	// end inline asm
	mov.b32 	%f103, %r100;
	add.s64 	%rd51, %rd36, 15360;
	// begin inline asm
	ld.global.nc.u32 %r101, [%rd51];
	// end inline asm
	mov.b32 	%f104, %r101;
	add.f32 	%f105, %f417, %f89;
	add.f32 	%f106, %f90, %f91;
	add.f32 	%f107, %f92, %f93;
	add.f32 	%f108, %f94, %f95;
	add.f32 	%f109, %f96, %f97;
	add.f32 	%f110, %f98, %f99;
	add.f32 	%f111, %f100, %f101;
	add.f32 	%f112, %f102, %f103;
	add.f32 	%f113, %f105, %f106;
	add.f32 	%f114, %f107, %f108;
	add.f32 	%f115, %f109, %f110;
	add.f32 	%f116, %f111, %f112;
	add.f32 	%f117, %f113, %f114;
	add.f32 	%f118, %f115, %f116;
	add.f32 	%f119, %f117, %f118;
	add.f32 	%f417, %f119, %f104;
	sub.s32 	%r102, %r67, %r400;
	setp.lt.s32 	%p5, %r102, 4096;
	@%p5 bra 	$L__BB10_68;
	add.s32 	%r400, %r400, 4096;
	setp.le.s32 	%p6, %r400, %r47;
	@%p6 bra 	$L__BB10_58;
$L__BB10_60:
	setp.le.s32 	%p7, %r67, %r400;
	@%p7 bra 	$L__BB10_68;
	sub.s32 	%r51, %r67, %r400;
	setp.ge.s32 	%p8, %r46, %r51;
	@%p8 bra 	$L__BB10_68;
	not.b32 	%r103, %r46;
	add.s32 	%r104, %r67, %r103;
	sub.s32 	%r52, %r104, %r400;
	and.b32  	%r105, %r52, 768;
	setp.eq.s32 	%p9, %r105, 768;
	mov.u32 	%r404, %r46;
	@%p9 bra 	$L__BB10_65;
	add.s32 	%r402, %r46, %r400;
	shr.u32 	%r106, %r52, 8;
	add.s32 	%r107, %r106, 1;
	and.b32  	%r108, %r107, 3;
	neg.s32 	%r401, %r108;
	mov.u32 	%r404, %r46;
$L__BB10_64:
	.pragma "nounroll";
	mul.wide.u32 	%rd54, %r402, 4;
	add.s64 	%rd53, %rd16, %rd54;
	// begin inline asm
	ld.global.nc.u32 %r109, [%rd53];
	// end inline asm
	mov.b32 	%f121, %r109;
	add.f32 	%f417, %f417, %f121;
	add.s32 	%r404, %r404, 256;
	add.s32 	%r402, %r402, 256;
	add.s32 	%r401, %r401, 1;
	setp.ne.s32 	%p10, %r401, 0;
	@%p10 bra 	$L__BB10_64;
$L__BB10_65:
	setp.lt.u32 	%p11, %r52, 768;
	@%p11 bra 	$L__BB10_68;
	cvt.u64.u32 	%rd55, %r404;
	cvt.u64.u32 	%rd56, %r400;
	add.s64 	%rd57, %rd55, %rd56;
	shl.b64 	%rd58, %rd57, 2;
	add.s64 	%rd59, %rd58, %rd16;
	add.s64 	%rd124, %rd59, 2048;
	add.s32 	%r405, %r404, %r400;
$L__BB10_67:
	mul.wide.u32 	%rd64, %r405, 4;
	add.s64 	%rd60, %rd16, %rd64;
	// begin inline asm
	ld.global.nc.u32 %r110, [%rd60];
	// end inline asm
	mov.b32 	%f122, %r110;
	add.f32 	%f123, %f417, %f122;
	add.s64 	%rd61, %rd124, -1024;
	// begin inline asm
	ld.global.nc.u32 %r111, [%rd61];
	// end inline asm
	mov.b32 	%f124, %r111;
	add.f32 	%f125, %f123, %f124;
	// begin inline asm
	ld.global.nc.u32 %r112, [%rd124];
	// end inline asm
	mov.b32 	%f126, %r112;
	add.f32 	%f127, %f125, %f126;
	add.s64 	%rd63, %rd124, 1024;
	// begin inline asm
	ld.global.nc.u32 %r113, [%rd63];
	// end inline asm
	mov.b32 	%f128, %r113;
	add.f32 	%f417, %f127, %f128;
	add.s32 	%r404, %r404, 1024;
	add.s64 	%rd124, %rd124, 4096;
	add.s32 	%r405, %r405, 1024;
	setp.lt.s32 	%p12, %r404, %r51;
	@%p12 bra 	$L__BB10_67;
$L__BB10_68:
	// begin inline asm
	mov.u32 %r114, %laneid;
	// end inline asm
	mov.b32 	%r116, %f417;
	mov.b32 	%r117, 1;
	mov.b32 	%r138, 31;
	mov.b32 	%r139, -1;
	// begin inline asm
	shfl.sync.down.b32 %r115, %r116, %r117, %r138, %r139;
	// end inline asm
	setp.gt.s32 	%p13, %r114, 30;
	mov.b32 	%f129, %r115;
	add.f32 	%f130, %f417, %f129;
	selp.f32 	%f131, %f417, %f130, %p13;
	mov.b32 	%r121, %f131;
	mov.b32 	%r122, 2;
	// begin inline asm
	shfl.sync.down.b32 %r120, %r121, %r122, %r138, %r139;
	// end inline asm
	setp.gt.s32 	%p14, %r114, 29;
	mov.b32 	%f132, %r120;
	add.f32 	%f133, %f131, %f132;
	selp.f32 	%f134, %f131, %f133, %p14;
	mov.b32 	%r126, %f134;
	mov.b32 	%r127, 4;
	// begin inline asm
	shfl.sync.down.b32 %r125, %r126, %r127, %r138, %r139;
	// end inline asm
	setp.gt.s32 	%p15, %r114, 27;
	mov.b32 	%f135, %r125;
	add.f32 	%f136, %f134, %f135;
	selp.f32 	%f137, %f134, %f136, %p15;
	mov.b32 	%r131, %f137;
	mov.b32 	%r132, 8;
	// begin inline asm
	shfl.sync.down.b32 %r130, %r131, %r132, %r138, %r139;
	// end inline asm
	setp.gt.s32 	%p16, %r114, 23;
	mov.b32 	%f138, %r130;
	add.f32 	%f139, %f137, %f138;
	selp.f32 	%f140, %f137, %f139, %p16;
	mov.b32 	%r136, %f140;
	mov.b32 	%r137, 16;
	// begin inline asm
	shfl.sync.down.b32 %r135, %r136, %r137, %r138, %r139;
	// end inline asm
	setp.gt.s32 	%p17, %r114, 15;
	mov.b32 	%f141, %r135;
	add.f32 	%f54, %f140, %f141;
	selp.f32 	%f418, %f140, %f54, %p17;
	setp.ne.s32 	%p18, %r114, 0;
	@%p18 bra 	$L__BB10_70;
	shr.u32 	%r140, %r46, 3;
	and.b32  	%r141, %r140, 124;
	mov.u32 	%r142, _ZZN3cub18CUB_300001_SM_10006detail6reduce28DeviceReduceSingleTileKernelINS2_10policy_hubIfyN4cuda3std3__44plusIfEEE10Policy1000EPfSC_iS9_ffNS7_10__identityEEEvT0_T1_T2_T3_T4_T6_E12temp_storage;
	add.s32 	%r143, %r142, %r141;
	st.shared.f32 	[%r143+8], %f54;
$L__BB10_70:
	bar.sync 	0;
	setp.ne.s32 	%p19, %r46, 0;
	@%p19 bra 	$L__BB10_72;
	ld.shared.f32 	%f142, [_ZZN3cub18CUB_300001_SM_10006detail6reduce28DeviceReduceSingleTileKernelINS2_10policy_hubIfyN4cuda3std3__44plusIfEEE10Policy1000EPfSC_iS9_ffNS7_10__identityEEEvT0_T1_T2_T3_T4_T6_E12temp_storage+12];
	add.f32 	%f143, %f418, %f142;
	ld.shared.f32 	%f144, [_ZZN3cub18CUB_300001_SM_10006detail6reduce28DeviceReduceSingleTileKernelINS2_10policy_hubIfyN4cuda3std3__44plusIfEEE10Policy1000EPfSC_iS9_ffNS7_10__identityEEEvT0_T1_T2_T3_T4_T6_E12temp_storage+16];
	add.f32 	%f145, %f143, %f144;
	ld.shared.f32 	%f146, [_ZZN3cub18CUB_300001_SM_10006detail6reduce28DeviceReduceSingleTileKernelINS2_10policy_hubIfyN4cuda3std3__44plusIfEEE10Policy1000EPfSC_iS9_ffNS7_10__identityEEEvT0_T1_T2_T3_T4_T6_E12temp_storage+20];
	add.f32 	%f147, %f145, %f146;
	ld.shared.f32 	%f148, [_ZZN3cub18CUB_300001_SM_10006detail6reduce28DeviceReduceSingleTileKernelINS2_10policy_hubIfyN4cuda3std3__44plusIfEEE10Policy1000EPfSC_iS9_ffNS7_10__identityEEEvT0_T1_T2_T3_T4_T6_E12temp_storage+24];
	add.f32 	%f149, %f147, %f148;
	ld.shared.f32 	%f150, [_ZZN3cub18CUB_300001_SM_10006detail6reduce28DeviceReduceSingleTileKernelINS2_10policy_hubIfyN4cuda3std3__44plusIfEEE10Policy1000EPfSC_iS9_ffNS7_10__identityEEEvT0_T1_T2_T3_T4_T6_E12temp_storage+28];
	add.f32 	%f151, %f149, %f150;
	ld.shared.f32 	%f152, [_ZZN3cub18CUB_300001_SM_10006detail6reduce28DeviceReduceSingleTileKernelINS2_10policy_hubIfyN4cuda3std3__44plusIfEEE10Policy1000EPfSC_iS9_ffNS7_10__identityEEEvT0_T1_T2_T3_T4_T6_E12temp_storage+32];
	add.f32 	%f153, %f151, %f152;
	ld.shared.f32 	%f154, [_ZZN3cub18CUB_300001_SM_10006detail6reduce28DeviceReduceSingleTileKernelINS2_10policy_hubIfyN4cuda3std3__44plusIfEEE10Policy1000EPfSC_iS9_ffNS7_10__identityEEEvT0_T1_T2_T3_T4_T6_E12temp_storage+36];
	add.f32 	%f418, %f153, %f154;
$L__BB10_72:
	mov.u32 	%r379, %tid.x;
	setp.ne.s32 	%p95, %r379, 0;
	@%p95 bra 	$L__BB10_74;
	add.f32 	%f391, %f58, %f418;
	st.global.f32 	[%rd1], %f391;
$L__BB10_74:
	ret;

}


// ===== COMPILED SASS (sm_100) =====

	.target	sm_100

	.elftype	@"ET_EXEC"


//--------------------- .note.nv.tkinfo           --------------------------
	.section	.note.nv.tkinfo,"",@"SHT_NOTE"
	.sectionflags	@"SHF_NOTE_NV_TKINFO"
	.tkinfo
        /*0018*/ 	.word	0x00000002
        /*0030*/ 	.string	""
        /*0030*/ 	.string	"ptxas"
        /*0030*/ 	.string	"Cuda compilation tools, release 13.0, V13.0.88"
        /*0030*/ 	.string	"Build cuda_13.0.r13.0/compiler.36424714_0"
        /*0030*/ 	.string	"-arch sm_100 -m 64 "



//--------------------- .note.nv.cuinfo           --------------------------
	.section	.note.nv.cuinfo,"",@"SHT_NOTE"
	.sectionflags	@"SHF_NOTE_NV_CUINFO"
        /*0018*/ 	.short	0x0002
        /*001a*/ 	.short	0x0064
        /*001c*/ 	.short	0x0082
	.zero		2


//--------------------- .nv.info                  --------------------------
	.section	.nv.info,"",@"SHT_CUDA_INFO"
	.align	4


	//----- nvinfo : EIATTR_REGCOUNT
	.align		4
        /*0000*/ 	.byte	0x04, 0x2f
        /*0002*/ 	.short	(.L_46 - .L_45)
	.align		4
.L_45:
        /*0004*/ 	.word	index@(_Z10initKernelv)
        /*0008*/ 	.word	0x00000004


	//----- nvinfo : EIATTR_FRAME_SIZE
	.align		4
.L_46:
        /*000c*/ 	.byte	0x04, 0x11
        /*000e*/ 	.short	(.L_48 - .L_47)
	.align		4
.L_47:
        /*0010*/ 	.word	index@(_Z10initKernelv)
        /*0014*/ 	.word	0x00000000


	//----- nvinfo : EIATTR_REGCOUNT
	.align		4
.L_48:
        /*0018*/ 	.byte	0x04, 0x2f
        /*001a*/ 	.short	(.L_50 - .L_49)
	.align		4
.L_49:
        /*001c*/ 	.word	index@(_Z11naiveKerneliPfS_)
        /*0020*/ 	.word	0x0000001f


	//----- nvinfo : EIATTR_FRAME_SIZE
	.align		4
.L_50:
        /*0024*/ 	.byte	0x04, 0x11
        /*0026*/ 	.short	(.L_52 - .L_51)
	.align		4
.L_51:
        /*0028*/ 	.word	index@($__internal_1_$__cuda_sm3x_div_rn_noftz_f32_slowpath)
        /*002c*/ 	.word	0x00000000


	//----- nvinfo : EIATTR_FRAME_SIZE
	.align		4
.L_52:
        /*0030*/ 	.byte	0x04, 0x11
        /*0032*/ 	.short	(.L_54 - .L_53)
	.align		4
.L_53:
        /*0034*/ 	.word	index@(_Z11naiveKerneliPfS_)
        /*0038*/ 	.word	0x00000000


	//----- nvinfo : EIATTR_REGCOUNT
	.align		4
.L_54:
        /*003c*/ 	.byte	0x04, 0x2f
        /*003e*/ 	.short	(.L_56 - .L_55)
	.align		4
.L_55:
        /*0040*/ 	.word	index@(_Z12thrustKerneliPfS_)
        /*0044*/ 	.word	0x0000001f


	//----- nvinfo : EIATTR_FRAME_SIZE
	.align		4
.L_56:
        /*0048*/ 	.byte	0x04, 0x11
        /*004a*/ 	.short	(.L_58 - .L_57)
	.align		4
.L_57:
        /*004c*/ 	.word	index@($__internal_0_$__cuda_sm3x_div_rn_noftz_f32_slowpath)
        /*0050*/ 	.word	0x00000000


	//----- nvinfo : EIATTR_FRAME_SIZE
	.align		4
.L_58:
        /*0054*/ 	.byte	0x04, 0x11
        /*0056*/ 	.short	(.L_60 - .L_59)
	.align		4
.L_59:
        /*0058*/ 	.word	index@(_Z12thrustKerneliPfS_)
        /*005c*/ 	.word	0x00000000


	//----- nvinfo : EIATTR_REGCOUNT
	.align		4
.L_60:
        /*0060*/ 	.byte	0x04, 0x2f
        /*0062*/ 	.short	(.L_62 - .L_61)
	.align		4
.L_61:
        /*0064*/ 	.word	index@(_ZN3cub18CUB_300001_SM_10006detail11EmptyKernelIvEEvv)
        /*0068*/ 	.word	0x00000004


	//----- nvinfo : EIATTR_FRAME_SIZE
	.align		4
.L_62:
        /*006c*/ 	.byte	0x04, 0x11
        /*006e*/ 	.short	(.L_64 - .L_63)
	.align		4
.L_63:
        /*0070*/ 	.word	index@(_ZN3cub18CUB_300001_SM_10006detail11EmptyKernelIvEEvv)
        /*0074*/ 	.word	0x00000000


	//----- nvinfo : EIATTR_REGCOUNT
	.align		4
.L_64:
        /*0078*/ 	.byte	0x04, 0x2f
        /*007a*/ 	.short	(.L_66 - .L_65)
	.align		4
.L_65:
        /*007c*/ 	.word	index@(_ZN3cub18CUB_300001_SM_10006detail8for_each13static_kernelINS2_12policy_hub_t12policy_500_tEmN6thrust24THRUST_300001_SM_1000_NS8cuda_cub20__uninitialized_fill7functorINS7_10device_ptrIfEEfEEEEvT0_T1_)
        /*0080*/ 	.word	0x00000008


	//----- nvinfo : EIATTR_FRAME_SIZE
	.align		4
.L_66:
        /*0084*/ 	.byte	0x04, 0x11
        /*0086*/ 	.short	(.L_68 - .L_67)
	.align		4
.L_67:
        /*0088*/ 	.word	index@(_ZN3cub18CUB_300001_SM_10006detail8for_each13static_kernelINS2_12policy_hub_t12policy_500_tEmN6thrust24THRUST_300001_SM_1000_NS8cuda_cub20__uninitialized_fill7functorINS7_10device_ptrIfEEfEEEEvT0_T1_)
        /*008c*/ 	.word	0x00000000


	//----- nvinfo : EIATTR_REGCOUNT
	.align		4
.L_68:
        /*0090*/ 	.byte	0x04, 0x2f
        /*0092*/ 	.short	(.L_70 - .L_69)
	.align		4
.L_69:
        /*0094*/ 	.word	index@(_ZN3cub18CUB_300001_SM_10006detail6reduce28DeviceReduceSingleTileKernelINS2_10policy_hubIfjN4cuda3std3__44plusIfEEE10Policy1000EPfSC_jS9_ffNS7_10__identityEEEvT0_T1_T2_T3_T4_T6_)
        /*0098*/ 	.word	0x00000020


	//----- nvinfo : EIATTR_FRAME_SIZE
	.align		4
.L_70:
        /*009c*/ 	.byte	0x04, 0x11
        /*009e*/ 	.short	(.L_72 - .L_71)
	.align		4
.L_71:
        /*00a0*/ 	.word	index@(_ZN3cub18CUB_300001_SM_10006detail6reduce28DeviceReduceSingleTileKernelINS2_10policy_hubIfjN4cuda3std3__44plusIfEEE10Policy1000EPfSC_jS9_ffNS7_10__identityEEEvT0_T1_T2_T3_T4_T6_)
        /*00a4*/ 	.word	0x00000000


	//----- nvinfo : EIATTR_REGCOUNT
	.align		4
.L_72:
        /*00a8*/ 	.byte	0x04, 0x2f
        /*00aa*/ 	.short	(.L_74 - .L_73)
	.align		4
.L_73:
        /*00ac*/ 	.word	index@(_ZN3cub18CUB_300001_SM_10006detail6reduce18DeviceReduceKernelINS2_10policy_hubIfjN4cuda3std3__44plusIfEEE10Policy1000EPfjS9_fNS7_10__identityEEEvT0_PT3_T1_NS0_13GridEvenShareISH_EET2_T4_)
        /*00b0*/ 	.word	0x0000001e


	//----- nvinfo : EIATTR_FRAME_SIZE
	.align		4
.L_74:
        /*00b4*/ 	.byte	0x04, 0x11
        /*00b6*/ 	.short	(.L_76 - .L_75)
	.align		4
.L_75:
        /*00b8*/ 	.word	index@(_ZN3cub18CUB_300001_SM_10006detail6reduce18DeviceReduceKernelINS2_10policy_hubIfjN4cuda3std3__44plusIfEEE10Policy1000EPfjS9_fNS7_10__identityEEEvT0_PT3_T1_NS0_13GridEvenShareISH_EET2_T4_)
        /*00bc*/ 	.word	0x00000000


	//----- nvinfo : EIATTR_REGCOUNT
	.align		4
.L_76:
        /*00c0*/ 	.byte	0x04, 0x2f
        /*00c2*/ 	.short	(.L_78 - .L_77)
	.align		4
.L_77:
        /*00c4*/ 	.word	index@(_ZN3cub18CUB_300001_SM_10006detail6reduce28DeviceReduceSingleTileKernelINS2_10policy_hubIfjN4cuda3std3__44plusIfEEE10Policy1000EPfSC_iS9_ffNS7_10__identityEEEvT0_T1_T2_T3_T4_T6_)
        /*00c8*/ 	.word	0x0000001e


	//----- nvinfo : EIATTR_FRAME_SIZE
	.align		4
.L_78:
        /*00cc*/ 	.byte	0x04, 0x11
        /*00ce*/ 	.short	(.L_80 - .L_79)
	.align		4
.L_79:
        /*00d0*/ 	.word	index@(_ZN3cub18CUB_300001_SM_10006detail6reduce28DeviceReduceSingleTileKernelINS2_10policy_hubIfjN4cuda3std3__44plusIfEEE10Policy1000EPfSC_iS9_ffNS7_10__identityEEEvT0_T1_T2_T3_T4_T6_)
        /*00d4*/ 	.word	0x00000000


	//----- nvinfo : EIATTR_REGCOUNT
	.align		4
.L_80:
        /*00d8*/ 	.byte	0x04, 0x2f
        /*00da*/ 	.short	(.L_82 - .L_81)
	.align		4
.L_81:
        /*00dc*/ 	.word	index@(_ZN3cub18CUB_300001_SM_10006detail6reduce28DeviceReduceSingleTileKernelINS2_10policy_hubIfyN4cuda3std3__44plusIfEEE10Policy1000EPfSC_yS9_ffNS7_10__identityEEEvT0_T1_T2_T3_T4_T6_)
        /*00e0*/ 	.word	0x00000020


	//----- nvinfo : EIATTR_FRAME_SIZE
	.align		4
.L_82:
        /*00e4*/ 	.byte	0x04, 0x11
        /*00e6*/ 	.short	(.L_84 - .L_83)
	.align		4
.L_83:
        /*00e8*/ 	.word	index@(_ZN3cub18CUB_300001_SM_10006detail6reduce28DeviceReduceSingleTileKernelINS2_10policy_hubIfyN4cuda3std3__44plusIfEEE10Policy1000EPfSC_yS9_ffNS7_10__identityEEEvT0_T1_T2_T3_T4_T6_)
        /*00ec*/ 	.word	0x00000000


	//----- nvinfo : EIATTR_REGCOUNT
	.align		4
.L_84:
        /*00f0*/ 	.byte	0x04, 0x2f
        /*00f2*/ 	.short	(.L_86 - .L_85)
	.align		4
.L_85:
        /*00f4*/ 	.word	index@(_ZN3cub18CUB_300001_SM_10006detail6reduce18DeviceReduceKernelINS2_10policy_hubIfyN4cuda3std3__44plusIfEEE10Policy1000EPfyS9_fNS7_10__identityEEEvT0_PT3_T1_NS0_13GridEvenShareISH_EET2_T4_)
        /*00f8*/ 	.word	0x0000001f


	//----- nvinfo : EIATTR_FRAME_SIZE
	.align		4
.L_86:
        /*00fc*/ 	.byte	0x04, 0x11
        /*00fe*/ 	.short	(.L_88 - .L_87)
	.align		4
.L_87:
        /*0100*/ 	.word	index@(_ZN3cub18CUB_300001_SM_10006detail6reduce18DeviceReduceKernelINS2_10policy_hubIfyN4cuda3std3__44plusIfEEE10Policy1000EPfyS9_fNS7_10__identityEEEvT0_PT3_T1_NS0_13GridEvenShareISH_EET2_T4_)
        /*0104*/ 	.word	0x00000000


	//----- nvinfo : EIATTR_REGCOUNT
	.align		4
.L_88:
        /*0108*/ 	.byte	0x04, 0x2f
        /*010a*/ 	.short	(.L_90 - .L_89)
	.align		4
.L_89:
        /*010c*/ 	.word	index@(_ZN3cub18CUB_300001_SM_10006detail6reduce28DeviceReduceSingleTileKernelINS2_10policy_hubIfyN4cuda3std3__44plusIfEEE10Policy1000EPfSC_iS9_ffNS7_10__identityEEEvT0_T1_T2_T3_T4_T6_)
        /*0110*/ 	.word	0x0000001e


	//----- nvinfo : EIATTR_FRAME_SIZE
	.align		4
.L_90:
        /*0114*/ 	.byte	0x04, 0x11
        /*0116*/ 	.short	(.L_92 - .L_91)
	.align		4
.L_91:
        /*0118*/ 	.word	index@(_ZN3cub18CUB_300001_SM_10006detail6reduce28DeviceReduceSingleTileKernelINS2_10policy_hubIfyN4cuda3std3__44plusIfEEE10Policy1000EPfSC_iS9_ffNS7_10__identityEEEvT0_T1_T2_T3_T4_T6_)
        /*011c*/ 	.word	0x00000000


	//----- nvinfo : EIATTR_MIN_STACK_SIZE
	.align		4
.L_92:
        /*0120*/ 	.byte	0x04, 0x12
        /*0122*/ 	.short	(.L_94 - .L_93)
	.align		4
.L_93:
        /*0124*/ 	.word	index@(_ZN3cub18CUB_300001_SM_10006detail6reduce28DeviceReduceSingleTileKernelINS2_10policy_hubIfyN4cuda3std3__44plusIfEEE10Policy1000EPfSC_iS9_ffNS7_10__identityEEEvT0_T1_T2_T3_T4_T6_)
        /*0128*/ 	.word	0x00000000


	//----- nvinfo : EIATTR_MIN_STACK_SIZE
	.align		4
.L_94:
        /*012c*/ 	.byte	0x04, 0x12
        /*012e*/ 	.short	(.L_96 - .L_95)
	.align		4
.L_95:
        /*0130*/ 	.word	index@(_ZN3cub18CUB_300001_SM_10006detail6reduce18DeviceReduceKernelINS2_10policy_hubIfyN4cuda3std3__44plusIfEEE10Policy1000EPfyS9_fNS7_10__identityEEEvT0_PT3_T1_NS0_13GridEvenShareISH_EET2_T4_)
        /*0134*/ 	.word	0x00000000


	//----- nvinfo : EIATTR_MIN_STACK_SIZE
	.align		4
.L_96:
        /*0138*/ 	.byte	0x04, 0x12
        /*013a*/ 	.short	(.L_98 - .L_97)
	.align		4
.L_97:
        /*013c*/ 	.word	index@(_ZN3cub18CUB_300001_SM_10006detail6reduce28DeviceReduceSingleTileKernelINS2_10policy_hubIfyN4cuda3std3__44plusIfEEE10Policy1000EPfSC_yS9_ffNS7_10__identityEEEvT0_T1_T2_T3_T4_T6_)
        /*0140*/ 	.word	0x00000000


	//----- nvinfo : EIATTR_MIN_STACK_SIZE
	.align		4
.L_98:
        /*0144*/ 	.byte	0x04, 0x12
        /*0146*/ 	.short	(.L_100 - .L_99)
	.align		4
.L_99:
        /*0148*/ 	.word	index@(_ZN3cub18CUB_300001_SM_10006detail6reduce28DeviceReduceSingleTileKernelINS2_10policy_hubIfjN4cuda3std3__44plusIfEEE10Policy1000EPfSC_iS9_ffNS7_10__identityEEEvT0_T1_T2_T3_T4_T6_)
        /*014c*/ 	.word	0x00000000


	//----- nvinfo : EIATTR_MIN_STACK_SIZE
	.align		4
.L_100:
        /*0150*/ 	.byte	0x04, 0x12
        /*0152*/ 	.short	(.L_102 - .L_101)
	.align		4
.L_101:
        /*0154*/ 	.word	index@(_ZN3cub18CUB_300001_SM_10006detail6reduce18DeviceReduceKernelINS2_10policy_hubIfjN4cuda3std3__44plusIfEEE10Policy1000EPfjS9_fNS7_10__identityEEEvT0_PT3_T1_NS0_13GridEvenShareISH_EET2_T4_)
        /*0158*/ 	.word	0x00000000


	//----- nvinfo : EIATTR_MIN_STACK_SIZE
	.align		4
.L_102:
        /*015c*/ 	.byte	0x04, 0x12
        /*015e*/ 	.short	(.L_104 - .L_103)
	.align		4
.L_103:
        /*0160*/ 	.word	index@(_ZN3cub18CUB_300001_SM_10006detail6reduce28DeviceReduceSingleTileKernelINS2_10policy_hubIfjN4cuda3std3__44plusIfEEE10Policy1000EPfSC_jS9_ffNS7_10__identityEEEvT0_T1_T2_T3_T4_T6_)
        /*0164*/ 	.word	0x00000000


	//----- nvinfo : EIATTR_MIN_STACK_SIZE
	.align		4
.L_104:
        /*0168*/ 	.byte	0x04, 0x12
        /*016a*/ 	.short	(.L_106 - .L_105)
	.align		4
.L_105:
        /*016c*/ 	.word	index@(_ZN3cub18CUB_300001_SM_10006detail8for_each13static_kernelINS2_12policy_hub_t12policy_500_tEmN6thrust24THRUST_300001_SM_1000_NS8cuda_cub20__uninitialized_fill7functorINS7_10device_ptrIfEEfEEEEvT0_T1_)
        /*0170*/ 	.word	0x00000000


	//----- nvinfo : EIATTR_MIN_STACK_SIZE
	.align		4
.L_106:
        /*0174*/ 	.byte	0x04, 0x12
        /*0176*/ 	.short	(.L_108 - .L_107)
	.align		4
.L_107:
        /*0178*/ 	.word	index@(_ZN3cub18CUB_300001_SM_10006detail11EmptyKernelIvEEvv)
        /*017c*/ 	.word	0x00000000


	//----- nvinfo : EIATTR_MIN_STACK_SIZE
	.align		4
.L_108:
        /*0180*/ 	.byte	0x04, 0x12
        /*0182*/ 	.short	(.L_110 - .L_109)
	.align		4
.L_109:
        /*0184*/ 	.word	index@(_Z12thrustKerneliPfS_)
        /*0188*/ 	.word	0x00000000


	//----- nvinfo : EIATTR_MIN_STACK_SIZE
	.align		4
.L_110:
        /*018c*/ 	.byte	0x04, 0x12
        /*018e*/ 	.short	(.L_112 - .L_111)
	.align		4
.L_111:
        /*0190*/ 	.word	index@(_Z11naiveKerneliPfS_)
        /*0194*/ 	.word	0x00000000


	//----- nvinfo : EIATTR_MIN_STACK_SIZE
	.align		4
.L_112:
        /*0198*/ 	.byte	0x04, 0x12
        /*019a*/ 	.short	(.L_114 - .L_113)
	.align		4
.L_113:
        /*019c*/ 	.word	index@(_Z10initKernelv)
        /*01a0*/ 	.word	0x00000000
.L_114:


//--------------------- .nv.compat                --------------------------
	.section	.nv.compat,"",@"SHT_CUDA_COMPAT_INFO"
	.align	4
        /*0000*/ 	.byte	0x02, 0x09, 0x00, 0x00, 0x02, 0x02, 0x01, 0x00, 0x02, 0x05, 0x05, 0x00, 0x03, 0x07, 0x01, 0x01
        /*0010*/ 	.byte	0x02, 0x03, 0x00, 0x00, 0x02, 0x06, 0x01, 0x00, 0x04, 0x0b, 0x08, 0x00, 0x01, 0x00, 0x00, 0x00
        /*0020*/ 	.byte	0x00, 0x00, 0x00, 0x00


//--------------------- .nv.info._ZN3cub18CUB_300001_SM_10006detail6reduce28DeviceReduceSingleTileKernelINS2_10policy_hubIfyN4cuda3std3__44plusIfEEE10Policy1000EPfSC_iS9_ffNS7_10__identityEEEvT0_T1_T2_T3_T4_T6_ --------------------------
	.section	.nv.info._ZN3cub18CUB_300001_SM_10006detail6reduce28DeviceReduceSingleTileKernelINS2_10policy_hubIfyN4cuda3std3__44plusIfEEE10Policy1000EPfSC_iS9_ffNS7_10__identityEEEvT0_T1_T2_T3_T4_T6_,"",@"SHT_CUDA_INFO"
	.sectionflags	@""
	.align	4


	//----- nvinfo : EIATTR_CUDA_API_VERSION
	.align		4
        /*0000*/ 	.byte	0x04, 0x37
        /*0002*/ 	.short	(.L_116 - .L_115)
.L_115:
        /*0004*/ 	.word	0x00000082


	//----- nvinfo : EIATTR_KPARAM_INFO
	.align		4
.L_116:
        /*0008*/ 	.byte	0x04, 0x17
        /*000a*/ 	.short	(.L_118 - .L_117)
.L_117:
        /*000c*/ 	.word	0x00000000
        /*0010*/ 	.short	0x0005
        /*0012*/ 	.short	0x001c
        /*0014*/ 	.byte	0x00, 0xf0, 0x05, 0x00


	//----- nvinfo : EIATTR_KPARAM_INFO
	.align		4
.L_118:
        /*0018*/ 	.byte	0x04, 0x17
        /*001a*/ 	.short	(.L_120 - .L_119)
.L_119:
        /*001c*/ 	.word	0x00000000
        /*0020*/ 	.short	0x0004
        /*0022*/ 	.short	0x0018
        /*0024*/ 	.byte	0x00, 0xf0, 0x11, 0x00


	//----- nvinfo : EIATTR_KPARAM_INFO
	.align		4
.L_120:
        /*0028*/ 	.byte	0x04, 0x17
        /*002a*/ 	.short	(.L_122 - .L_121)
.L_121:
        /*002c*/ 	.word	0x00000000
        /*0030*/ 	.short	0x0003
        /*0032*/ 	.short	0x0014
        /*0034*/ 	.byte	0x00, 0xf0, 0x05, 0x00


	//----- nvinfo : EIATTR_KPARAM_INFO
	.align		4
.L_122:
        /*0038*/ 	.byte	0x04, 0x17
        /*003a*/ 	.short	(.L_124 - .L_123)
.L_123:
        /*003c*/ 	.word	0x00000000
        /*0040*/ 	.short	0x0002
        /*0042*/ 	.short	0x0010
        /*0044*/ 	.byte	0x00, 0xf0, 0x11, 0x00


	//----- nvinfo : EIATTR_KPARAM_INFO
	.align		4
.L_124:
        /*0048*/ 	.byte	0x04, 0x17
        /*004a*/ 	.short	(.L_126 - .L_125)
.L_125:
        /*004c*/ 	.word	0x00000000
        /*0050*/ 	.short	0x0001
        /*0052*/ 	.short	0x0008
        /*0054*/ 	.byte	0x00, 0xf5, 0x21, 0x00


	//----- nvinfo : EIATTR_KPARAM_INFO
	.align		4
.L_126:
        /*0058*/ 	.byte	0x04, 0x17
        /*005a*/ 	.short	(.L_128 - .L_127)
.L_127:
        /*005c*/ 	.word	0x00000000
        /*0060*/ 	.short	0x0000
        /*0062*/ 	.short	0x0000
        /*0064*/ 	.byte	0x00, 0xf5, 0x21, 0x00


	//----- nvinfo : EIATTR_SPARSE_MMA_MASK
	.align		4
.L_128:
        /*0068*/ 	.byte	0x03, 0x50
        /*006a*/ 	.short	0x0000


	//----- nvinfo : EIATTR_MAXREG_COUNT
	.align		4
        /*006c*/ 	.byte	0x03, 0x1b
        /*006e*/ 	.short	0x00ff


	//----- nvinfo : EIATTR_NUM_BARRIERS
	.align		4
        /*0070*/ 	.byte	0x02, 0x4c
        /*0072*/ 	.byte	0x01
	.zero		1


	//----- nvinfo : EIATTR_MERCURY_ISA_VERSION
	.align		4
        /*0074*/ 	.byte	0x03, 0x5f
        /*0076*/ 	.short	0x0101


	//----- nvinfo : EIATTR_COOP_GROUP_MASK_REGIDS
	.align		4
        /*0078*/ 	.byte	0x04, 0x29
        /*007a*/ 	.short	(.L_130 - .L_129)


	//   ....[0]....
.L_129:
        /*007c*/ 	.word	0xffffffff


	//   ....[1]....
        /*0080*/ 	.word	0xffffffff


	//   ....[2]....
        /*0084*/ 	.word	0xffffffff


	//   ....[3]....
        /*0088*/ 	.word	0xffffffff


	//   ....[4]....
        /*008c*/ 	.word	0xffffffff


	//   ....[5]....
        /*0090*/ 	.word	0xffffffff


	//   ....[6]....
        /*0094*/ 	.word	0xffffffff


	//   ....[7]....
        /*0098*/ 	.word	0xffffffff


	//   ....[8]....
        /*009c*/ 	.word	0xffffffff


	//   ....[9]....
        /*00a0*/ 	.word	0xffffffff


	//   ....[10]....
        /*00a4*/ 	.word	0xffffffff


	//   ....[11]....
        /*00a8*/ 	.word	0xffffffff


	//   ....[12]....
        /*00ac*/ 	.word	0xffffffff


	//   ....[13]....
        /*00b0*/ 	.word	0xffffffff


	//   ....[14]....
        /*00b4*/ 	.word	0xffffffff


	//   ....[15]....
        /*00b8*/ 	.word	0xffffffff


	//   ....[16]....
        /*00bc*/ 	.word	0xffffffff


	//   ....[17]....
        /*00c0*/ 	.word	0xffffffff


	//   ....[18]....
        /*00c4*/ 	.word	0xffffffff


	//   ....[19]....
        /*00c8*/ 	.word	0xffffffff


	//   ....[20]....
        /*00cc*/ 	.word	0xffffffff


	//   ....[21]....
        /*00d0*/ 	.word	0xffffffff


	//   ....[22]....
        /*00d4*/ 	.word	0xffffffff


	//   ....[23]....
        /*00d8*/ 	.word	0xffffffff


	//   ....[24]....
        /*00dc*/ 	.word	0xffffffff


	//   ....[25]....
        /*00e0*/ 	.word	0xffffffff


	//   ....[26]....
        /*00e4*/ 	.word	0xffffffff


	//   ....[27]....
        /*00e8*/ 	.word	0xffffffff


	//   ....[28]....
        /*00ec*/ 	.word	0xffffffff


	//   ....[29]....
        /*00f0*/ 	.word	0xffffffff


	//----- nvinfo : EIATTR_COOP_GROUP_INSTR_OFFSETS
	.align		4
.L_130:
        /*00f4*/ 	.byte	0x04, 0x28
        /*00f6*/ 	.short	(.L_132 - .L_131)


	//   ....[0]....
.L_131:
        /*00f8*/ 	.word	0x00000980


	//   ....[1]....
        /*00fc*/ 	.word	0x000009e0


	//   ....[2]....
        /*0100*/ 	.word	0x00000a50


	//   ....[3]....
        /*0104*/ 	.word	0x00000aa0


	//   ....[4]....
        /*0108*/ 	.word	0x00000ad0


	//   ....[5]....
        /*010c*/ 	.word	0x00000c90


	//   ....[6]....
        /*0110*/ 	.word	0x00000d20


	//   ....[7]....
        /*0114*/ 	.word	0x00000d60


	//   ....[8]....
        /*0118*/ 	.word	0x00000db0


	//   ....[9]....
        /*011c*/ 	.word	0x00000df0


	//   ....[10]....
        /*0120*/ 	.word	0x00001c00


	//   ....[11]....
        /*0124*/ 	.word	0x00001c80


	//   ....[12]....
        /*0128*/ 	.word	0x00001cd0


	//   ....[13]....
        /*012c*/ 	.word	0x00001d10


	//   ....[14]....
        /*0130*/ 	.word	0x00001d40


	//   ....[15]....
        /*0134*/ 	.word	0x00002700


	//   ....[16]....
        /*0138*/ 	.word	0x00002760


	//   ....[17]....
        /*013c*/ 	.word	0x000027d0


	//   ....[18]....
        /*0140*/ 	.word	0x00002820


	//   ....[19]....
        /*0144*/ 	.word	0x00002850


	//   ....[20]....
        /*0148*/ 	.word	0x00002a10


	//   ....[21]....
        /*014c*/ 	.word	0x00002a90


	//   ....[22]....
        /*0150*/ 	.word	0x00002ad0


	//   ....[23]....
        /*0154*/ 	.word	0x00002b10


	//   ....[24]....
        /*0158*/ 	.word	0x00002b70


	//   ....[25]....
        /*015c*/ 	.word	0x00003b00


	//   ....[26]....
        /*0160*/ 	.word	0x00003b80


	//   ....[27]....
        /*0164*/ 	.word	0x00003bd0


	//   ....[28]....
        /*0168*/ 	.word	0x00003c10


	//   ....[29]....
        /*016c*/ 	.word	0x00003c40


	//----- nvinfo : EIATTR_VRC_CTA_INIT_COUNT
	.align		4
.L_132:
        /*0170*/ 	.byte	0x02, 0x4a
	.zero		1
	.zero		1


	//----- nvinfo : EIATTR_EXIT_INSTR_OFFSETS
	.align		4
        /*0174*/ 	.byte	0x04, 0x1c
        /*0176*/ 	.short	(.L_134 - .L_133)


	//   ....[0]....
.L_133:
        /*0178*/ 	.word	0x00000080


	//   ....[1]....
        /*017c*/ 	.word	0x000000c0


	//   ....[2]....
        /*0180*/ 	.word	0x00003d90


	//   ....[3]....
        /*0184*/ 	.word	0x00003de0


	//----- nvinfo : EIATTR_MAX_THREADS
	.align		4
.L_134:
        /*0188*/ 	.byte	0x04, 0x05
        /*018a*/ 	.short	(.L_136 - .L_135)
.L_135:
        /*018c*/ 	.word	0x00000100
        /*0190*/ 	.word	0x00000001
        /*0194*/ 	.word	0x00000001


	//----- nvinfo : EIATTR_CRS_STACK_SIZE
	.align		4
.L_136:
        /*0198*/ 	.byte	0x04, 0x1e
        /*019a*/ 	.short	(.L_138 - .L_137)
.L_137:
        /*019c*/ 	.word	0x00000000


	//----- nvinfo : EIATTR_CBANK_PARAM_SIZE
	.align		4
.L_138:
        /*01a0*/ 	.byte	0x03, 0x19
        /*01a2*/ 	.short	0x001d


	//----- nvinfo : EIATTR_PARAM_CBANK
	.align		4
        /*01a4*/ 	.byte	0x04, 0x0a
        /*01a6*/ 	.short	(.L_140 - .L_139)
	.align		4
.L_139:
        /*01a8*/ 	.word	index@(.nv.constant0._ZN3cub18CUB_300001_SM_10006detail6reduce28DeviceReduceSingleTileKernelINS2_10policy_hubIfyN4cuda3std3__44plusIfEEE10Policy1000EPfSC_iS9_ffNS7_10__identityEEEvT0_T1_T2_T3_T4_T6_)
        /*01ac*/ 	.short	0x0380
        /*01ae*/ 	.short	0x001d


	//----- nvinfo : EIATTR_SW_WAR
	.align		4
.L_140:
        /*01b0*/ 	.byte	0x04, 0x36
        /*01b2*/ 	.short	(.L_142 - .L_141)
.L_141:
        /*01b4*/ 	.word	0x00000008
.L_142:


//--------------------- .nv.info._ZN3cub18CUB_300001_SM_10006detail6reduce18DeviceReduceKernelINS2_10policy_hubIfyN4cuda3std3__44plusIfEEE10Policy1000EPfyS9_fNS7_10__identityEEEvT0_PT3_T1_NS0_13GridEvenShareISH_EET2_T4_ --------------------------
	.section	.nv.info._ZN3cub18CUB_300001_SM_10006detail6reduce18DeviceReduceKernelINS2_10policy_hubIfyN4cuda3std3__44plusIfEEE10Policy1000EPfyS9_fNS7_10__identityEEEvT0_PT3_T1_NS0_13GridEvenShareISH_EET2_T4_,"",@"SHT_CUDA_INFO"
	.sectionflags	@""
	.align	4


	//----- nvinfo : EIATTR_CUDA_API_VERSION
	.align		4
        /*0000*/ 	.byte	0x04, 0x37
        /*0002*/ 	.short	(.L_144 - .L_143)
.L_143:
        /*0004*/ 	.word	0x00000082


	//----- nvinfo : EIATTR_KPARAM_INFO
	.align		4
.L_144:
        /*0008*/ 	.byte	0x04, 0x17
        /*000a*/ 	.short	(.L_146 - .L_145)
.L_145:
        /*000c*/ 	.word	0x00000000
        /*0010*/ 	.short	0x0005
        /*0012*/ 	.short	0x0061
        /*0014*/ 	.byte	0x00, 0xf0, 0x05, 0x00


	//----- nvinfo : EIATTR_KPARAM_INFO
	.align		4
.L_146:
        /*0018*/ 	.byte	0x04, 0x17
        /*001a*/ 	.short	(.L_148 - .L_147)
.L_147:
        /*001c*/ 	.word	0x00000000
        /*0020*/ 	.short	0x0004
        /*0022*/ 	.short	0x0060
        /*0024*/ 	.byte	0x00, 0xf0, 0x05, 0x00


	//----- nvinfo : EIATTR_KPARAM_INFO
	.align		4
.L_148:
        /*0028*/ 	.byte	0x04, 0x17
        /*002a*/ 	.short	(.L_150 - .L_149)
.L_149:
        /*002c*/ 	.word	0x00000000
        /*0030*/ 	.short	0x0003
        /*0032*/ 	.short	0x0018
        /*0034*/ 	.byte	0x00, 0xf0, 0x21, 0x01


	//----- nvinfo : EIATTR_KPARAM_INFO
	.align		4
.L_150:
        /*0038*/ 	.byte	0x04, 0x17
        /*003a*/ 	.short	(.L_152 - .L_151)
.L_151:
        /*003c*/ 	.word	0x00000000
        /*0040*/ 	.short	0x0002
        /*0042*/ 	.short	0x0010
        /*0044*/ 	.byte	0x00, 0xf0, 0x21, 0x00


	//----- nvinfo : EIATTR_KPARAM_INFO
	.align		4
.L_152:
        /*0048*/ 	.byte	0x04, 0x17
        /*004a*/ 	.short	(.L_154 - .L_153)
.L_153:
        /*004c*/ 	.word	0x00000000
        /*0050*/ 	.short	0x0001
        /*0052*/ 	.short	0x0008
        /*0054*/ 	.byte	0x00, 0xf5, 0x21, 0x00


	//----- nvinfo : EIATTR_KPARAM_INFO
	.align		4
.L_154:
        /*0058*/ 	.byte	0x04, 0x17
        /*005a*/ 	.short	(.L_156 - .L_155)
.L_155:
        /*005c*/ 	.word	0x00000000
        /*0060*/ 	.short	0x0000
        /*0062*/ 	.short	0x0000
        /*0064*/ 	.byte	0x00, 0xf5, 0x21, 0x00


	//----- nvinfo : EIATTR_SPARSE_MMA_MASK
	.align		4
.L_156:
        /*0068*/ 	.byte	0x03, 0x50
        /*006a*/ 	.short	0x0000


	//----- nvinfo : EIATTR_MAXREG_COUNT
	.align		4
        /*006c*/ 	.byte	0x03, 0x1b
        /*006e*/ 	.short	0x00ff


	//----- nvinfo : EIATTR_NUM_BARRIERS
	.align		4
        /*0070*/ 	.byte	0x02, 0x4c
        /*0072*/ 	.byte	0x01
	.zero		1


	//----- nvinfo : EIATTR_MERCURY_ISA_VERSION
	.align		4
        /*0074*/ 	.byte	0x03, 0x5f
        /*0076*/ 	.short	0x0101


	//----- nvinfo : EIATTR_COOP_GROUP_MASK_REGIDS
	.align		4
        /*0078*/ 	.byte	0x04, 0x29
        /*007a*/ 	.short	(.L_158 - .L_157)


	//   ....[0]....
.L_157:
        /*007c*/ 	.word	0xffffffff


	//   ....[1]....
        /*0080*/ 	.word	0xffffffff


	//   ....[2]....
        /*0084*/ 	.word	0xffffffff


	//   ....[3]....
        /*0088*/ 	.word	0xffffffff


	//   ....[4]....
        /*008c*/ 	.word	0xffffffff


	//   ....[5]....
        /*0090*/ 	.word	0xffffffff


	//   ....[6]....
        /*0094*/ 	.word	0xffffffff


	//   ....[7]....
        /*0098*/ 	.word	0xffffffff


	//   ....[8]....
        /*009c*/ 	.word	0xffffffff


	//   ....[9]....
        /*00a0*/ 	.word	0xffffffff


	//   ....[10]....
        /*00a4*/ 	.word	0xffffffff


	//   ....[11]....
        /*00a8*/ 	.word	0xffffffff


	//   ....[12]....
        /*00ac*/ 	.word	0xffffffff


	//   ....[13]....
        /*00b0*/ 	.word	0xffffffff


	//   ....[14]....
        /*00b4*/ 	.word	0xffffffff


	//   ....[15]....
        /*00b8*/ 	.word	0xffffffff


	//   ....[16]....
        /*00bc*/ 	.word	0xffffffff


	//   ....[17]....
        /*00c0*/ 	.word	0xffffffff


	//   ....[18]....
        /*00c4*/ 	.word	0xffffffff


	//   ....[19]....
        /*00c8*/ 	.word	0xffffffff


	//   ....[20]....
        /*00cc*/ 	.word	0xffffffff


	//   ....[21]....
        /*00d0*/ 	.word	0xffffffff


	//   ....[22]....
        /*00d4*/ 	.word	0xffffffff


	//   ....[23]....
        /*00d8*/ 	.word	0xffffffff


	//   ....[24]....
        /*00dc*/ 	.word	0xffffffff


	//   ....[25]....
        /*00e0*/ 	.word	0xffffffff


	//   ....[26]....
        /*00e4*/ 	.word	0xffffffff


	//   ....[27]....
        /*00e8*/ 	.word	0xffffffff


	//   ....[28]....
        /*00ec*/ 	.word	0xffffffff


	//   ....[29]....
        /*00f0*/ 	.word	0xffffffff


	//----- nvinfo : EIATTR_COOP_GROUP_INSTR_OFFSETS
	.align		4
.L_158:
        /*00f4*/ 	.byte	0x04, 0x28
        /*00f6*/ 	.short	(.L_160 - .L_159)


	//   ....[0]....
.L_159:
        /*00f8*/ 	.word	0x00000b10


	//   ....[1]....
        /*00fc*/ 	.word	0x00000b70


	//   ....[2]....
        /*0100*/ 	.word	0x00000be0


	//   ....[3]....
        /*0104*/ 	.word	0x00000c30


	//   ....[4]....
        /*0108*/ 	.word	0x00000c60


	//   ....[5]....
        /*010c*/ 	.word	0x00000e20


	//   ....[6]....
        /*0110*/ 	.word	0x00000eb0


	//   ....[7]....
        /*0114*/ 	.word	0x00000f00


	//   ....[8]....
        /*0118*/ 	.word	0x00000f40


	//   ....[9]....
        /*011c*/ 	.word	0x00000f80


	//   ....[10]....
        /*0120*/ 	.word	0x00001f60


	//   ....[11]....
        /*0124*/ 	.word	0x00001fe0


	//   ....[12]....
        /*0128*/ 	.word	0x00002030


	//   ....[13]....
        /*012c*/ 	.word	0x00002070


	//   ....[14]....
        /*0130*/ 	.word	0x000020a0


	//   ....[15]....
        /*0134*/ 	.word	0x00002c70


	//   ....[16]....
        /*0138*/ 	.word	0x00002cd0


	//   ....[17]....
        /*013c*/ 	.word	0x00002d40


	//   ....[18]....
        /*0140*/ 	.word	0x00002d90


	//   ....[19]....
        /*0144*/ 	.word	0x00002dc0


	//   ....[20]....
        /*0148*/ 	.word	0x00002f80


	//   ....[21]....
        /*014c*/ 	.word	0x00003000


	//   ....[22]....
        /*0150*/ 	.word	0x00003050


	//   ....[23]....
        /*0154*/ 	.word	0x00003090


	//   ....[24]....
        /*0158*/ 	.word	0x000030d0


	//   ....[25]....
        /*015c*/ 	.word	0x00004250


	//   ....[26]....
        /*0160*/ 	.word	0x000042d0


	//   ....[27]....
        /*0164*/ 	.word	0x00004320


	//   ....[28]....
        /*0168*/ 	.word	0x00004360


	//   ....[29]....
        /*016c*/ 	.word	0x00004390


	//----- nvinfo : EIATTR_VRC_CTA_INIT_COUNT
	.align		4
.L_160:
        /*0170*/ 	.byte	0x02, 0x4a
	.zero		1
	.zero		1


	//----- nvinfo : EIATTR_EXIT_INSTR_OFFSETS
	.align		4
        /*0174*/ 	.byte	0x04, 0x1c
        /*0176*/ 	.short	(.L_162 - .L_161)


	//   ....[0]....
.L_161:
        /*0178*/ 	.word	0x000044e0


	//   ....[1]....
        /*017c*/ 	.word	0x00004540


	//----- nvinfo : EIATTR_MAX_THREADS
	.align		4
.L_162:
        /*0180*/ 	.byte	0x04, 0x05
        /*0182*/ 	.short	(.L_164 - .L_163)
.L_163:
        /*0184*/ 	.word	0x00000100
        /*0188*/ 	.word	0x00000001
        /*018c*/ 	.word	0x00000001


	//----- nvinfo : EIATTR_CRS_STACK_SIZE
	.align		4
.L_164:
        /*0190*/ 	.byte	0x04, 0x1e
        /*0192*/ 	.short	(.L_166 - .L_165)
.L_165:
        /*0194*/ 	.word	0x00000000


	//----- nvinfo : EIATTR_CBANK_PARAM_SIZE
	.align		4
.L_166:
        /*0198*/ 	.byte	0x03, 0x19
        /*019a*/ 	.short	0x0062


	//----- nvinfo : EIATTR_PARAM_CBANK
	.align		4
        /*019c*/ 	.byte	0x04, 0x0a
        /*019e*/ 	.short	(.L_168 - .L_167)
	.align		4
.L_167:
        /*01a0*/ 	.word	index@(.nv.constant0._ZN3cub18CUB_300001_SM_10006detail6reduce18DeviceReduceKernelINS2_10policy_hubIfyN4cuda3std3__44plusIfEEE10Policy1000EPfyS9_fNS7_10__identityEEEvT0_PT3_T1_NS0_13GridEvenShareISH_EET2_T4_)
        /*01a4*/ 	.short	0x0380
        /*01a6*/ 	.short	0x0062


	//----- nvinfo : EIATTR_SW_WAR
	.align		4
.L_168:
        /*01a8*/ 	.byte	0x04, 0x36
        /*01aa*/ 	.short	(.L_170 - .L_169)
.L_169:
        /*01ac*/ 	.word	0x00000008
.L_170:


//--------------------- .nv.info._ZN3cub18CUB_300001_SM_10006detail6reduce28DeviceReduceSingleTileKernelINS2_10policy_hubIfyN4cuda3std3__44plusIfEEE10Policy1000EPfSC_yS9_ffNS7_10__identityEEEvT0_T1_T2_T3_T4_T6_ --------------------------
	.section	.nv.info._ZN3cub18CUB_300001_SM_10006detail6reduce28DeviceReduceSingleTileKernelINS2_10policy_hubIfyN4cuda3std3__44plusIfEEE10Policy1000EPfSC_yS9_ffNS7_10__identityEEEvT0_T1_T2_T3_T4_T6_,"",@"SHT_CUDA_INFO"
	.sectionflags	@""
	.align	4


	//----- nvinfo : EIATTR_CUDA_API_VERSION
	.align		4
        /*0000*/ 	.byte	0x04, 0x37
        /*0002*/ 	.short	(.L_172 - .L_171)
.L_171:
        /*0004*/ 	.word	0x00000082


	//----- nvinfo : EIATTR_KPARAM_INFO
	.align		4
.L_172:
        /*0008*/ 	.byte	0x04, 0x17
        /*000a*/ 	.short	(.L_174 - .L_173)
.L_173:
        /*000c*/ 	.word	0x00000000
        /*0010*/ 	.short	0x0005
        /*0012*/ 	.short	0x0020
        /*0014*/ 	.byte	0x00, 0xf0, 0x05, 0x00


	//----- nvinfo : EIATTR_KPARAM_INFO
	.align		4
.L_174:
        /*0018*/ 	.byte	0x04, 0x17
        /*001a*/ 	.short	(.L_176 - .L_175)
.L_175:
        /*001c*/ 	.word	0x00000000
        /*0020*/ 	.short	0x0004
        /*0022*/ 	.short	0x001c
        /*0024*/ 	.byte	0x00, 0xf0, 0x11, 0x00


	//----- nvinfo : EIATTR_KPARAM_INFO
	.align		4
.L_176:
        /*0028*/ 	.byte	0x04, 0x17
        /*002a*/ 	.short	(.L_178 - .L_177)
.L_177:
        /*002c*/ 	.word	0x00000000
        /*0030*/ 	.short	0x0003
        /*0032*/ 	.short	0x0018
        /*0034*/ 	.byte	0x00, 0xf0, 0x05, 0x00


	//----- nvinfo : EIATTR_KPARAM_INFO
	.align		4
.L_178:
        /*0038*/ 	.byte	0x04, 0x17
        /*003a*/ 	.short	(.L_180 - .L_179)
.L_179:
        /*003c*/ 	.word	0x00000000
        /*0040*/ 	.short	0x0002
        /*0042*/ 	.short	0x0010
        /*0044*/ 	.byte	0x00, 0xf0, 0x21, 0x00


	//----- nvinfo : EIATTR_KPARAM_INFO
	.align		4
.L_180:
        /*0048*/ 	.byte	0x04, 0x17
        /*004a*/ 	.short	(.L_182 - .L_181)
.L_181:
        /*004c*/ 	.word	0x00000000
        /*0050*/ 	.short	0x0001
        /*0052*/ 	.short	0x0008
        /*0054*/ 	.byte	0x00, 0xf5, 0x21, 0x00


	//----- nvinfo : EIATTR_KPARAM_INFO
	.align		4
.L_182:
        /*0058*/ 	.byte	0x04, 0x17
        /*005a*/ 	.short	(.L_184 - .L_183)
.L_183:
        /*005c*/ 	.word	0x00000000
        /*0060*/ 	.short	0x0000
        /*0062*/ 	.short	0x0000
        /*0064*/ 	.byte	0x00, 0xf5, 0x21, 0x00


	//----- nvinfo : EIATTR_SPARSE_MMA_MASK
	.align		4
.L_184:
        /*0068*/ 	.byte	0x03, 0x50
        /*006a*/ 	.short	0x0000


	//----- nvinfo : EIATTR_MAXREG_COUNT
	.align		4
        /*006c*/ 	.byte	0x03, 0x1b
        /*006e*/ 	.short	0x00ff


	//----- nvinfo : EIATTR_NUM_BARRIERS
	.align		4
        /*0070*/ 	.byte	0x02, 0x4c
        /*0072*/ 	.byte	0x01
	.zero		1


	//----- nvinfo : EIATTR_MERCURY_ISA_VERSION
	.align		4
        /*0074*/ 	.byte	0x03, 0x5f
        /*0076*/ 	.short	0x0101


	//----- nvinfo : EIATTR_COOP_GROUP_MASK_REGIDS
	.align		4
        /*0078*/ 	.byte	0x04, 0x29
        /*007a*/ 	.short	(.L_186 - .L_185)


	//   ....[0]....
.L_185:
        /*007c*/ 	.word	0xffffffff


	//   ....[1]....
        /*0080*/ 	.word	0xffffffff


	//   ....[2]....
        /*0084*/ 	.word	0xffffffff


	//   ....[3]....
        /*0088*/ 	.word	0xffffffff


	//   ....[4]....
        /*008c*/ 	.word	0xffffffff


	//   ....[5]....
        /*0090*/ 	.word	0xffffffff


	//   ....[6]....
        /*0094*/ 	.word	0xffffffff


	//   ....[7]....
        /*0098*/ 	.word	0xffffffff


	//   ....[8]....
        /*009c*/ 	.word	0xffffffff


	//   ....[9]....
        /*00a0*/ 	.word	0xffffffff


	//   ....[10]....
        /*00a4*/ 	.word	0xffffffff


	//   ....[11]....
        /*00a8*/ 	.word	0xffffffff


	//   ....[12]....
        /*00ac*/ 	.word	0xffffffff


	//   ....[13]....
        /*00b0*/ 	.word	0xffffffff


	//   ....[14]....
        /*00b4*/ 	.word	0xffffffff


	//   ....[15]....
        /*00b8*/ 	.word	0xffffffff


	//   ....[16]....
        /*00bc*/ 	.word	0xffffffff


	//   ....[17]....
        /*00c0*/ 	.word	0xffffffff


	//   ....[18]....
        /*00c4*/ 	.word	0xffffffff


	//   ....[19]....
        /*00c8*/ 	.word	0xffffffff


	//   ....[20]....
        /*00cc*/ 	.word	0xffffffff


	//   ....[21]....
        /*00d0*/ 	.word	0xffffffff


	//   ....[22]....
        /*00d4*/ 	.word	0xffffffff


	//   ....[23]....
        /*00d8*/ 	.word	0xffffffff


	//   ....[24]....
        /*00dc*/ 	.word	0xffffffff


	//   ....[25]....
        /*00e0*/ 	.word	0xffffffff


	//   ....[26]....
        /*00e4*/ 	.word	0xffffffff


	//   ....[27]....
        /*00e8*/ 	.word	0xffffffff


	//   ....[28]....
        /*00ec*/ 	.word	0xffffffff


	//   ....[29]....
        /*00f0*/ 	.word	0xffffffff


	//----- nvinfo : EIATTR_COOP_GROUP_INSTR_OFFSETS
	.align		4
.L_186:
        /*00f4*/ 	.byte	0x04, 0x28
        /*00f6*/ 	.short	(.L_188 - .L_187)


	//   ....[0]....
.L_187:
        /*00f8*/ 	.word	0x000009c0


	//   ....[1]....
        /*00fc*/ 	.word	0x00000a20


	//   ....[2]....
        /*0100*/ 	.word	0x00000a90


	//   ....[3]....
        /*0104*/ 	.word	0x00000ae0


	//   ....[4]....
        /*0108*/ 	.word	0x00000b10


	//   ....[5]....
        /*010c*/ 	.word	0x00000cd0


	//   ....[6]....
        /*0110*/ 	.word	0x00000d60


	//   ....[7]....
        /*0114*/ 	.word	0x00000db0


	//   ....[8]....
        /*0118*/ 	.word	0x00000df0


	//   ....[9]....
        /*011c*/ 	.word	0x00000e30


	//   ....[10]....
        /*0120*/ 	.word	0x00001c70


	//   ....[11]....
        /*0124*/ 	.word	0x00001cf0


	//   ....[12]....
        /*0128*/ 	.word	0x00001d40


	//   ....[13]....
        /*012c*/ 	.word	0x00001d80


	//   ....[14]....
        /*0130*/ 	.word	0x00001db0


	//   ....[15]....
        /*0134*/ 	.word	0x00002780


	//   ....[16]....
        /*0138*/ 	.word	0x000027e0


	//   ....[17]....
        /*013c*/ 	.word	0x00002850


	//   ....[18]....
        /*0140*/ 	.word	0x000028a0


	//   ....[19]....
        /*0144*/ 	.word	0x000028d0


	//   ....[20]....
        /*0148*/ 	.word	0x00002a90


	//   ....[21]....
        /*014c*/ 	.word	0x00002b10


	//   ....[22]....
        /*0150*/ 	.word	0x00002b50


	//   ....[23]....
        /*0154*/ 	.word	0x00002b90


	//   ....[24]....
        /*0158*/ 	.word	0x00002bf0


	//   ....[25]....
        /*015c*/ 	.word	0x00003ba0


	//   ....[26]....
        /*0160*/ 	.word	0x00003c20


	//   ....[27]....
        /*0164*/ 	.word	0x00003c70


	//   ....[28]....
        /*0168*/ 	.word	0x00003cb0


	//   ....[29]....
        /*016c*/ 	.word	0x00003ce0


	//----- nvinfo : EIATTR_VRC_CTA_INIT_COUNT
	.align		4
.L_188:
        /*0170*/ 	.byte	0x02, 0x4a
	.zero		1
	.zero		1


	//----- nvinfo : EIATTR_EXIT_INSTR_OFFSETS
	.align		4
        /*0174*/ 	.byte	0x04, 0x1c
        /*0176*/ 	.short	(.L_190 - .L_189)


	//   ....[0]....
.L_189:
        /*0178*/ 	.word	0x000000a0


	//   ....[1]....
        /*017c*/ 	.word	0x000000e0


	//   ....[2]....
        /*0180*/ 	.word	0x00003e20


	//   ....[3]....
        /*0184*/ 	.word	0x00003e70


	//----- nvinfo : EIATTR_MAX_THREADS
	.align		4
.L_190:
        /*0188*/ 	.byte	0x04, 0x05
        /*018a*/ 	.short	(.L_192 - .L_191)
.L_191:
        /*018c*/ 	.word	0x00000100
        /*0190*/ 	.word	0x00000001
        /*0194*/ 	.word	0x00000001


	//----- nvinfo : EIATTR_CRS_STACK_SIZE
	.align		4
.L_192:
        /*0198*/ 	.byte	0x04, 0x1e
        /*019a*/ 	.short	(.L_194 - .L_193)
.L_193:
        /*019c*/ 	.word	0x00000000


	//----- nvinfo : EIATTR_CBANK_PARAM_SIZE
	.align		4
.L_194:
        /*01a0*/ 	.byte	0x03, 0x19
        /*01a2*/ 	.short	0x0021


	//----- nvinfo : EIATTR_PARAM_CBANK
	.align		4
        /*01a4*/ 	.byte	0x04, 0x0a
        /*01a6*/ 	.short	(.L_196 - .L_195)
	.align		4
.L_195:
        /*01a8*/ 	.word	index@(.nv.constant0._ZN3cub18CUB_300001_SM_10006detail6reduce28DeviceReduceSingleTileKernelINS2_10policy_hubIfyN4cuda3std3__44plusIfEEE10Policy1000EPfSC_yS9_ffNS7_10__identityEEEvT0_T1_T2_T3_T4_T6_)
        /*01ac*/ 	.short	0x0380
        /*01ae*/ 	.short	0x0021


	//----- nvinfo : EIATTR_SW_WAR
	.align		4
.L_196:
        /*01b0*/ 	.byte	0x04, 0x36
        /*01b2*/ 	.short	(.L_198 - .L_197)
.L_197:
        /*01b4*/ 	.word	0x00000008
.L_198:


//--------------------- .nv.info._ZN3cub18CUB_300001_SM_10006detail6reduce28DeviceReduceSingleTileKernelINS2_10policy_hubIfjN4cuda3std3__44plusIfEEE10Policy1000EPfSC_iS9_ffNS7_10__identityEEEvT0_T1_T2_T3_T4_T6_ --------------------------
	.section	.nv.info._ZN3cub18CUB_300001_SM_10006detail6reduce28DeviceReduceSingleTileKernelINS2_10policy_hubIfjN4cuda3std3__44plusIfEEE10Policy1000EPfSC_iS9_ffNS7_10__identityEEEvT0_T1_T2_T3_T4_T6_,"",@"SHT_CUDA_INFO"
	.sectionflags	@""
	.align	4


	//----- nvinfo : EIATTR_CUDA_API_VERSION
	.align		4
        /*0000*/ 	.byte	0x04, 0x37
        /*0002*/ 	.short	(.L_200 - .L_199)
.L_199:
        /*0004*/ 	.word	0x00000082


	//----- nvinfo : EIATTR_KPARAM_INFO
	.align		4
.L_200:
        /*0008*/ 	.byte	0x04, 0x17
        /*000a*/ 	.short	(.L_202 - .L_201)
.L_201:
        /*000c*/ 	.word	0x00000000
        /*0010*/ 	.short	0x0005
        /*0012*/ 	.short	0x001c
        /*0014*/ 	.byte	0x00, 0xf0, 0x05, 0x00


	//----- nvinfo : EIATTR_KPARAM_INFO
	.align		4
.L_202:
        /*0018*/ 	.byte	0x04, 0x17
        /*001a*/ 	.short	(.L_204 - .L_203)
.L_203:
        /*001c*/ 	.word	0x00000000
        /*0020*/ 	.short	0x0004
        /*0022*/ 	.short	0x0018
        /*0024*/ 	.byte	0x00, 0xf0, 0x11, 0x00


	//----- nvinfo : EIATTR_KPARAM_INFO
	.align		4
.L_204:
        /*0028*/ 	.byte	0x04, 0x17
        /*002a*/ 	.short	(.L_206 - .L_205)
.L_205:
        /*002c*/ 	.word	0x00000000
        /*0030*/ 	.short	0x0003
        /*0032*/ 	.short	0x0014
        /*0034*/ 	.byte	0x00, 0xf0, 0x05, 0x00


	//----- nvinfo : EIATTR_KPARAM_INFO
	.align		4
.L_206:
        /*0038*/ 	.byte	0x04, 0x17
        /*003a*/ 	.short	(.L_208 - .L_207)
.L_207:
        /*003c*/ 	.word	0x00000000
        /*0040*/ 	.short	0x0002
        /*0042*/ 	.short	0x0010
        /*0044*/ 	.byte	0x00, 0xf0, 0x11, 0x00


	//----- nvinfo : EIATTR_KPARAM_INFO
	.align		4
.L_208:
        /*0048*/ 	.byte	0x04, 0x17
        /*004a*/ 	.short	(.L_210 - .L_209)
.L_209:
        /*004c*/ 	.word	0x00000000
        /*0050*/ 	.short	0x0001
        /*0052*/ 	.short	0x0008
        /*0054*/ 	.byte	0x00, 0xf5, 0x21, 0x00


	//----- nvinfo : EIATTR_KPARAM_INFO
	.align		4
.L_210:
        /*0058*/ 	.byte	0x04, 0x17
        /*005a*/ 	.short	(.L_212 - .L_211)
.L_211:
        /*005c*/ 	.word	0x00000000
        /*0060*/ 	.short	0x0000
        /*0062*/ 	.short	0x0000
        /*0064*/ 	.byte	0x00, 0xf5, 0x21, 0x00


	//----- nvinfo : EIATTR_SPARSE_MMA_MASK
	.align		4
.L_212:
        /*0068*/ 	.byte	0x03, 0x50
        /*006a*/ 	.short	0x0000


	//----- nvinfo : EIATTR_MAXREG_COUNT
	.align		4
        /*006c*/ 	.byte	0x03, 0x1b
        /*006e*/ 	.short	0x0080


	//----- nvinfo : EIATTR_NUM_BARRIERS
	.align		4
        /*0070*/ 	.byte	0x02, 0x4c
        /*0072*/ 	.byte	0x01
	.zero		1


	//----- nvinfo : EIATTR_MERCURY_ISA_VERSION
	.align		4
        /*0074*/ 	.byte	0x03, 0x5f
        /*0076*/ 	.short	0x0101


	//----- nvinfo : EIATTR_UNUSED_LOAD_BYTE_OFFSET
	.align		4
        /*0078*/ 	.byte	0x04, 0x44
        /*007a*/ 	.short	(.L_214 - .L_213)


	//   ....[0]....
.L_213:
        /*007c*/ 	.word	0x00000b70
        /*0080*/ 	.word	0x0000fff0


	//   ....[1]....
        /*0084*/ 	.word	0x00000f80
        /*0088*/ 	.word	0x0000fff0


	//   ....[2]....
        /*008c*/ 	.word	0x00002010
        /*0090*/ 	.word	0x0000fff0


	//   ....[3]....
        /*0094*/ 	.word	0x00002bb0
        /*0098*/ 	.word	0x0000fff0


	//   ....[4]....
        /*009c*/ 	.word	0x00002fc0
        /*00a0*/ 	.word	0x0000fff0


	//   ....[5]....
        /*00a4*/ 	.word	0x00004140
        /*00a8*/ 	.word	0x0000fff0


	//----- nvinfo : EIATTR_COOP_GROUP_MASK_REGIDS
	.align		4
.L_214:
        /*00ac*/ 	.byte	0x04, 0x29
        /*00ae*/ 	.short	(.L_216 - .L_215)


	//   ....[0]....
.L_215:
        /*00b0*/ 	.word	0xffffffff


	//   ....[1]....
        /*00b4*/ 	.word	0xffffffff


	//   ....[2]....
        /*00b8*/ 	.word	0xffffffff


	//   ....[3]....
        /*00bc*/ 	.word	0xffffffff


	//   ....[4]....
        /*00c0*/ 	.word	0xffffffff


	//   ....[5]....
        /*00c4*/ 	.word	0xffffffff


	//   ....[6]....
        /*00c8*/ 	.word	0xffffffff


	//   ....[7]....
        /*00cc*/ 	.word	0xffffffff


	//   ....[8]....
        /*00d0*/ 	.word	0xffffffff


	//   ....[9]....
        /*00d4*/ 	.word	0xffffffff


	//   ....[10]....
        /*00d8*/ 	.word	0xffffffff


	//   ....[11]....
        /*00dc*/ 	.word	0xffffffff


	//   ....[12]....
        /*00e0*/ 	.word	0xffffffff


	//   ....[13]....
        /*00e4*/ 	.word	0xffffffff


	//   ....[14]....
        /*00e8*/ 	.word	0xffffffff


	//   ....[15]....
        /*00ec*/ 	.word	0xffffffff


	//   ....[16]....
        /*00f0*/ 	.word	0xffffffff


	//   ....[17]....
        /*00f4*/ 	.word	0xffffffff


	//   ....[18]....
        /*00f8*/ 	.word	0xffffffff


	//   ....[19]....
        /*00fc*/ 	.word	0xffffffff


	//   ....[20]....
        /*0100*/ 	.word	0xffffffff


	//   ....[21]....
        /*0104*/ 	.word	0xffffffff


	//   ....[22]....
        /*0108*/ 	.word	0xffffffff


	//   ....[23]....
        /*010c*/ 	.word	0xffffffff


	//   ....[24]....
        /*0110*/ 	.word	0xffffffff


	//   ....[25]....
        /*0114*/ 	.word	0xffffffff


	//   ....[26]....
        /*0118*/ 	.word	0xffffffff


	//   ....[27]....
        /*011c*/ 	.word	0xffffffff


	//   ....[28]....
        /*0120*/ 	.word	0xffffffff


	//   ....[29]....
        /*0124*/ 	.word	0xffffffff


	//----- nvinfo : EIATTR_COOP_GROUP_INSTR_OFFSETS
	.align		4
.L_216:
        /*0128*/ 	.byte	0x04, 0x28
        /*012a*/ 	.short	(.L_218 - .L_217)


	//   ....[0]....
.L_217:
        /*012c*/ 	.word	0x00000980


	//   ....[1]....
        /*0130*/ 	.word	0x000009e0


	//   ....[2]....
        /*0134*/ 	.word	0x00000a50


	//   ....[3]....
        /*0138*/ 	.word	0x00000aa0


	//   ....[4]....
        /*013c*/ 	.word	0x00000ad0


	//   ....[5]....
        /*0140*/ 	.word	0x00000d20


	//   ....[6]....
        /*0144*/ 	.word	0x00000db0


	//   ....[7]....
        /*0148*/ 	.word	0x00000df0


	//   ....[8]....
        /*014c*/ 	.word	0x00000e40


	//   ....[9]....
        /*0150*/ 	.word	0x00000e80


	//   ....[10]....
        /*0154*/ 	.word	0x00001e30


	//   ....[11]....
        /*0158*/ 	.word	0x00001eb0


	//   ....[12]....
        /*015c*/ 	.word	0x00001f00


	//   ....[13]....
        /*0160*/ 	.word	0x00001f40


	//   ....[14]....
        /*0164*/ 	.word	0x00001f70


	//   ....[15]....
        /*0168*/ 	.word	0x000029c0


	//   ....[16]....
        /*016c*/ 	.word	0x00002a20


	//   ....[17]....
        /*0170*/ 	.word	0x00002a90


	//   ....[18]....
        /*0174*/ 	.word	0x00002ae0


	//   ....[19]....
        /*0178*/ 	.word	0x00002b10


	//   ....[20]....
        /*017c*/ 	.word	0x00002d60


	//   ....[21]....
        /*0180*/ 	.word	0x00002de0


	//   ....[22]....
        /*0184*/ 	.word	0x00002e20


	//   ....[23]....
        /*0188*/ 	.word	0x00002e60


	//   ....[24]....
        /*018c*/ 	.word	0x00002ec0


	//   ....[25]....
        /*0190*/ 	.word	0x00003f60


	//   ....[26]....
        /*0194*/ 	.word	0x00003fe0


	//   ....[27]....
        /*0198*/ 	.word	0x00004030


	//   ....[28]....
        /*019c*/ 	.word	0x00004070


	//   ....[29]....
        /*01a0*/ 	.word	0x000040a0


	//----- nvinfo : EIATTR_VRC_CTA_INIT_COUNT
	.align		4
.L_218:
        /*01a4*/ 	.byte	0x02, 0x4a
	.zero		1
	.zero		1


	//----- nvinfo : EIATTR_EXIT_INSTR_OFFSETS
	.align		4
        /*01a8*/ 	.byte	0x04, 0x1c
        /*01aa*/ 	.short	(.L_220 - .L_219)


	//   ....[0]....
.L_219:
        /*01ac*/ 	.word	0x00000080


	//   ....[1]....
        /*01b0*/ 	.word	0x000000c0


	//   ....[2]....
        /*01b4*/ 	.word	0x00004280


	//   ....[3]....
        /*01b8*/ 	.word	0x000042d0


	//----- nvinfo : EIATTR_MAX_THREADS
	.align		4
.L_220:
        /*01bc*/ 	.byte	0x04, 0x05
        /*01be*/ 	.short	(.L_222 - .L_221)
.L_221:
        /*01c0*/ 	.word	0x00000200
        /*01c4*/ 	.word	0x00000001
        /*01c8*/ 	.word	0x00000001


	//----- nvinfo : EIATTR_CRS_STACK_SIZE
	.align		4
.L_222:
        /*01cc*/ 	.byte	0x04, 0x1e
        /*01ce*/ 	.short	(.L_224 - .L_223)
.L_223:
        /*01d0*/ 	.word	0x00000000


	//----- nvinfo : EIATTR_CBANK_PARAM_SIZE
	.align		4
.L_224:
        /*01d4*/ 	.byte	0x03, 0x19
        /*01d6*/ 	.short	0x001d


	//----- nvinfo : EIATTR_PARAM_CBANK
	.align		4
        /*01d8*/ 	.byte	0x04, 0x0a
        /*01da*/ 	.short	(.L_226 - .L_225)
	.align		4
.L_225:
        /*01dc*/ 	.word	index@(.nv.constant0._ZN3cub18CUB_300001_SM_10006detail6reduce28DeviceReduceSingleTileKernelINS2_10policy_hubIfjN4cuda3std3__44plusIfEEE10Policy1000EPfSC_iS9_ffNS7_10__identityEEEvT0_T1_T2_T3_T4_T6_)
        /*01e0*/ 	.short	0x0380
        /*01e2*/ 	.short	0x001d


	//----- nvinfo : EIATTR_SW_WAR
	.align		4
.L_226:
        /*01e4*/ 	.byte	0x04, 0x36
        /*01e6*/ 	.short	(.L_228 - .L_227)
.L_227:
        /*01e8*/ 	.word	0x00000008
.L_228:


//--------------------- .nv.info._ZN3cub18CUB_300001_SM_10006detail6reduce18DeviceReduceKernelINS2_10policy_hubIfjN4cuda3std3__44plusIfEEE10Policy1000EPfjS9_fNS7_10__identityEEEvT0_PT3_T1_NS0_13GridEvenShareISH_EET2_T4_ --------------------------
	.section	.nv.info._ZN3cub18CUB_300001_SM_10006detail6reduce18DeviceReduceKernelINS2_10policy_hubIfjN4cuda3std3__44plusIfEEE10Policy1000EPfjS9_fNS7_10__identityEEEvT0_PT3_T1_NS0_13GridEvenShareISH_EET2_T4_,"",@"SHT_CUDA_INFO"
	.sectionflags	@""
	.align	4


	//----- nvinfo : EIATTR_CUDA_API_VERSION
	.align		4
        /*0000*/ 	.byte	0x04, 0x37
        /*0002*/ 	.short	(.L_230 - .L_229)
.L_229:
        /*0004*/ 	.word	0x00000082


	//----- nvinfo : EIATTR_KPARAM_INFO
	.align		4
.L_230:
        /*0008*/ 	.byte	0x04, 0x17
        /*000a*/ 	.short	(.L_232 - .L_231)
.L_231:
        /*000c*/ 	.word	0x00000000
        /*0010*/ 	.short	0x0005
        /*0012*/ 	.short	0x003d
        /*0014*/ 	.byte	0x00, 0xf0, 0x05, 0x00


	//----- nvinfo : EIATTR_KPARAM_INFO
	.align		4
.L_232:
        /*0018*/ 	.byte	0x04, 0x17
        /*001a*/ 	.short	(.L_234 - .L_233)
.L_233:
        /*001c*/ 	.word	0x00000000
        /*0020*/ 	.short	0x0004
        /*0022*/ 	.short	0x003c
        /*0024*/ 	.byte	0x00, 0xf0, 0x05, 0x00


	//----- nvinfo : EIATTR_KPARAM_INFO
	.align		4
.L_234:
        /*0028*/ 	.byte	0x04, 0x17
        /*002a*/ 	.short	(.L_236 - .L_235)
.L_235:
        /*002c*/ 	.word	0x00000000
        /*0030*/ 	.short	0x0003
        /*0032*/ 	.short	0x0014
        /*0034*/ 	.byte	0x00, 0xf0, 0xa1, 0x00


	//----- nvinfo : EIATTR_KPARAM_INFO
	.align		4
.L_236:
        /*0038*/ 	.byte	0x04, 0x17
        /*003a*/ 	.short	(.L_238 - .L_237)
.L_237:
        /*003c*/ 	.word	0x00000000
        /*0040*/ 	.short	0x0002
        /*0042*/ 	.short	0x0010
        /*0044*/ 	.byte	0x00, 0xf0, 0x11, 0x00


	//----- nvinfo : EIATTR_KPARAM_INFO
	.align		4
.L_238:
        /*0048*/ 	.byte	0x04, 0x17
        /*004a*/ 	.short	(.L_240 - .L_239)
.L_239:
        /*004c*/ 	.word	0x00000000
        /*0050*/ 	.short	0x0001
        /*0052*/ 	.short	0x0008
        /*0054*/ 	.byte	0x00, 0xf5, 0x21, 0x00


	//----- nvinfo : EIATTR_KPARAM_INFO
	.align		4
.L_240:
        /*0058*/ 	.byte	0x04, 0x17
        /*005a*/ 	.short	(.L_242 - .L_241)
.L_241:
        /*005c*/ 	.word	0x00000000
        /*0060*/ 	.short	0x0000
        /*0062*/ 	.short	0x0000
        /*0064*/ 	.byte	0x00, 0xf5, 0x21, 0x00


	//----- nvinfo : EIATTR_SPARSE_MMA_MASK
	.align		4
.L_242:
        /*0068*/ 	.byte	0x03, 0x50
        /*006a*/ 	.short	0x0000


	//----- nvinfo : EIATTR_MAXREG_COUNT
	.align		4
        /*006c*/ 	.byte	0x03, 0x1b
        /*006e*/ 	.short	0x0080


	//----- nvinfo : EIATTR_NUM_BARRIERS
	.align		4
        /*0070*/ 	.byte	0x02, 0x4c
        /*0072*/ 	.byte	0x01
	.zero		1


	//----- nvinfo : EIATTR_MERCURY_ISA_VERSION
	.align		4
        /*0074*/ 	.byte	0x03, 0x5f
        /*0076*/ 	.short	0x0101


	//----- nvinfo : EIATTR_UNUSED_LOAD_BYTE_OFFSET
	.align		4
        /*0078*/ 	.byte	0x04, 0x44
        /*007a*/ 	.short	(.L_244 - .L_243)


	//   ....[0]....
.L_243:
        /*007c*/ 	.word	0x000006f0
        /*0080*/ 	.word	0x0000fff0


	//   ....[1]....
        /*0084*/ 	.word	0x00000b00
        /*0088*/ 	.word	0x0000fff0


	//   ....[2]....
        /*008c*/ 	.word	0x00001710
        /*0090*/ 	.word	0x0000fff0


	//   ....[3]....
        /*0094*/ 	.word	0x00001ea0
        /*0098*/ 	.word	0x0000fff0


	//   ....[4]....
        /*009c*/ 	.word	0x000022b0
        /*00a0*/ 	.word	0x0000fff0


	//   ....[5]....
        /*00a4*/ 	.word	0x00003000
        /*00a8*/ 	.word	0x0000fff0


	//----- nvinfo : EIATTR_COOP_GROUP_MASK_REGIDS
	.align		4
.L_244:
        /*00ac*/ 	.byte	0x04, 0x29
        /*00ae*/ 	.short	(.L_246 - .L_245)


	//   ....[0]....
.L_245:
        /*00b0*/ 	.word	0xffffffff


	//   ....[1]....
        /*00b4*/ 	.word	0xffffffff


	//   ....[2]....
        /*00b8*/ 	.word	0xffffffff


	//   ....[3]....
        /*00bc*/ 	.word	0xffffffff


	//   ....[4]....
        /*00c0*/ 	.word	0xffffffff


	//   ....[5]....
        /*00c4*/ 	.word	0xffffffff


	//   ....[6]....
        /*00c8*/ 	.word	0xffffffff


	//   ....[7]....
        /*00cc*/ 	.word	0xffffffff


	//   ....[8]....
        /*00d0*/ 	.word	0xffffffff


	//   ....[9]....
        /*00d4*/ 	.word	0xffffffff


	//   ....[10]....
        /*00d8*/ 	.word	0xffffffff


	//   ....[11]....
        /*00dc*/ 	.word	0xffffffff


	//   ....[12]....
        /*00e0*/ 	.word	0xffffffff


	//   ....[13]....
        /*00e4*/ 	.word	0xffffffff


	//   ....[14]....
        /*00e8*/ 	.word	0xffffffff


	//   ....[15]....
        /*00ec*/ 	.word	0xffffffff


	//   ....[16]....
        /*00f0*/ 	.word	0xffffffff


	//   ....[17]....
        /*00f4*/ 	.word	0xffffffff


	//   ....[18]....
        /*00f8*/ 	.word	0xffffffff


	//   ....[19]....
        /*00fc*/ 	.word	0xffffffff


	//   ....[20]....
        /*0100*/ 	.word	0xffffffff


	//   ....[21]....
        /*0104*/ 	.word	0xffffffff


	//   ....[22]....
        /*0108*/ 	.word	0xffffffff


	//   ....[23]....
        /*010c*/ 	.word	0xffffffff


	//   ....[24]....
        /*0110*/ 	.word	0xffffffff


	//   ....[25]....
        /*0114*/ 	.word	0xffffffff


	//   ....[26]....
        /*0118*/ 	.word	0xffffffff


	//   ....[27]....
        /*011c*/ 	.word	0xffffffff


	//   ....[28]....
        /*0120*/ 	.word	0xffffffff


	//   ....[29]....
        /*0124*/ 	.word	0xffffffff


	//----- nvinfo : EIATTR_COOP_GROUP_INSTR_OFFSETS
	.align		4
.L_246:
        /*0128*/ 	.byte	0x04, 0x28
        /*012a*/ 	.short	(.L_248 - .L_247)


	//   ....[0]....
.L_247:
        /*012c*/ 	.word	0x00000500


	//   ....[1]....
        /*0130*/ 	.word	0x00000560


	//   ....[2]....
        /*0134*/ 	.word	0x000005d0


	//   ....[3]....
        /*0138*/ 	.word	0x00000620


	//   ....[4]....
        /*013c*/ 	.word	0x00000650


	//   ....[5]....
        /*0140*/ 	.word	0x000008a0


	//   ....[6]....
        /*0144*/ 	.word	0x00000920


	//   ....[7]....
        /*0148*/ 	.word	0x00000960


	//   ....[8]....
        /*014c*/ 	.word	0x000009a0


	//   ....[9]....
        /*0150*/ 	.word	0x00000a00


	//   ....[10]....
        /*0154*/ 	.word	0x00001530


	//   ....[11]....
        /*0158*/ 	.word	0x000015b0


	//   ....[12]....
        /*015c*/ 	.word	0x00001600


	//   ....[13]....
        /*0160*/ 	.word	0x00001640


	//   ....[14]....
        /*0164*/ 	.word	0x00001670


	//   ....[15]....
        /*0168*/ 	.word	0x00001cb0


	//   ....[16]....
        /*016c*/ 	.word	0x00001d10


	//   ....[17]....
        /*0170*/ 	.word	0x00001d80


	//   ....[18]....
        /*0174*/ 	.word	0x00001dd0


	//   ....[19]....
        /*0178*/ 	.word	0x00001e00


	//   ....[20]....
        /*017c*/ 	.word	0x00002050


	//   ....[21]....
        /*0180*/ 	.word	0x000020d0


	//   ....[22]....
        /*0184*/ 	.word	0x00002110


	//   ....[23]....
        /*0188*/ 	.word	0x00002160


	//   ....[24]....
        /*018c*/ 	.word	0x000021b0


	//   ....[25]....
        /*0190*/ 	.word	0x00002e20


	//   ....[26]....
        /*0194*/ 	.word	0x00002ea0


	//   ....[27]....
        /*0198*/ 	.word	0x00002ef0


	//   ....[28]....
        /*019c*/ 	.word	0x00002f30


	//   ....[29]....
        /*01a0*/ 	.word	0x00002f60


	//----- nvinfo : EIATTR_VRC_CTA_INIT_COUNT
	.align		4
.L_248:
        /*01a4*/ 	.byte	0x02, 0x4a
	.zero		1
	.zero		1


	//----- nvinfo : EIATTR_EXIT_INSTR_OFFSETS
	.align		4
        /*01a8*/ 	.byte	0x04, 0x1c
        /*01aa*/ 	.short	(.L_250 - .L_249)


	//   ....[0]....
.L_249:
        /*01ac*/ 	.word	0x00003140


	//   ....[1]....
        /*01b0*/ 	.word	0x00003180


	//----- nvinfo : EIATTR_MAX_THREADS
	.align		4
.L_250:
        /*01b4*/ 	.byte	0x04, 0x05
        /*01b6*/ 	.short	(.L_252 - .L_251)
.L_251:
        /*01b8*/ 	.word	0x00000200
        /*01bc*/ 	.word	0x00000001
        /*01c0*/ 	.word	0x00000001


	//----- nvinfo : EIATTR_CRS_STACK_SIZE
	.align		4
.L_252:
        /*01c4*/ 	.byte	0x04, 0x1e
        /*01c6*/ 	.short	(.L_254 - .L_253)
.L_253:
        /*01c8*/ 	.word	0x00000000


	//----- nvinfo : EIATTR_CBANK_PARAM_SIZE
	.align		4
.L_254:
        /*01cc*/ 	.byte	0x03, 0x19
        /*01ce*/ 	.short	0x003e


	//----- nvinfo : EIATTR_PARAM_CBANK
	.align		4
        /*01d0*/ 	.byte	0x04, 0x0a
        /*01d2*/ 	.short	(.L_256 - .L_255)
	.align		4
.L_255:
        /*01d4*/ 	.word	index@(.nv.constant0._ZN3cub18CUB_300001_SM_10006detail6reduce18DeviceReduceKernelINS2_10policy_hubIfjN4cuda3std3__44plusIfEEE10Policy1000EPfjS9_fNS7_10__identityEEEvT0_PT3_T1_NS0_13GridEvenShareISH_EET2_T4_)
        /*01d8*/ 	.short	0x0380
        /*01da*/ 	.short	0x003e


	//----- nvinfo : EIATTR_SW_WAR
	.align		4
.L_256:
        /*01dc*/ 	.byte	0x04, 0x36
        /*01de*/ 	.short	(.L_258 - .L_257)
.L_257:
        /*01e0*/ 	.word	0x00000008
.L_258:


//--------------------- .nv.info._ZN3cub18CUB_300001_SM_10006detail6reduce28DeviceReduceSingleTileKernelINS2_10policy_hubIfjN4cuda3std3__44plusIfEEE10Policy1000EPfSC_jS9_ffNS7_10__identityEEEvT0_T1_T2_T3_T4_T6_ --------------------------
	.section	.nv.info._ZN3cub18CUB_300001_SM_10006detail6reduce28DeviceReduceSingleTileKernelINS2_10policy_hubIfjN4cuda3std3__44plusIfEEE10Policy1000EPfSC_jS9_ffNS7_10__identityEEEvT0_T1_T2_T3_T4_T6_,"",@"SHT_CUDA_INFO"
	.sectionflags	@""
	.align	4


	//----- nvinfo : EIATTR_CUDA_API_VERSION
	.align		4
        /*0000*/ 	.byte	0x04, 0x37
        /*0002*/ 	.short	(.L_260 - .L_259)
.L_259:
        /*0004*/ 	.word	0x00000082


	//----- nvinfo : EIATTR_KPARAM_INFO
	.align		4
.L_260:
        /*0008*/ 	.byte	0x04, 0x17
        /*000a*/ 	.short	(.L_262 - .L_261)
.L_261:
        /*000c*/ 	.word	0x00000000
        /*0010*/ 	.short	0x0005
        /*0012*/ 	.short	0x001c
        /*0014*/ 	.byte	0x00, 0xf0, 0x05, 0x00


	//----- nvinfo : EIATTR_KPARAM_INFO
	.align		4
.L_262:
        /*0018*/ 	.byte	0x04, 0x17
        /*001a*/ 	.short	(.L_264 - .L_263)
.L_263:
        /*001c*/ 	.word	0x00000000
        /*0020*/ 	.short	0x0004
        /*0022*/ 	.short	0x0018
        /*0024*/ 	.byte	0x00, 0xf0, 0x11, 0x00


	//----- nvinfo : EIATTR_KPARAM_INFO
	.align		4
.L_264:
        /*0028*/ 	.byte	0x04, 0x17
        /*002a*/ 	.short	(.L_266 - .L_265)
.L_265:
        /*002c*/ 	.word	0x00000000
        /*0030*/ 	.short	0x0003
        /*0032*/ 	.short	0x0014
        /*0034*/ 	.byte	0x00, 0xf0, 0x05, 0x00


	//----- nvinfo : EIATTR_KPARAM_INFO
	.align		4
.L_266:
        /*0038*/ 	.byte	0x04, 0x17
        /*003a*/ 	.short	(.L_268 - .L_267)
.L_267:
        /*003c*/ 	.word	0x00000000
        /*0040*/ 	.short	0x0002
        /*0042*/ 	.short	0x0010
        /*0044*/ 	.byte	0x00, 0xf0, 0x11, 0x00


	//----- nvinfo : EIATTR_KPARAM_INFO
	.align		4
.L_268:
        /*0048*/ 	.byte	0x04, 0x17
        /*004a*/ 	.short	(.L_270 - .L_269)
.L_269:
        /*004c*/ 	.word	0x00000000
        /*0050*/ 	.short	0x0001
        /*0052*/ 	.short	0x0008
        /*0054*/ 	.byte	0x00, 0xf5, 0x21, 0x00


	//----- nvinfo : EIATTR_KPARAM_INFO
	.align		4
.L_270:
        /*0058*/ 	.byte	0x04, 0x17
        /*005a*/ 	.short	(.L_272 - .L_271)
.L_271:
        /*005c*/ 	.word	0x00000000
        /*0060*/ 	.short	0x0000
        /*0062*/ 	.short	0x0000
        /*0064*/ 	.byte	0x00, 0xf5, 0x21, 0x00


	//----- nvinfo : EIATTR_SPARSE_MMA_MASK
	.align		4
.L_272:
        /*0068*/ 	.byte	0x03, 0x50
        /*006a*/ 	.short	0x0000


	//----- nvinfo : EIATTR_MAXREG_COUNT
	.align		4
        /*006c*/ 	.byte	0x03, 0x1b
        /*006e*/ 	.short	0x0080


	//----- nvinfo : EIATTR_NUM_BARRIERS
	.align		4
        /*0070*/ 	.byte	0x02, 0x4c
        /*0072*/ 	.byte	0x01
	.zero		1


	//----- nvinfo : EIATTR_MERCURY_ISA_VERSION
	.align		4
        /*0074*/ 	.byte	0x03, 0x5f
        /*0076*/ 	.short	0x0101


	//----- nvinfo : EIATTR_UNUSED_LOAD_BYTE_OFFSET
	.align		4
        /*0078*/ 	.byte	0x04, 0x44
        /*007a*/ 	.short	(.L_274 - .L_273)


	//   ....[0]....
.L_273:
        /*007c*/ 	.word	0x00000b10
        /*0080*/ 	.word	0x0000fff0


	//   ....[1]....
        /*0084*/ 	.word	0x00000f20
        /*0088*/ 	.word	0x0000fff0


	//   ....[2]....
        /*008c*/ 	.word	0x00001a80
        /*0090*/ 	.word	0x0000fff0


	//   ....[3]....
        /*0094*/ 	.word	0x000025c0
        /*0098*/ 	.word	0x0000fff0


	//   ....[4]....
        /*009c*/ 	.word	0x000029d0
        /*00a0*/ 	.word	0x0000fff0


	//   ....[5]....
        /*00a4*/ 	.word	0x00003650
        /*00a8*/ 	.word	0x0000fff0


	//----- nvinfo : EIATTR_COOP_GROUP_MASK_REGIDS
	.align		4
.L_274:
        /*00ac*/ 	.byte	0x04, 0x29
        /*00ae*/ 	.short	(.L_276 - .L_275)


	//   ....[0]....
.L_275:
        /*00b0*/ 	.word	0xffffffff


	//   ....[1]....
        /*00b4*/ 	.word	0xffffffff


	//   ....[2]....
        /*00b8*/ 	.word	0xffffffff


	//   ....[3]....
        /*00bc*/ 	.word	0xffffffff


	//   ....[4]....
        /*00c0*/ 	.word	0xffffffff


	//   ....[5]....
        /*00c4*/ 	.word	0xffffffff


	//   ....[6]....
        /*00c8*/ 	.word	0xffffffff


	//   ....[7]....
        /*00cc*/ 	.word	0xffffffff


	//   ....[8]....
        /*00d0*/ 	.word	0xffffffff


	//   ....[9]....
        /*00d4*/ 	.word	0xffffffff


	//   ....[10]....
        /*00d8*/ 	.word	0xffffffff


	//   ....[11]....
        /*00dc*/ 	.word	0xffffffff


	//   ....[12]....
        /*00e0*/ 	.word	0xffffffff


	//   ....[13]....
        /*00e4*/ 	.word	0xffffffff


	//   ....[14]....
        /*00e8*/ 	.word	0xffffffff


	//   ....[15]....
        /*00ec*/ 	.word	0xffffffff


	//   ....[16]....
        /*00f0*/ 	.word	0xffffffff


	//   ....[17]....
        /*00f4*/ 	.word	0xffffffff


	//   ....[18]....
        /*00f8*/ 	.word	0xffffffff


	//   ....[19]....
        /*00fc*/ 	.word	0xffffffff


	//   ....[20]....
        /*0100*/ 	.word	0xffffffff


	//   ....[21]....
        /*0104*/ 	.word	0xffffffff


	//   ....[22]....
        /*0108*/ 	.word	0xffffffff


	//   ....[23]....
        /*010c*/ 	.word	0xffffffff


	//   ....[24]....
        /*0110*/ 	.word	0xffffffff


	//   ....[25]....
        /*0114*/ 	.word	0xffffffff


	//   ....[26]....
        /*0118*/ 	.word	0xffffffff


	//   ....[27]....
        /*011c*/ 	.word	0xffffffff


	//   ....[28]....
        /*0120*/ 	.word	0xffffffff


	//   ....[29]....
        /*0124*/ 	.word	0xffffffff


	//----- nvinfo : EIATTR_COOP_GROUP_INSTR_OFFSETS
	.align		4
.L_276:
        /*0128*/ 	.byte	0x04, 0x28
        /*012a*/ 	.short	(.L_278 - .L_277)


	//   ....[0]....
.L_277:
        /*012c*/ 	.word	0x00000920


	//   ....[1]....
        /*0130*/ 	.word	0x00000980


	//   ....[2]....
        /*0134*/ 	.word	0x000009f0


	//   ....[3]....
        /*0138*/ 	.word	0x00000a40


	//   ....[4]....
        /*013c*/ 	.word	0x00000a70


	//   ....[5]....
        /*0140*/ 	.word	0x00000cc0


	//   ....[6]....
        /*0144*/ 	.word	0x00000d50


	//   ....[7]....
        /*0148*/ 	.word	0x00000da0


	//   ....[8]....
        /*014c*/ 	.word	0x00000de0


	//   ....[9]....
        /*0150*/ 	.word	0x00000e20


	//   ....[10]....
        /*0154*/ 	.word	0x000018a0


	//   ....[11]....
        /*0158*/ 	.word	0x00001920


	//   ....[12]....
        /*015c*/ 	.word	0x00001970


	//   ....[13]....
        /*0160*/ 	.word	0x000019b0


	//   ....[14]....
        /*0164*/ 	.word	0x000019e0


	//   ....[15]....
        /*0168*/ 	.word	0x000023d0


	//   ....[16]....
        /*016c*/ 	.word	0x00002430


	//   ....[17]....
        /*0170*/ 	.word	0x000024a0


	//   ....[18]....
        /*0174*/ 	.word	0x000024f0


	//   ....[19]....
        /*0178*/ 	.word	0x00002520


	//   ....[20]....
        /*017c*/ 	.word	0x00002770


	//   ....[21]....
        /*0180*/ 	.word	0x000027e0


	//   ....[22]....
        /*0184*/ 	.word	0x00002830


	//   ....[23]....
        /*0188*/ 	.word	0x00002880


	//   ....[24]....
        /*018c*/ 	.word	0x000028c0


	//   ....[25]....
        /*0190*/ 	.word	0x00003470


	//   ....[26]....
        /*0194*/ 	.word	0x000034f0


	//   ....[27]....
        /*0198*/ 	.word	0x00003540


	//   ....[28]....
        /*019c*/ 	.word	0x00003580


	//   ....[29]....
        /*01a0*/ 	.word	0x000035b0


	//----- nvinfo : EIATTR_VRC_CTA_INIT_COUNT
	.align		4
.L_278:
        /*01a4*/ 	.byte	0x02, 0x4a
	.zero		1
	.zero		1


	//----- nvinfo : EIATTR_EXIT_INSTR_OFFSETS
	.align		4
        /*01a8*/ 	.byte	0x04, 0x1c
        /*01aa*/ 	.short	(.L_280 - .L_279)


	//   ....[0]....
.L_279:
        /*01ac*/ 	.word	0x00000080


	//   ....[1]....
        /*01b0*/ 	.word	0x000000c0


	//   ....[2]....
        /*01b4*/ 	.word	0x00003790


	//   ....[3]....
        /*01b8*/ 	.word	0x000037e0


	//----- nvinfo : EIATTR_MAX_THREADS
	.align		4
.L_280:
        /*01bc*/ 	.byte	0x04, 0x05
        /*01be*/ 	.short	(.L_282 - .L_281)
.L_281:
        /*01c0*/ 	.word	0x00000200
        /*01c4*/ 	.word	0x00000001
        /*01c8*/ 	.word	0x00000001


	//----- nvinfo : EIATTR_CRS_STACK_SIZE
	.align		4
.L_282:
        /*01cc*/ 	.byte	0x04, 0x1e
        /*01ce*/ 	.short	(.L_284 - .L_283)
.L_283:
        /*01d0*/ 	.word	0x00000000


	//----- nvinfo : EIATTR_CBANK_PARAM_SIZE
	.align		4
.L_284:
        /*01d4*/ 	.byte	0x03, 0x19
        /*01d6*/ 	.short	0x001d


	//----- nvinfo : EIATTR_PARAM_CBANK
	.align		4
        /*01d8*/ 	.byte	0x04, 0x0a
        /*01da*/ 	.short	(.L_286 - .L_285)
	.align		4
.L_285:
        /*01dc*/ 	.word	index@(.nv.constant0._ZN3cub18CUB_300001_SM_10006detail6reduce28DeviceReduceSingleTileKernelINS2_10policy_hubIfjN4cuda3std3__44plusIfEEE10Policy1000EPfSC_jS9_ffNS7_10__identityEEEvT0_T1_T2_T3_T4_T6_)
        /*01e0*/ 	.short	0x0380
        /*01e2*/ 	.short	0x001d


	//----- nvinfo : EIATTR_SW_WAR
	.align		4
.L_286:
        /*01e4*/ 	.byte	0x04, 0x36
        /*01e6*/ 	.short	(.L_288 - .L_287)
.L_287:
        /*01e8*/ 	.word	0x00000008
.L_288:


//--------------------- .nv.info._ZN3cub18CUB_300001_SM_10006detail8for_each13static_kernelINS2_12policy_hub_t12policy_500_tEmN6thrust24THRUST_300001_SM_1000_NS8cuda_cub20__uninitialized_fill7functorINS7_10device_ptrIfEEfEEEEvT0_T1_ --------------------------
	.section	.nv.info._ZN3cub18CUB_300001_SM_10006detail8for_each13static_kernelINS2_12policy_hub_t12policy_500_tEmN6thrust24THRUST_300001_SM_1000_NS8cuda_cub20__uninitialized_fill7functorINS7_10device_ptrIfEEfEEEEvT0_T1_,"",@"SHT_CUDA_INFO"
	.sectionflags	@""
	.align	4


	//----- nvinfo : EIATTR_CUDA_API_VERSION
	.align		4
        /*0000*/ 	.byte	0x04, 0x37
        /*0002*/ 	.short	(.L_290 - .L_289)
.L_289:
        /*0004*/ 	.word	0x00000082


	//----- nvinfo : EIATTR_KPARAM_INFO
	.align		4
.L_290:
        /*0008*/ 	.byte	0x04, 0x17
        /*000a*/ 	.short	(.L_292 - .L_291)
.L_291:
        /*000c*/ 	.word	0x00000000
        /*0010*/ 	.short	0x0001
        /*0012*/ 	.short	0x0008
        /*0014*/ 	.byte	0x00, 0xf0, 0x41, 0x00


	//----- nvinfo : EIATTR_KPARAM_INFO
	.align		4
.L_292:
        /*0018*/ 	.byte	0x04, 0x17
        /*001a*/ 	.short	(.L_294 - .L_293)
.L_293:
        /*001c*/ 	.word	0x00000000
        /*0020*/ 	.short	0x0000
        /*0022*/ 	.short	0x0000
        /*0024*/ 	.byte	0x00, 0xf0, 0x21, 0x00


	//----- nvinfo : EIATTR_SPARSE_MMA_MASK
	.align		4
.L_294:
        /*0028*/ 	.byte	0x03, 0x50
        /*002a*/ 	.short	0x0000


	//----- nvinfo : EIATTR_MAXREG_COUNT
	.align		4
        /*002c*/ 	.byte	0x03, 0x1b
        /*002e*/ 	.short	0x00ff


	//----- nvinfo : EIATTR_MERCURY_ISA_VERSION
	.align		4
        /*0030*/ 	.byte	0x03, 0x5f
        /*0032*/ 	.short	0x0101


	//----- nvinfo : EIATTR_VRC_CTA_INIT_COUNT
	.align		4
        /*0034*/ 	.byte	0x02, 0x4a
	.zero		1
	.zero		1


	//----- nvinfo : EIATTR_EXIT_INSTR_OFFSETS
	.align		4
        /*0038*/ 	.byte	0x04, 0x1c
        /*003a*/ 	.short	(.L_296 - .L_295)


	//   ....[0]....
.L_295:
        /*003c*/ 	.word	0x00000130


	//   ....[1]....
        /*0040*/ 	.word	0x00000230


	//   ....[2]....
        /*0044*/ 	.word	0x00000260


	//----- nvinfo : EIATTR_MAX_THREADS
	.align		4
.L_296:
        /*0048*/ 	.byte	0x04, 0x05
        /*004a*/ 	.short	(.L_298 - .L_297)
.L_297:
        /*004c*/ 	.word	0x00000100
        /*0050*/ 	.word	0x00000001
        /*0054*/ 	.word	0x00000001


	//----- nvinfo : EIATTR_CBANK_PARAM_SIZE
	.align		4
.L_298:
        /*0058*/ 	.byte	0x03, 0x19
        /*005a*/ 	.short	0x0018


	//----- nvinfo : EIATTR_PARAM_CBANK
	.align		4
        /*005c*/ 	.byte	0x04, 0x0a
        /*005e*/ 	.short	(.L_300 - .L_299)
	.align		4
.L_299:
        /*0060*/ 	.word	index@(.nv.constant0._ZN3cub18CUB_300001_SM_10006detail8for_each13static_kernelINS2_12policy_hub_t12policy_500_tEmN6thrust24THRUST_300001_SM_1000_NS8cuda_cub20__uninitialized_fill7functorINS7_10device_ptrIfEEfEEEEvT0_T1_)
        /*0064*/ 	.short	0x0380
        /*0066*/ 	.short	0x0018


	//----- nvinfo : EIATTR_SW_WAR
	.align		4
.L_300:
        /*0068*/ 	.byte	0x04, 0x36
        /*006a*/ 	.short	(.L_302 - .L_301)
.L_301:
        /*006c*/ 	.word	0x00000008
.L_302:


//--------------------- .nv.info._ZN3cub18CUB_300001_SM_10006detail11EmptyKernelIvEEvv --------------------------
	.section	.nv.info._ZN3cub18CUB_300001_SM_10006detail11EmptyKernelIvEEvv,"",@"SHT_CUDA_INFO"
	.sectionflags	@""
	.align	4


	//----- nvinfo : EIATTR_CUDA_API_VERSION
	.align		4
        /*0000*/ 	.byte	0x04, 0x37
        /*0002*/ 	.short	(.L_304 - .L_303)
.L_303:
        /*0004*/ 	.word	0x00000082


	//----- nvinfo : EIATTR_SPARSE_MMA_MASK
	.align		4
.L_304:
        /*0008*/ 	.byte	0x03, 0x50
        /*000a*/ 	.short	0x0000


	//----- nvinfo : EIATTR_MAXREG_COUNT
	.align		4
        /*000c*/ 	.byte	0x03, 0x1b
        /*000e*/ 	.short	0x00ff


	//----- nvinfo : EIATTR_MERCURY_ISA_VERSION
	.align		4
        /*0010*/ 	.byte	0x03, 0x5f
        /*0012*/ 	.short	0x0101


	//----- nvinfo : EIATTR_VRC_CTA_INIT_COUNT
	.align		4
        /*0014*/ 	.byte	0x02, 0x4a
	.zero		1
	.zero		1


	//----- nvinfo : EIATTR_EXIT_INSTR_OFFSETS
	.align		4
        /*0018*/ 	.byte	0x04, 0x1c
        /*001a*/ 	.short	(.L_306 - .L_305)


	//   ....[0]....
.L_305:
        /*001c*/ 	.word	0x00000010


	//----- nvinfo : EIATTR_SW_WAR
	.align		4
.L_306:
        /*0020*/ 	.byte	0x04, 0x36
        /*0022*/ 	.short	(.L_308 - .L_307)
.L_307:
        /*0024*/ 	.word	0x00000008
.L_308:


//--------------------- .nv.info._Z12thrustKerneliPfS_ --------------------------
	.section	.nv.info._Z12thrustKerneliPfS_,"",@"SHT_CUDA_INFO"
	.sectionflags	@""
	.align	4


	//----- nvinfo : EIATTR_CUDA_API_VERSION
	.align		4
        /*0000*/ 	.byte	0x04, 0x37
        /*0002*/ 	.short	(.L_310 - .L_309)
.L_309:
        /*0004*/ 	.word	0x00000082


	//----- nvinfo : EIATTR_KPARAM_INFO
	.align		4
.L_310:
        /*0008*/ 	.byte	0x04, 0x17
        /*000a*/ 	.short	(.L_312 - .L_311)
.L_311:
        /*000c*/ 	.word	0x00000000
        /*0010*/ 	.short	0x0002
        /*0012*/ 	.short	0x0010
        /*0014*/ 	.byte	0x00, 0xf5, 0x21, 0x00


	//----- nvinfo : EIATTR_KPARAM_INFO
	.align		4
.L_312:
        /*0018*/ 	.byte	0x04, 0x17
        /*001a*/ 	.short	(.L_314 - .L_313)
.L_313:
        /*001c*/ 	.word	0x00000000
        /*0020*/ 	.short	0x0001
        /*0022*/ 	.short	0x0008
        /*0024*/ 	.byte	0x00, 0xf5, 0x21, 0x00


	//----- nvinfo : EIATTR_KPARAM_INFO
	.align		4
.L_314:
        /*0028*/ 	.byte	0x04, 0x17
        /*002a*/ 	.short	(.L_316 - .L_315)
.L_315:
        /*002c*/ 	.word	0x00000000
        /*0030*/ 	.short	0x0000
        /*0032*/ 	.short	0x0000
        /*0034*/ 	.byte	0x00, 0xf0, 0x11, 0x00


	//----- nvinfo : EIATTR_SPARSE_MMA_MASK
	.align		4
.L_316:
        /*0038*/ 	.byte	0x03, 0x50
        /*003a*/ 	.short	0x0000


	//----- nvinfo : EIATTR_MAXREG_COUNT
	.align		4
        /*003c*/ 	.byte	0x03, 0x1b
        /*003e*/ 	.short	0x00ff


	//----- nvinfo : EIATTR_MERCURY_ISA_VERSION
	.align		4
        /*0040*/ 	.byte	0x03, 0x5f
        /*0042*/ 	.short	0x0101


	//----- nvinfo : EIATTR_VRC_CTA_INIT_COUNT
	.align		4
        /*0044*/ 	.byte	0x02, 0x4a
	.zero		1
	.zero		1


	//----- nvinfo : EIATTR_EXIT_INSTR_OFFSETS
	.align		4
        /*0048*/ 	.byte	0x04, 0x1c
        /*004a*/ 	.short	(.L_318 - .L_317)


	//   ....[0]....
.L_317:
        /*004c*/ 	.word	0x00000940


	//----- nvinfo : EIATTR_CRS_STACK_SIZE
	.align		4
.L_318:
        /*0050*/ 	.byte	0x04, 0x1e
        /*0052*/ 	.short	(.L_320 - .L_319)
.L_319:
        /*0054*/ 	.word	0x00000000


	//----- nvinfo : EIATTR_CBANK_PARAM_SIZE
	.align		4
.L_320:
        /*0058*/ 	.byte	0x03, 0x19
        /*005a*/ 	.short	0x0018


	//----- nvinfo : EIATTR_PARAM_CBANK
	.align		4
        /*005c*/ 	.byte	0x04, 0x0a
        /*005e*/ 	.short	(.L_322 - .L_321)
	.align		4
.L_321:
        /*0060*/ 	.word	index@(.nv.constant0._Z12thrustKerneliPfS_)
        /*0064*/ 	.short	0x0380
        /*0066*/ 	.short	0x0018


	//----- nvinfo : EIATTR_SW_WAR
	.align		4
.L_322:
        /*0068*/ 	.byte	0x04, 0x36
        /*006a*/ 	.short	(.L_324 - .L_323)
.L_323:
        /*006c*/ 	.word	0x00000008
.L_324:


//--------------------- .nv.info._Z11naiveKerneliPfS_ --------------------------
	.section	.nv.info._Z11naiveKerneliPfS_,"",@"SHT_CUDA_INFO"
	.sectionflags	@""
	.align	4


	//----- nvinfo : EIATTR_CUDA_API_VERSION
	.align		4
        /*0000*/ 	.byte	0x04, 0x37
        /*0002*/ 	.short	(.L_326 - .L_325)
.L_325:
        /*0004*/ 	.word	0x00000082


	//----- nvinfo : EIATTR_KPARAM_INFO
	.align		4
.L_326:
        /*0008*/ 	.byte	0x04, 0x17
        /*000a*/ 	.short	(.L_328 - .L_327)
.L_327:
        /*000c*/ 	.word	0x00000000
        /*0010*/ 	.short	0x0002
        /*0012*/ 	.short	0x0010
        /*0014*/ 	.byte	0x00, 0xf5, 0x21, 0x00


	//----- nvinfo : EIATTR_KPARAM_INFO
	.align		4
.L_328:
        /*0018*/ 	.byte	0x04, 0x17
        /*001a*/ 	.short	(.L_330 - .L_329)
.L_329:
        /*001c*/ 	.word	0x00000000
        /*0020*/ 	.short	0x0001
        /*0022*/ 	.short	0x0008
        /*0024*/ 	.byte	0x00, 0xf5, 0x21, 0x00


	//----- nvinfo : EIATTR_KPARAM_INFO
	.align		4
.L_330:
        /*0028*/ 	.byte	0x04, 0x17
        /*002a*/ 	.short	(.L_332 - .L_331)
.L_331:
        /*002c*/ 	.word	0x00000000
        /*0030*/ 	.short	0x0000
        /*0032*/ 	.short	0x0000
        /*0034*/ 	.byte	0x00, 0xf0, 0x11, 0x00


	//----- nvinfo : EIATTR_SPARSE_MMA_MASK
	.align		4
.L_332:
        /*0038*/ 	.byte	0x03, 0x50
        /*003a*/ 	.short	0x0000


	//----- nvinfo : EIATTR_MAXREG_COUNT
	.align		4
        /*003c*/ 	.byte	0x03, 0x1b
        /*003e*/ 	.short	0x00ff


	//----- nvinfo : EIATTR_MERCURY_ISA_VERSION
	.align		4
        /*0040*/ 	.byte	0x03, 0x5f
        /*0042*/ 	.short	0x0101


	//----- nvinfo : EIATTR_VRC_CTA_INIT_COUNT
	.align		4
        /*0044*/ 	.byte	0x02, 0x4a
	.zero		1
	.zero		1


	//----- nvinfo : EIATTR_EXIT_INSTR_OFFSETS
	.align		4
        /*0048*/ 	.byte	0x04, 0x1c
        /*004a*/ 	.short	(.L_334 - .L_333)


	//   ....[0]....
.L_333:
        /*004c*/ 	.word	0x000007b0


	//----- nvinfo : EIATTR_CRS_STACK_SIZE
	.align		4
.L_334:
        /*0050*/ 	.byte	0x04, 0x1e
        /*0052*/ 	.short	(.L_336 - .L_335)
.L_335:
        /*0054*/ 	.word	0x00000000


	//----- nvinfo : EIATTR_CBANK_PARAM_SIZE
	.align		4
.L_336:
        /*0058*/ 	.byte	0x03, 0x19
        /*005a*/ 	.short	0x0018


	//----- nvinfo : EIATTR_PARAM_CBANK
	.align		4
        /*005c*/ 	.byte	0x04, 0x0a
        /*005e*/ 	.short	(.L_338 - .L_337)
	.align		4
.L_337:
        /*0060*/ 	.word	index@(.nv.constant0._Z11naiveKerneliPfS_)
        /*0064*/ 	.short	0x0380
        /*0066*/ 	.short	0x0018


	//----- nvinfo : EIATTR_SW_WAR
	.align		4
.L_338:
        /*0068*/ 	.byte	0x04, 0x36
        /*006a*/ 	.short	(.L_340 - .L_339)
.L_339:
        /*006c*/ 	.word	0x00000008
.L_340:


//--------------------- .nv.info._Z10initKernelv  --------------------------
	.section	.nv.info._Z10initKernelv,"",@"SHT_CUDA_INFO"
	.sectionflags	@""
	.align	4


	//----- nvinfo : EIATTR_CUDA_API_VERSION
	.align		4
        /*0000*/ 	.byte	0x04, 0x37
        /*0002*/ 	.short	(.L_342 - .L_341)
.L_341:
        /*0004*/ 	.word	0x00000082


	//----- nvinfo : EIATTR_SPARSE_MMA_MASK
	.align		4
.L_342:
        /*0008*/ 	.byte	0x03, 0x50
        /*000a*/ 	.short	0x0000


	//----- nvinfo : EIATTR_MAXREG_COUNT
	.align		4
        /*000c*/ 	.byte	0x03, 0x1b
        /*000e*/ 	.short	0x00ff


	//----- nvinfo : EIATTR_MERCURY_ISA_VERSION
	.align		4
        /*0010*/ 	.byte	0x03, 0x5f
        /*0012*/ 	.short	0x0101


	//----- nvinfo : EIATTR_VRC_CTA_INIT_COUNT
	.align		4
        /*0014*/ 	.byte	0x02, 0x4a
	.zero		1
	.zero		1


	//----- nvinfo : EIATTR_EXIT_INSTR_OFFSETS
	.align		4
        /*0018*/ 	.byte	0x04, 0x1c
        /*001a*/ 	.short	(.L_344 - .L_343)


	//   ....[0]....
.L_343:
        /*001c*/ 	.word	0x00000010


	//----- nvinfo : EIATTR_SW_WAR
	.align		4
.L_344:
        /*0020*/ 	.byte	0x04, 0x36
        /*0022*/ 	.short	(.L_346 - .L_345)
.L_345:
        /*0024*/ 	.word	0x00000008
.L_346:


//--------------------- .nv.callgraph             --------------------------
	.section	.nv.callgraph,"",@"SHT_CUDA_CALLGRAPH"
	.align	4
	.sectionentsize	8
	.align		4
        /*0000*/ 	.word	0x00000000
	.align		4
        /*0004*/ 	.word	0xffffffff
	.align		4
        /*0008*/ 	.word	0x00000000
	.align		4
        /*000c*/ 	.word	0xfffffffe
	.align		4
        /*0010*/ 	.word	0x00000000
	.align		4
        /*0014*/ 	.word	0xfffffffd
	.align		4
        /*0018*/ 	.word	0x00000000
	.align		4
        /*001c*/ 	.word	0xfffffffc


//--------------------- .nv.constant4             --------------------------
	.section	.nv.constant4,"a",@progbits
	.align	8
	.align		8
.nv.constant4:
        /*0000*/ 	.dword	_ZN34_INTERNAL_e5eeeaa9_4_k_cu_72b976974cuda3std3__45__cpo5beginE
	.align		8
        /*0008*/ 	.dword	_ZN34_INTERNAL_e5eeeaa9_4_k_cu_72b976974cuda3std3__45__cpo3endE
	.align		8
        /*0010*/ 	.dword	_ZN34_INTERNAL_e5eeeaa9_4_k_cu_72b976974cuda3std3__45__cpo6cbeginE
	.align		8
        /*0018*/ 	.dword	_ZN34_INTERNAL_e5eeeaa9_4_k_cu_72b976974cuda3std3__45__cpo4cendE
	.align		8
        /*0020*/ 	.dword	_ZN34_INTERNAL_e5eeeaa9_4_k_cu_72b976974cuda3std3__45__cpo6rbeginE
	.align		8
        /*0028*/ 	.dword	_ZN34_INTERNAL_e5eeeaa9_4_k_cu_72b976974cuda3std3__45__cpo4rendE
	.align		8
        /*0030*/ 	.dword	_ZN34_INTERNAL_e5eeeaa9_4_k_cu_72b976974cuda3std3__45__cpo7crbeginE
	.align		8
        /*0038*/ 	.dword	_ZN34_INTERNAL_e5eeeaa9_4_k_cu_72b976974cuda3std3__45__cpo5crendE
	.align		8
        /*0040*/ 	.dword	_ZN34_INTERNAL_e5eeeaa9_4_k_cu_72b976974cuda3std3__436_GLOBAL__N__e5eeeaa9_4_k_cu_72b976976ignoreE
	.align		8
        /*0048*/ 	.dword	_ZN34_INTERNAL_e5eeeaa9_4_k_cu_72b976974cuda3std3__419piecewise_constructE
	.align		8
        /*0050*/ 	.dword	_ZN34_INTERNAL_e5eeeaa9_4_k_cu_72b976974cuda3std3__48in_placeE
	.align		8
        /*0058*/ 	.dword	_ZN34_INTERNAL_e5eeeaa9_4_k_cu_72b976974cuda3std3__420unreachable_sentinelE
	.align		8
        /*0060*/ 	.dword	_ZN34_INTERNAL_e5eeeaa9_4_k_cu_72b976974cuda3std3__47nulloptE
	.align		8
        /*0068*/ 	.dword	_ZN34_INTERNAL_e5eeeaa9_4_k_cu_72b976974cuda3std3__48unexpectE
	.align		8
        /*0070*/ 	.dword	_ZN34_INTERNAL_e5eeeaa9_4_k_cu_72b976974cuda3std6ranges3__45__cpo4swapE
	.align		8
        /*0078*/ 	.dword	_ZN34_INTERNAL_e5eeeaa9_4_k_cu_72b976974cuda3std6ranges3__45__cpo9iter_moveE
	.align		8
        /*0080*/ 	.dword	_ZN34_INTERNAL_e5eeeaa9_4_k_cu_72b976974cuda3std6ranges3__45__cpo5beginE
	.align		8
        /*0088*/ 	.dword	_ZN34_INTERNAL_e5eeeaa9_4_k_cu_72b976974cuda3std6ranges3__45__cpo3endE
	.align		8
        /*0090*/ 	.dword	_ZN34_INTERNAL_e5eeeaa9_4_k_cu_72b976974cuda3std6ranges3__45__cpo6cbeginE
	.align		8
        /*0098*/ 	.dword	_ZN34_INTERNAL_e5eeeaa9_4_k_cu_72b976974cuda3std6ranges3__45__cpo4cendE
	.align		8
        /*00a0*/ 	.dword	_ZN34_INTERNAL_e5eeeaa9_4_k_cu_72b976974cuda3std6ranges3__45__cpo7advanceE
	.align		8
        /*00a8*/ 	.dword	_ZN34_INTERNAL_e5eeeaa9_4_k_cu_72b976974cuda3std6ranges3__45__cpo9iter_swapE
	.align		8
        /*00b0*/ 	.dword	_ZN34_INTERNAL_e5eeeaa9_4_k_cu_72b976974cuda3std6ranges3__45__cpo4nextE
	.align		8
        /*00b8*/ 	.dword	_ZN34_INTERNAL_e5eeeaa9_4_k_cu_72b976974cuda3std6ranges3__45__cpo4prevE
	.align		8
        /*00c0*/ 	.dword	_ZN34_INTERNAL_e5eeeaa9_4_k_cu_72b976974cuda3std6ranges3__45__cpo4dataE
	.align		8
        /*00c8*/ 	.dword	_ZN34_INTERNAL_e5eeeaa9_4_k_cu_72b976974cuda3std6ranges3__45__cpo5cdataE
	.align		8
        /*00d0*/ 	.dword	_ZN34_INTERNAL_e5eeeaa9_4_k_cu_72b976974cuda3std6ranges3__45__cpo4sizeE
	.align		8
        /*00d8*/ 	.dword	_ZN34_INTERNAL_e5eeeaa9_4_k_cu_72b976974cuda3std6ranges3__45__cpo5ssizeE
	.align		8
        /*00e0*/ 	.dword	_ZN34_INTERNAL_e5eeeaa9_4_k_cu_72b976974cuda3std6ranges3__45__cpo8distanceE
	.align		8
        /*00e8*/ 	.dword	_ZN34_INTERNAL_e5eeeaa9_4_k_cu_72b976976thrust24THRUST_300001_SM_1000_NS8cuda_cub3parE
	.align		8
        /*00f0*/ 	.dword	_ZN34_INTERNAL_e5eeeaa9_4_k_cu_72b976976thrust24THRUST_300001_SM_1000_NS8cuda_cub10par_nosyncE
	.align		8
        /*00f8*/ 	.dword	_ZN34_INTERNAL_e5eeeaa9_4_k_cu_72b976976thrust24THRUST_300001_SM_1000_NS6system6detail10sequential3seqE
	.align		8
        /*0100*/ 	.dword	_ZN34_INTERNAL_e5eeeaa9_4_k_cu_72b976976thrust24THRUST_300001_SM_1000_NS6system3cpp3parE
	.align		8
        /*0108*/ 	.dword	_ZN34_INTERNAL_e5eeeaa9_4_k_cu_72b976976thrust24THRUST_300001_SM_1000_NS12placeholders2_1E
	.align		8
        /*0110*/ 	.dword	_ZN34_INTERNAL_e5eeeaa9_4_k_cu_72b976976thrust24THRUST_300001_SM_1000_NS12placeholders2_2E
	.align		8
        /*0118*/ 	.dword	_ZN34_INTERNAL_e5eeeaa9_4_k_cu_72b976976thrust24THRUST_300001_SM_1000_NS12placeholders2_3E
	.align		8
        /*0120*/ 	.dword	_ZN34_INTERNAL_e5eeeaa9_4_k_cu_72b976976thrust24THRUST_300001_SM_1000_NS12placeholders2_4E
	.align		8
        /*0128*/ 	.dword	_ZN34_INTERNAL_e5eeeaa9_4_k_cu_72b976976thrust24THRUST_300001_SM_1000_NS12placeholders2_5E
	.align		8
        /*0130*/ 	.dword	_ZN34_INTERNAL_e5eeeaa9_4_k_cu_72b976976thrust24THRUST_300001_SM_1000_NS12placeholders2_6E
	.align		8
        /*0138*/ 	.dword	_ZN34_INTERNAL_e5eeeaa9_4_k_cu_72b976976thrust24THRUST_300001_SM_1000_NS12placeholders2_7E
	.align		8
        /*0140*/ 	.dword	_ZN34_INTERNAL_e5eeeaa9_4_k_cu_72b976976thrust24THRUST_300001_SM_1000_NS12placeholders2_8E
	.align		8
        /*0148*/ 	.dword	_ZN34_INTERNAL_e5eeeaa9_4_k_cu_72b976976thrust24THRUST_300001_SM_1000_NS12placeholders2_9E
	.align		8
        /*0150*/ 	.dword	_ZN34_INTERNAL_e5eeeaa9_4_k_cu_72b976976thrust24THRUST_300001_SM_1000_NS12placeholders3_10E
	.align		8
        /*0158*/ 	.dword	_ZN34_INTERNAL_e5eeeaa9_4_k_cu_72b976976thrust24THRUST_300001_SM_1000_NS3seqE
	.align		8
        /*0160*/ 	.dword	_ZN34_INTERNAL_e5eeeaa9_4_k_cu_72b976976thrust24THRUST_300001_SM_1000_NS6deviceE


//--------------------- .text._ZN3cub18CUB_300001_SM_10006detail6reduce28DeviceReduceSingleTileKernelINS2_10policy_hubIfyN4cuda3std3__44plusIfEEE10Policy1000EPfSC_iS9_ffNS7_10__identityEEEvT0_T1_T2_T3_T4_T6_ --------------------------
	.section	.text._ZN3cub18CUB_300001_SM_10006detail6reduce28DeviceReduceSingleTileKernelINS2_10policy_hubIfyN4cuda3std3__44plusIfEEE10Policy1000EPfSC_iS9_ffNS7_10__identityEEEvT0_T1_T2_T3_T4_T6_,"ax",@progbits
	.align	128
        .global         _ZN3cub18CUB_300001_SM_10006detail6reduce28DeviceReduceSingleTileKernelINS2_10policy_hubIfyN4cuda3std3__44plusIfEEE10Policy1000EPfSC_iS9_ffNS7_10__identityEEEvT0_T1_T2_T3_T4_T6_
        .type           _ZN3cub18CUB_300001_SM_10006detail6reduce28DeviceReduceSingleTileKernelINS2_10policy_hubIfyN4cuda3std3__44plusIfEEE10Policy1000EPfSC_iS9_ffNS7_10__identityEEEvT0_T1_T2_T3_T4_T6_,@function
        .size           _ZN3cub18CUB_300001_SM_10006detail6reduce28DeviceReduceSingleTileKernelINS2_10policy_hubIfyN4cuda3std3__44plusIfEEE10Policy1000EPfSC_iS9_ffNS7_10__identityEEEvT0_T1_T2_T3_T4_T6_,(.L_x_355 - _ZN3cub18CUB_300001_SM_10006detail6reduce28DeviceReduceSingleTileKernelINS2_10policy_hubIfyN4cuda3std3__44plusIfEEE10Policy1000EPfSC_iS9_ffNS7_10__identityEEEvT0_T1_T2_T3_T4_T6_)
        .other          _ZN3cub18CUB_300001_SM_10006detail6reduce28DeviceReduceSingleTileKernelINS2_10policy_hubIfyN4cuda3std3__44plusIfEEE10Policy1000EPfSC_iS9_ffNS7_10__identityEEEvT0_T1_T2_T3_T4_T6_,@"STO_CUDA_ENTRY STV_DEFAULT"
_ZN3cub18CUB_300001_SM_10006detail6reduce28DeviceReduceSingleTileKernelINS2_10policy_hubIfyN4cuda3std3__44plusIfEEE10Policy1000EPfSC_iS9_ffNS7_10__identityEEEvT0_T1_T2_T3_T4_T6_:
.text._ZN3cub18CUB_300001_SM_10006detail6reduce28DeviceReduceSingleTileKernelINS2_10policy_hubIfyN4cuda3std3__44plusIfEEE10Policy1000EPfSC_iS9_ffNS7_10__identityEEEvT0_T1_T2_T3_T4_T6_:
[----:B------:R-:W-:Y:S01]  /*0000*/  LDC R1, c[0x0][0x37c] ;  /* 0x0000df00ff017b82 */ /* 0x000fe20000000800 */
[----:B------:R-:W0:Y:S01]  /*0010*/  LDCU UR4, c[0x0][0x390] ;  /* 0x00007200ff0477ac */ /* 0x000e220008000800 */
[----:B------:R-:W1:Y:S01]  /*0020*/  LDCU.64 UR6, c[0x0][0x358] ;  /* 0x00006b00ff0677ac */ /* 0x000e620008000a00 */
[----:B0-----:R-:W-:-:S04]  /*0030*/  MOV R20, UR4 ;  /* 0x0000000400147c02 */ /* 0x001fc80008000f00 */
[----:B------:R-:W-:-:S13]  /*0040*/  ISETP.NE.AND P0, PT, R20, RZ, PT ;  /* 0x000000ff1400720c */ /* 0x000fda0003f05270 */
[----:B-1----:R-:W-:Y:S05]  /*0050*/  @P0 BRA `(.L_x_0) ;  /* 0x00000000001c0947 */ /* 0x002fea0003800000 */
[----:B------:R-:W0:Y:S02]  /*0060*/  S2R R0, SR_TID.X ;  /* 0x0000000000007919 */ /* 0x000e240000002100 */
[----:B0-----:R-:W-:-:S13]  /*0070*/  ISETP.NE.AND P0, PT, R0, RZ, PT ;  /* 0x000000ff0000720c */ /* 0x001fda0003f05270 */
[----:B------:R-:W-:Y:S05]  /*0080*/  @P0 EXIT ;  /* 0x000000000000094d */ /* 0x000fea0003800000 */
[----:B------:R-:W0:Y:S08]  /*0090*/  LDC R5, c[0x0][0x398] ;  /* 0x0000e600ff057b82 */ /* 0x000e300000000800 */
[----:B------:R-:W0:Y:S02]  /*00a0*/  LDC.64 R2, c[0x0][0x388] ;  /* 0x0000e200ff027b82 */ /* 0x000e240000000a00 */
[----:B0-----:R-:W-:Y:S01]  /*00b0*/  STG.E desc[UR6][R2.64], R5 ;  /* 0x0000000502007986 */ /* 0x001fe2000c101906 */
[----:B------:R-:W-:Y:S05]  /*00c0*/  EXIT ;  /* 0x000000000000794d */ /* 0x000fea0003800000 */
.L_x_0:
[----:B------:R-:W0:Y:S01]  /*00d0*/  LDCU UR4, c[0x0][0x380] ;  /* 0x00007000ff0477ac */ /* 0x000e220008000800 */
[----:B------:R-:W-:Y:S01]  /*00e0*/  BSSY.RECONVERGENT B0, `(.L_x_1) ;  /* 0x00003ca000007945 */ /* 0x000fe20003800200 */
[----:B0-----:R-:W-:-:S09]  /*00f0*/  ULOP3.LUT UP0, URZ, UR4, 0xf, URZ, 0xc0, !UPT ;  /* 0x0000000f04ff7892 */ /* 0x001fd2000f80c0ff */
[----:B------:R-:W-:Y:S05]  /*0100*/  BRA.U UP0, `(.L_x_2) ;  /* 0x0000001d00607547 */ /* 0x000fea000b800000 */
[----:B------:R-:W-:-:S13]  /*0110*/  ISETP.GT.AND P0, PT, R20, 0xfff, PT ;  /* 0x00000fff1400780c */ /* 0x000fda0003f04270 */
[----:B------:R-:W-:Y:S05]  /*0120*/  @P0 BRA `(.L_x_3) ;  /* 0x0000000c00a80947 */ /* 0x000fea0003800000 */
[----:B------:R-:W0:Y:S01]  /*0130*/  S2R R9, SR_TID.X ;  /* 0x0000000000097919 */ /* 0x000e220000002100 */
[----:B------:R-:W-:Y:S01]  /*0140*/  BSSY.RECONVERGENT B1, `(.L_x_4) ;  /* 0x0000009000017945 */ /* 0x000fe20003800200 */
[----:B------:R-:W-:Y:S01]  /*0150*/  HFMA2 R0, -RZ, RZ, 0, 0 ;  /* 0x00000000ff007431 */ /* 0x000fe200000001ff */
[----:B0-----:R-:W-:Y:S02]  /*0160*/  ISETP.GE.AND P0, PT, R9, R20, PT ;  /* 0x000000140900720c */ /* 0x001fe40003f06270 */
[----:B------:R-:W-:-:S11]  /*0170*/  MOV R11, R9 ;  /* 0x00000009000b7202 */ /* 0x000fd60000000f00 */
[----:B------:R-:W-:Y:S05]  /*0180*/  @P0 BRA `(.L_x_5) ;  /* 0x0000000000100947 */ /* 0x000fea0003800000 */
[----:B------:R-:W0:Y:S02]  /*0190*/  LDC.64 R2, c[0x0][0x380] ;  /* 0x0000e000ff027b82 */ /* 0x000e240000000a00 */
[----:B0-----:R-:W-:-:S05]  /*01a0*/  IMAD.WIDE.U32 R2, R9, 0x4, R2 ;  /* 0x0000000409027825 */ /* 0x001fca00078e0002 */
[----:B------:R0:W5:Y:S01]  /*01b0*/  LDG.E.CONSTANT R0, desc[UR6][R2.64] ;  /* 0x0000000602007981 */ /* 0x000162000c1e9900 */
[----:B------:R-:W-:-:S07]  /*01c0*/  IADD3 R11, PT, PT, R9, 0x100, RZ ;  /* 0x00000100090b7810 */ /* 0x000fce0007ffe0ff */
.L_x_5:
[----:B------:R-:W-:Y:S05]  /*01d0*/  BSYNC.RECONVERGENT B1 ;  /* 0x0000000000017941 */ /* 0x000fea0003800200 */
.L_x_4:
[----:B------:R-:W-:Y:S01]  /*01e0*/  ISETP.GE.AND P0, PT, R11, R20, PT ;  /* 0x000000140b00720c */ /* 0x000fe20003f06270 */
[----:B------:R-:W-:-:S12]  /*01f0*/  BSSY.RECONVERGENT B1, `(.L_x_6) ;  /* 0x0000074000017945 */ /* 0x000fd80003800200 */
[----:B------:R-:W-:Y:S05]  /*0200*/  @P0 BRA `(.L_x_7) ;  /* 0x0000000400c80947 */ /* 0x000fea0003800000 */
[----:B0-----:R-:W-:Y:S01]  /*0210*/  LOP3.LUT R3, RZ, R11, RZ, 0x33, !PT ;  /* 0x0000000bff037212 */ /* 0x001fe200078e33ff */
[----:B------:R-:W-:Y:S03]  /*0220*/  BSSY.RECONVERGENT B2, `(.L_x_8) ;  /* 0x0000015000027945 */ /* 0x000fe60003800200 */
[----:B------:R-:W-:-:S04]  /*0230*/  IADD3 R4, PT, PT, R3, R20, RZ ;  /* 0x0000001403047210 */ /* 0x000fc80007ffe0ff */
[C---:B------:R-:W-:Y:S02]  /*0240*/  LOP3.LUT R2, R4.reuse, 0x300, RZ, 0xc0, !PT ;  /* 0x0000030004027812 */ /* 0x040fe400078ec0ff */
[----:B------:R-:W-:Y:S02]  /*0250*/  ISETP.GE.U32.AND P1, PT, R4, 0x300, PT ;  /* 0x000003000400780c */ /* 0x000fe40003f26070 */
[----:B------:R-:W-:-:S13]  /*0260*/  ISETP.NE.AND P0, PT, R2, 0x300, PT ;  /* 0x000003000200780c */ /* 0x000fda0003f05270 */
[----:B------:R-:W-:Y:S05]  /*0270*/  @!P0 BRA `(.L_x_9) ;  /* 0x00000000003c8947 */ /* 0x000fea0003800000 */
[----:B------:R-:W0:Y:S01]  /*0280*/  LDC.64 R2, c[0x0][0x380] ;  /* 0x0000e000ff027b82 */ /* 0x000e220000000a00 */
[----:B------:R-:W-:-:S04]  /*0290*/  LEA.HI R4, R4, 0x1, RZ, 0x18 ;  /* 0x0000000104047811 */ /* 0x000fc800078fc0ff */
[----:B------:R-:W-:-:S04]  /*02a0*/  LOP3.LUT R4, R4, 0x3, RZ, 0xc0, !PT ;  /* 0x0000000304047812 */ /* 0x000fc800078ec0ff */
[----:B------:R-:W-:Y:S01]  /*02b0*/  IADD3 R4, PT, PT, -R4, RZ, RZ ;  /* 0x000000ff04047210 */ /* 0x000fe20007ffe1ff */
[----:B0-----:R-:W-:-:S05]  /*02c0*/  IMAD.WIDE.U32 R2, R11, 0x4, R2 ;  /* 0x000000040b027825 */ /* 0x001fca00078e0002 */
[----:B------:R-:W-:-:S07]  /*02d0*/  MOV R5, R3 ;  /* 0x0000000300057202 */ /* 0x000fce0000000f00 */
.L_x_10:
[----:B------:R-:W-:-:S06]  /*02e0*/  MOV R3, R5 ;  /* 0x0000000500037202 */ /* 0x000fcc0000000f00 */
[----:B------:R0:W2:Y:S01]  /*02f0*/  LDG.E.CONSTANT R3, desc[UR6][R2.64] ;  /* 0x0000000602037981 */ /* 0x0000a2000c1e9900 */
[----:B------:R-:W-:Y:S01]  /*0300*/  IADD3 R4, PT, PT, R4, 0x1, RZ ;  /* 0x0000000104047810 */ /* 0x000fe20007ffe0ff */
[----:B------:R-:W-:-:S03]  /*0310*/  VIADD R11, R11, 0x100 ;  /* 0x000001000b0b7836 */ /* 0x000fc60000000000 */
[----:B------:R-:W-:Y:S02]  /*0320*/  ISETP.NE.AND P0, PT, R4, RZ, PT ;  /* 0x000000ff0400720c */ /* 0x000fe40003f05270 */
[----:B0-----:R-:W-:-:S04]  /*0330*/  IADD3 R2, P2, PT, R2, 0x400, RZ ;  /* 0x0000040002027810 */ /* 0x001fc80007f5e0ff */
[----:B------:R-:W-:Y:S01]  /*0340*/  IADD3.X R5, PT, PT, RZ, R5, RZ, P2, !PT ;  /* 0x00000005ff057210 */ /* 0x000fe200017fe4ff */
[----:B--2--5:R-:W-:-:S06]  /*0350*/  FADD R0, R3, R0 ;  /* 0x0000000003007221 */ /* 0x024fcc0000000000 */
[----:B------:R-:W-:Y:S05]  /*0360*/  @P0 BRA `(.L_x_10) ;  /* 0xfffffffc00dc0947 */ /* 0x000fea000383ffff */
.L_x_9:
[----:B------:R-:W-:Y:S05]  /*0370*/  BSYNC.RECONVERGENT B2 ;  /* 0x0000000000027941 */ /* 0x000fea0003800200 */
.L_x_8:
[----:B------:R-:W-:Y:S05]  /*0380*/  @!P1 BRA `(.L_x_7) ;  /* 0x0000000400689947 */ /* 0x000fea0003800000 */
[----:B------:R-:W-:Y:S01]  /*0390*/  IADD3 R2, PT, PT, -R11, R20, RZ ;  /* 0x000000140b027210 */ /* 0x000fe20007ffe1ff */
[----:B------:R-:W-:Y:S01]  /*03a0*/  BSSY.RECONVERGENT B2, `(.L_x_11) ;  /* 0x0000031000027945 */ /* 0x000fe20003800200 */
[----:B------:R-:W-:Y:S02]  /*03b0*/  PLOP3.LUT P0, PT, PT, PT, PT, 0x80, 0x8 ;  /* 0x000000000008781c */ /* 0x000fe40003f0f070 */
[----:B------:R-:W-:-:S13]  /*03c0*/  ISETP.GT.AND P1, PT, R2, 0xc00, PT ;  /* 0x00000c000200780c */ /* 0x000fda0003f24270 */
[----:B------:R-:W-:Y:S05]  /*03d0*/  @!P1 BRA `(.L_x_12) ;  /* 0x0000000000b49947 */ /* 0x000fea0003800000 */
[----:B------:R-:W-:Y:S02]  /*03e0*/  PLOP3.LUT P0, PT, PT, PT, PT, 0x8, 0x80 ;  /* 0x000000000080781c */ /* 0x000fe40003f0e170 */
[----:B------:R-:W-:-:S11]  /*03f0*/  IADD3 R8, PT, PT, R20, -0xc00, RZ ;  /* 0xfffff40014087810 */ /* 0x000fd60007ffe0ff */
.L_x_13:
[----:B------:R-:W0:Y:S01]  /*0400*/  LDC.64 R6, c[0x0][0x380] ;  /* 0x0000e000ff067b82 */ /* 0x000e220000000a00 */
[C---:B------:R-:W-:Y:S01]  /*0410*/  IADD3 R5, PT, PT, R11.reuse, 0x400, RZ ;  /* 0x000004000b057810 */ /* 0x040fe20007ffe0ff */
[----:B0-----:R-:W-:-:S05]  /*0420*/  IMAD.WIDE R24, R11, 0x4, R6 ;  /* 0x000000040b187825 */ /* 0x001fca00078e0206 */
[----:B------:R-:W2:Y:S04]  /*0430*/  LDG.E.CONSTANT R13, desc[UR6][R24.64] ;  /* 0x00000006180d7981 */ /* 0x000ea8000c1e9900 */
[----:B------:R-:W3:Y:S01]  /*0440*/  LDG.E.CONSTANT R10, desc[UR6][R24.64+0x400] ;  /* 0x00040006180a7981 */ /* 0x000ee2000c1e9900 */
[----:B------:R-:W-:-:S03]  /*0450*/  IMAD.WIDE R4, R5, 0x4, R6 ;  /* 0x0000000405047825 */ /* 0x000fc600078e0206 */
[----:B------:R-:W4:Y:S04]  /*0460*/  LDG.E.CONSTANT R12, desc[UR6][R24.64+0x800] ;  /* 0x00080006180c7981 */ /* 0x000f28000c1e9900 */
[----:B------:R-:W4:Y:S04]  /*0470*/  LDG.E.CONSTANT R17, desc[UR6][R24.64+0xc00] ;  /* 0x000c000618117981 */ /* 0x000f28000c1e9900 */
[----:B------:R-:W4:Y:S01]  /*0480*/  LDG.E.CONSTANT R16, desc[UR6][R4.64] ;  /* 0x0000000604107981 */ /* 0x000f22000c1e9900 */
[----:B------:R-:W-:-:S03]  /*0490*/  IADD3 R3, PT, PT, R11, 0x800, RZ ;  /* 0x000008000b037810 */ /* 0x000fc60007ffe0ff */
[----:B------:R-:W4:Y:S04]  /*04a0*/  LDG.E.CONSTANT R15, desc[UR6][R4.64+0x400] ;  /* 0x00040006040f7981 */ /* 0x000f28000c1e9900 */
[----:B------:R-:W4:Y:S01]  /*04b0*/  LDG.E.CONSTANT R14, desc[UR6][R4.64+0x800] ;  /* 0x00080006040e7981 */ /* 0x000f22000c1e9900 */
[----:B------:R-:W-:-:S03]  /*04c0*/  IMAD.WIDE R2, R3, 0x4, R6 ;  /* 0x0000000403027825 */ /* 0x000fc600078e0206 */
[----:B------:R-:W4:Y:S04]  /*04d0*/  LDG.E.CONSTANT R22, desc[UR6][R4.64+0xc00] ;  /* 0x000c000604167981 */ /* 0x000f28000c1e9900 */
[----:B------:R-:W4:Y:S01]  /*04e0*/  LDG.E.CONSTANT R21, desc[UR6][R2.64] ;  /* 0x0000000602157981 */ /* 0x000f22000c1e9900 */
[----:B------:R-:W-:-:S03]  /*04f0*/  IADD3 R23, PT, PT, R11, 0xc00, RZ ;  /* 0x00000c000b177810 */ /* 0x000fc60007ffe0ff */
[----:B------:R-:W4:Y:S04]  /*0500*/  LDG.E.CONSTANT R19, desc[UR6][R2.64+0x400] ;  /* 0x0004000602137981 */ /* 0x000f28000c1e9900 */
[----:B------:R-:W4:Y:S01]  /*0510*/  LDG.E.CONSTANT R18, desc[UR6][R2.64+0x800] ;  /* 0x0008000602127981 */ /* 0x000f22000c1e9900 */
[----:B------:R-:W-:-:S03]  /*0520*/  IMAD.WIDE R6, R23, 0x4, R6 ;  /* 0x0000000417067825 */ /* 0x000fc600078e0206 */
[----:B------:R-:W4:Y:S04]  /*0530*/  LDG.E.CONSTANT R26, desc[UR6][R2.64+0xc00] ;  /* 0x000c0006021a7981 */ /* 0x000f28000c1e9900 */
[----:B------:R-:W4:Y:S04]  /*0540*/  LDG.E.CONSTANT R25, desc[UR6][R6.64] ;  /* 0x0000000606197981 */ /* 0x000f28000c1e9900 */
[----:B------:R-:W4:Y:S04]  /*0550*/  LDG.E.CONSTANT R23, desc[UR6][R6.64+0x400] ;  /* 0x0004000606177981 */ /* 0x000f28000c1e9900 */
[----:B------:R-:W4:Y:S04]  /*0560*/  LDG.E.CONSTANT R24, desc[UR6][R6.64+0x800] ;  /* 0x0008000606187981 */ /* 0x000f28000c1e9900 */
[----:B------:R-:W4:Y:S01]  /*0570*/  LDG.E.CONSTANT R27, desc[UR6][R6.64+0xc00] ;  /* 0x000c0006061b7981 */ /* 0x000f22000c1e9900 */
[----:B------:R-:W-:-:S04]  /*0580*/  IADD3 R11, PT, PT, R11, 0x1000, RZ ;  /* 0x000010000b0b7810 */ /* 0x000fc80007ffe0ff */
[----:B------:R-:W-:Y:S01]  /*0590*/  ISETP.GE.AND P1, PT, R11, R8, PT ;  /* 0x000000080b00720c */ /* 0x000fe20003f26270 */
[----:B--2--5:R-:W-:-:S04]  /*05a0*/  FADD R13, R13, R0 ;  /* 0x000000000d0d7221 */ /* 0x024fc80000000000 */
[----:B---3--:R-:W-:-:S04]  /*05b0*/  FADD R13, R13, R10 ;  /* 0x0000000a0d0d7221 */ /* 0x008fc80000000000 */
[----:B----4-:R-:W-:-:S04]  /*05c0*/  FADD R12, R13, R12 ;  /* 0x0000000c0d0c7221 */ /* 0x010fc80000000000 */
[----:B------:R-:W-:-:S04]  /*05d0*/  FADD R17, R12, R17 ;  /* 0x000000110c117221 */ /* 0x000fc80000000000 */
        /* <DEDUP_REMOVED lines=11> */
[----:B------:R-:W-:Y:S01]  /*0690*/  FADD R0, R24, R27 ;  /* 0x0000001b18007221 */ /* 0x000fe20000000000 */
[----:B------:R-:W-:Y:S06]  /*06a0*/  @!P1 BRA `(.L_x_13) ;  /* 0xfffffffc00549947 */ /* 0x000fec000383ffff */
.L_x_12:
[----:B------:R-:W-:Y:S05]  /*06b0*/  BSYNC.RECONVERGENT B2 ;  /* 0x0000000000027941 */ /* 0x000fea0003800200 */
.L_x_11:
[----:B------:R-:W-:Y:S01]  /*06c0*/  IADD3 R2, PT, PT, -R11, R20, RZ ;  /* 0x000000140b027210 */ /* 0x000fe20007ffe1ff */
[----:B------:R-:W-:Y:S03]  /*06d0*/  BSSY.RECONVERGENT B2, `(.L_x_14) ;  /* 0x0000019000027945 */ /* 0x000fe60003800200 */
[----:B------:R-:W-:-:S13]  /*06e0*/  ISETP.GT.AND P1, PT, R2, 0x400, PT ;  /* 0x000004000200780c */ /* 0x000fda0003f24270 */
[----:B------:R-:W-:Y:S05]  /*06f0*/  @!P1 BRA `(.L_x_15) ;  /* 0x0000000000589947 */ /* 0x000fea0003800000 */
[----:B------:R-:W0:Y:S01]  /*0700*/  LDC.64 R4, c[0x0][0x380] ;  /* 0x0000e000ff047b82 */ /* 0x000e220000000a00 */
[C---:B------:R-:W-:Y:S02]  /*0710*/  VIADD R15, R11.reuse, 0x400 ;  /* 0x000004000b0f7836 */ /* 0x040fe40000000000 */
[----:B0-----:R-:W-:-:S05]  /*0720*/  IMAD.WIDE R2, R11, 0x4, R4 ;  /* 0x000000040b027825 */ /* 0x001fca00078e0204 */
[----:B------:R-:W2:Y:S04]  /*0730*/  LDG.E.CONSTANT R7, desc[UR6][R2.64] ;  /* 0x0000000602077981 */ /* 0x000ea8000c1e9900 */
[----:B------:R-:W3:Y:S01]  /*0740*/  LDG.E.CONSTANT R6, desc[UR6][R2.64+0x400] ;  /* 0x0004000602067981 */ /* 0x000ee2000c1e9900 */
[----:B------:R-:W-:-:S03]  /*0750*/  IMAD.WIDE R4, R15, 0x4, R4 ;  /* 0x000000040f047825 */ /* 0x000fc600078e0204 */
[----:B------:R-:W4:Y:S04]  /*0760*/  LDG.E.CONSTANT R13, desc[UR6][R2.64+0x800] ;  /* 0x00080006020d7981 */ /* 0x000f28000c1e9900 */
[----:B------:R-:W4:Y:S04]  /*0770*/  LDG.E.CONSTANT R15, desc[UR6][R2.64+0xc00] ;  /* 0x000c0006020f7981 */ /* 0x000f28000c1e9900 */
[----:B------:R-:W4:Y:S04]  /*0780*/  LDG.E.CONSTANT R17, desc[UR6][R4.64] ;  /* 0x0000000604117981 */ /* 0x000f28000c1e9900 */
[----:B------:R-:W4:Y:S04]  /*0790*/  LDG.E.CONSTANT R19, desc[UR6][R4.64+0x400] ;  /* 0x0004000604137981 */ /* 0x000f28000c1e9900 */
[----:B------:R-:W4:Y:S04]  /*07a0*/  LDG.E.CONSTANT R21, desc[UR6][R4.64+0x800] ;  /* 0x0008000604157981 */ /* 0x000f28000c1e9900 */
[----:B------:R-:W4:Y:S01]  /*07b0*/  LDG.E.CONSTANT R23, desc[UR6][R4.64+0xc00] ;  /* 0x000c000604177981 */ /* 0x000f22000c1e9900 */
[----:B------:R-:W-:-:S02]  /*07c0*/  PLOP3.LUT P0, PT, PT, PT, PT, 0x8, 0x80 ;  /* 0x000000000080781c */ /* 0x000fc40003f0e170 */
[----:B------:R-:W-:Y:S01]  /*07d0*/  IADD3 R11, PT, PT, R11, 0x800, RZ ;  /* 0x000008000b0b7810 */ /* 0x000fe20007ffe0ff */
[----:B--2--5:R-:W-:-:S04]  /*07e0*/  FADD R7, R0, R7 ;  /* 0x0000000700077221 */ /* 0x024fc80000000000 */
[----:B---3--:R-:W-:-:S04]  /*07f0*/  FADD R6, R7, R6 ;  /* 0x0000000607067221 */ /* 0x008fc80000000000 */
[----:B----4-:R-:W-:-:S04]  /*0800*/  FADD R6, R6, R13 ;  /* 0x0000000d06067221 */ /* 0x010fc80000000000 */
[----:B------:R-:W-:-:S04]  /*0810*/  FADD R6, R6, R15 ;  /* 0x0000000f06067221 */ /* 0x000fc80000000000 */
[----:B------:R-:W-:-:S04]  /*0820*/  FADD R6, R6, R17 ;  /* 0x0000001106067221 */ /* 0x000fc80000000000 */
[----:B------:R-:W-:-:S04]  /*0830*/  FADD R6, R6, R19 ;  /* 0x0000001306067221 */ /* 0x000fc80000000000 */
[----:B------:R-:W-:-:S04]  /*0840*/  FADD R6, R6, R21 ;  /* 0x0000001506067221 */ /* 0x000fc80000000000 */
[----:B------:R-:W-:-:S07]  /*0850*/  FADD R0, R6, R23 ;  /* 0x0000001706007221 */ /* 0x000fce0000000000 */
.L_x_15:
[----:B------:R-:W-:Y:S05]  /*0860*/  BSYNC.RECONVERGENT B2 ;  /* 0x0000000000027941 */ /* 0x000fea0003800200 */
.L_x_14:
[----:B------:R-:W-:-:S13]  /*0870*/  ISETP.LT.OR P0, PT, R11, R20, P0 ;  /* 0x000000140b00720c */ /* 0x000fda0000701670 */
[----:B------:R-:W-:Y:S05]  /*0880*/  @!P0 BRA `(.L_x_7) ;  /* 0x0000000000288947 */ /* 0x000fea0003800000 */
[----:B------:R-:W0:Y:S02]  /*0890*/  LDC.64 R2, c[0x0][0x380] ;  /* 0x0000e000ff027b82 */ /* 0x000e240000000a00 */
[----:B0-----:R-:W-:-:S05]  /*08a0*/  IMAD.WIDE R2, R11, 0x4, R2 ;  /* 0x000000040b027825 */ /* 0x001fca00078e0202 */
[----:B------:R-:W2:Y:S04]  /*08b0*/  LDG.E.CONSTANT R5, desc[UR6][R2.64] ;  /* 0x0000000602057981 */ /* 0x000ea8000c1e9900 */
[----:B------:R-:W3:Y:S04]  /*08c0*/  LDG.E.CONSTANT R4, desc[UR6][R2.64+0x400] ;  /* 0x0004000602047981 */ /* 0x000ee8000c1e9900 */
[----:B------:R-:W4:Y:S04]  /*08d0*/  LDG.E.CONSTANT R7, desc[UR6][R2.64+0x800] ;  /* 0x0008000602077981 */ /* 0x000f28000c1e9900 */
[----:B------:R-:W4:Y:S01]  /*08e0*/  LDG.E.CONSTANT R11, desc[UR6][R2.64+0xc00] ;  /* 0x000c0006020b7981 */ /* 0x000f22000c1e9900 */
[----:B--2--5:R-:W-:-:S04]  /*08f0*/  FADD R5, R0, R5 ;  /* 0x0000000500057221 */ /* 0x024fc80000000000 */
[----:B---3--:R-:W-:-:S04]  /*0900*/  FADD R4, R5, R4 ;  /* 0x0000000405047221 */ /* 0x008fc80000000000 */
[----:B----4-:R-:W-:-:S04]  /*0910*/  FADD R4, R4, R7 ;  /* 0x0000000704047221 */ /* 0x010fc80000000000 */
[----:B------:R-:W-:-:S07]  /*0920*/  FADD R0, R4, R11 ;  /* 0x0000000b04007221 */ /* 0x000fce0000000000 */
.L_x_7:
[----:B------:R-:W-:Y:S05]  /*0930*/  BSYNC.RECONVERGENT B1 ;  /* 0x0000000000017941 */ /* 0x000fea0003800200 */
.L_x_6:
[----:B------:R-:W-:Y:S02]  /*0940*/  ISETP.GE.AND P0, PT, R20, 0x100, PT ;  /* 0x000001001400780c */ /* 0x000fe40003f06270 */
[----:B-----5:R-:W-:-:S11]  /*0950*/  MOV R7, R0 ;  /* 0x0000000000077202 */ /* 0x020fd60000000f00 */
[----:B------:R-:W-:Y:S05]  /*0960*/  @!P0 BRA `(.L_x_16) ;  /* 0x0000000000ac8947 */ /* 0x000fea0003800000 */
[----:B------:R-:W1:Y:S01]  /*0970*/  S2R R6, SR_LANEID ;  /* 0x0000000000067919 */ /* 0x000e620000000000 */
[----:B------:R-:W2:Y:S02]  /*0980*/  SHFL.DOWN PT, R0, R7, 0x1, 0x1f ;  /* 0x08201f0007007f89 */ /* 0x000ea400000e0000 */
[----:B--2---:R-:W-:Y:S01]  /*0990*/  FADD R0, R0, R7 ;  /* 0x0000000700007221 */ /* 0x004fe20000000000 */
[C---:B-1----:R-:W-:Y:S02]  /*09a0*/  ISETP.GT.AND P0, PT, R6.reuse, 0x1e, PT ;  /* 0x0000001e0600780c */ /* 0x042fe40003f04270 */
[C---:B------:R-:W-:Y:S02]  /*09b0*/  ISETP.NE.AND P1, PT, R6.reuse, RZ, PT ;  /* 0x000000ff0600720c */ /* 0x040fe40003f25270 */
[----:B------:R-:W-:Y:S02]  /*09c0*/  FSEL R0, R7, R0, P0 ;  /* 0x0000000007007208 */ /* 0x000fe40000000000 */
[----:B------:R-:W-:-:S03]  /*09d0*/  ISETP.GT.AND P0, PT, R6, 0x1d, PT ;  /* 0x0000001d0600780c */ /* 0x000fc60003f04270 */
[----:B0-----:R-:W0:Y:S06]  /*09e0*/  SHFL.DOWN PT, R3, R0, 0x2, 0x1f ;  /* 0x08401f0000037f89 */ /* 0x001e2c00000e0000 */
[----:B------:R-:W1:Y:S01]  /*09f0*/  @!P1 S2R R5, SR_CgaCtaId ;  /* 0x0000000000059919 */ /* 0x000e620000008800 */
[----:B------:R-:W-:Y:S02]  /*0a00*/  @!P1 MOV R4, 0x400 ;  /* 0x0000040000049802 */ /* 0x000fe40000000f00 */
[----:B------:R-:W-:-:S04]  /*0a10*/  @!P1 SHF.R.U32.HI R2, RZ, 0x3, R9 ;  /* 0x00000003ff029819 */ /* 0x000fc80000011609 */
[----:B------:R-:W-:Y:S01]  /*0a20*/  @!P1 LOP3.LUT R2, R2, 0x7c, RZ, 0xc0, !PT ;  /* 0x0000007c02029812 */ /* 0x000fe200078ec0ff */
[----:B0-----:R-:W-:Y:S01]  /*0a30*/  @!P0 FADD R0, R0, R3 ;  /* 0x0000000300008221 */ /* 0x001fe20000000000 */
[----:B------:R-:W-:-:S04]  /*0a40*/  ISETP.GT.AND P0, PT, R6, 0x1b, PT ;  /* 0x0000001b0600780c */ /* 0x000fc80003f04270 */
[----:B------:R-:W0:Y:S01]  /*0a50*/  SHFL.DOWN PT, R3, R0, 0x4, 0x1f ;  /* 0x08801f0000037f89 */ /* 0x000e2200000e0000 */
[----:B-1----:R-:W-:-:S04]  /*0a60*/  @!P1 LEA R5, R5, R4, 0x18 ;  /* 0x0000000405059211 */ /* 0x002fc800078ec0ff */
[----:B------:R-:W-:-:S04]  /*0a70*/  @!P1 IADD3 R2, PT, PT, R2, R5, RZ ;  /* 0x0000000502029210 */ /* 0x000fc80007ffe0ff */
[----:B0-----:R-:W-:Y:S01]  /*0a80*/  @!P0 FADD R0, R0, R3 ;  /* 0x0000000300008221 */ /* 0x001fe20000000000 */
[----:B------:R-:W-:-:S04]  /*0a90*/  ISETP.GT.AND P0, PT, R6, 0x17, PT ;  /* 0x000000170600780c */ /* 0x000fc80003f04270 */
[----:B------:R-:W0:Y:S09]  /*0aa0*/  SHFL.DOWN PT, R3, R0, 0x8, 0x1f ;  /* 0x09001f0000037f89 */ /* 0x000e3200000e0000 */
[----:B0-----:R-:W-:Y:S01]  /*0ab0*/  @!P0 FADD R0, R0, R3 ;  /* 0x0000000300008221 */ /* 0x001fe20000000000 */
[----:B------:R-:W-:-:S04]  /*0ac0*/  ISETP.NE.AND P0, PT, R9, RZ, PT ;  /* 0x000000ff0900720c */ /* 0x000fc80003f05270 */
[----:B------:R-:W0:Y:S02]  /*0ad0*/  SHFL.DOWN PT, R3, R0, 0x10, 0x1f ;  /* 0x0a001f0000037f89 */ /* 0x000e2400000e0000 */
[----:B0-----:R-:W-:-:S05]  /*0ae0*/  FADD R3, R0, R3 ;  /* 0x0000000300037221 */ /* 0x001fca0000000000 */
[----:B------:R0:W-:Y:S01]  /*0af0*/  @!P1 STS [R2+0x8], R3 ;  /* 0x0000080302009388 */ /* 0x0001e20000000800 */
[----:B------:R-:W-:Y:S01]  /*0b00*/  BAR.SYNC.DEFER_BLOCKING 0x0 ;  /* 0x0000000000007b1d */ /* 0x000fe20000010000 */
[----:B------:R-:W-:-:S04]  /*0b10*/  ISETP.GT.AND P1, PT, R6, 0xf, PT ;  /* 0x0000000f0600780c */ /* 0x000fc80003f24270 */
[----:B------:R-:W-:Y:S01]  /*0b20*/  FSEL R0, R0, R3, P1 ;  /* 0x0000000300007208 */ /* 0x000fe20000800000 */
[----:B------:R-:W-:Y:S08]  /*0b30*/  @P0 BRA `(.L_x_17) ;  /* 0x0000003000900947 */ /* 0x000ff00003800000 */
[----:B------:R-:W1:Y:S01]  /*0b40*/  S2UR UR5, SR_CgaCtaId ;  /* 0x00000000000579c3 */ /* 0x000e620000008800 */
[----:B------:R-:W-:Y:S02]  /*0b50*/  UMOV UR4, 0x400 ;  /* 0x0000040000047882 */ /* 0x000fe40000000000 */
[----:B-1----:R-:W-:-:S09]  /*0b60*/  ULEA UR4, UR5, UR4, 0x18 ;  /* 0x0000000405047291 */ /* 0x002fd2000f8ec0ff */
[----:B0-----:R-:W0:Y:S04]  /*0b70*/  LDS R3, [UR4+0xc] ;  /* 0x00000c04ff037984 */ /* 0x001e280008000800 */
[----:B------:R-:W1:Y:S04]  /*0b80*/  LDS.128 R4, [UR4+0x10] ;  /* 0x00001004ff047984 */ /* 0x000e680008000c00 */
[----:B------:R-:W2:Y:S01]  /*0b90*/  LDS.64 R8, [UR4+0x20] ;  /* 0x00002004ff087984 */ /* 0x000ea20008000a00 */
[----:B0-----:R-:W-:-:S04]  /*0ba0*/  FADD R3, R0, R3 ;  /* 0x0000000300037221 */ /* 0x001fc80000000000 */
[----:B-1----:R-:W-:-:S04]  /*0bb0*/  FADD R4, R3, R4 ;  /* 0x0000000403047221 */ /* 0x002fc80000000000 */
[----:B------:R-:W-:-:S04]  /*0bc0*/  FADD R5, R4, R5 ;  /* 0x0000000504057221 */ /* 0x000fc80000000000 */
[----:B------:R-:W-:-:S04]  /*0bd0*/  FADD R6, R5, R6 ;  /* 0x0000000605067221 */ /* 0x000fc80000000000 */
[----:B------:R-:W-:-:S04]  /*0be0*/  FADD R7, R6, R7 ;  /* 0x0000000706077221 */ /* 0x000fc80000000000 */
[----:B--2---:R-:W-:-:S04]  /*0bf0*/  FADD R8, R7, R8 ;  /* 0x0000000807087221 */ /* 0x004fc80000000000 */
[----:B------:R-:W-:Y:S01]  /*0c00*/  FADD R0, R8, R9 ;  /* 0x0000000908007221 */ /* 0x000fe20000000000 */
[----:B------:R-:W-:Y:S06]  /*0c10*/  BRA `(.L_x_17) ;  /* 0x0000003000587947 */ /* 0x000fec0003800000 */
.L_x_16:
[----:B------:R-:W1:Y:S01]  /*0c20*/  S2R R4, SR_LANEID ;  /* 0x0000000000047919 */ /* 0x000e620000000000 */
[----:B------:R-:W-:-:S04]  /*0c30*/  LOP3.LUT R0, R9, 0x3e0, RZ, 0xc0, !PT ;  /* 0x000003e009007812 */ /* 0x000fc800078ec0ff */
[----:B0-----:R-:W-:Y:S02]  /*0c40*/  IADD3 R3, PT, PT, R0, 0x20, RZ ;  /* 0x0000002000037810 */ /* 0x001fe40007ffe0ff */
[----:B------:R-:W-:Y:S02]  /*0c50*/  LOP3.LUT R5, RZ, R0, RZ, 0x33, !PT ;  /* 0x00000000ff057212 */ /* 0x000fe400078e33ff */
[-C--:B------:R-:W-:Y:S02]  /*0c60*/  ISETP.GT.AND P0, PT, R3, R20.reuse, PT ;  /* 0x000000140300720c */ /* 0x080fe40003f04270 */
[----:B------:R-:W-:-:S04]  /*0c70*/  IADD3 R5, PT, PT, R5, R20, RZ ;  /* 0x0000001405057210 */ /* 0x000fc80007ffe0ff */
[----:B------:R-:W-:-:S05]  /*0c80*/  SEL R5, R5, 0x1f, P0 ;  /* 0x0000001f05057807 */ /* 0x000fca0000000000 */
[----:B------:R-:W0:Y:S01]  /*0c90*/  SHFL.DOWN PT, R0, R7, 0x1, R5 ;  /* 0x0820000007007989 */ /* 0x000e2200000e0005 */
[C---:B-1----:R-:W-:Y:S02]  /*0ca0*/  ISETP.GE.AND P0, PT, R4.reuse, R5, PT ;  /* 0x000000050400720c */ /* 0x042fe40003f06270 */
[C---:B------:R-:W-:Y:S02]  /*0cb0*/  IADD3 R2, PT, PT, R4.reuse, 0x2, RZ ;  /* 0x0000000204027810 */ /* 0x040fe40007ffe0ff */
[----:B------:R-:W-:-:S09]  /*0cc0*/  ISETP.NE.AND P1, PT, R4, RZ, PT ;  /* 0x000000ff0400720c */ /* 0x000fd20003f25270 */
[----:B0-----:R-:W-:Y:S01]  /*0cd0*/  @!P0 FADD R7, R0, R7 ;  /* 0x0000000700078221 */ /* 0x001fe20000000000 */
[-C--:B------:R-:W-:Y:S02]  /*0ce0*/  ISETP.GT.AND P0, PT, R2, R5.reuse, PT ;  /* 0x000000050200720c */ /* 0x080fe40003f04270 */
[----:B------:R-:W-:Y:S01]  /*0cf0*/  IADD3 R2, PT, PT, R4, 0x4, RZ ;  /* 0x0000000404027810 */ /* 0x000fe20007ffe0ff */
[----:B------:R-:W0:Y:S01]  /*0d00*/  @!P1 S2R R6, SR_CgaCtaId ;  /* 0x0000000000069919 */ /* 0x000e220000008800 */
[----:B------:R-:W-:Y:S01]  /*0d10*/  @!P1 MOV R3, 0x400 ;  /* 0x0000040000039802 */ /* 0x000fe20000000f00 */
[----:B------:R-:W1:Y:S08]  /*0d20*/  SHFL.DOWN PT, R0, R7, 0x2, R5 ;  /* 0x0840000007007989 */ /* 0x000e7000000e0005 */
[----:B-1----:R-:W-:Y:S01]  /*0d30*/  @!P0 FADD R7, R7, R0 ;  /* 0x0000000007078221 */ /* 0x002fe20000000000 */
[----:B------:R-:W-:-:S02]  /*0d40*/  ISETP.GT.AND P0, PT, R2, R5, PT ;  /* 0x000000050200720c */ /* 0x000fc40003f04270 */
[----:B------:R-:W-:Y:S02]  /*0d50*/  IADD3 R2, PT, PT, R4, 0x8, RZ ;  /* 0x0000000804027810 */ /* 0x000fe40007ffe0ff */
[----:B------:R-:W1:Y:S01]  /*0d60*/  SHFL.DOWN PT, R0, R7, 0x4, R5 ;  /* 0x0880000007007989 */ /* 0x000e6200000e0005 */
[----:B0-----:R-:W-:-:S08]  /*0d70*/  @!P1 LEA R3, R6, R3, 0x18 ;  /* 0x0000000306039211 */ /* 0x001fd000078ec0ff */
[----:B-1----:R-:W-:Y:S01]  /*0d80*/  @!P0 FADD R7, R7, R0 ;  /* 0x0000000007078221 */ /* 0x002fe20000000000 */
[----:B------:R-:W-:Y:S01]  /*0d90*/  ISETP.GT.AND P0, PT, R2, R5, PT ;  /* 0x000000050200720c */ /* 0x000fe20003f04270 */
[----:B------:R-:W-:-:S03]  /*0da0*/  VIADD R2, R4, 0x10 ;  /* 0x0000001004027836 */ /* 0x000fc60000000000 */
[----:B------:R-:W0:Y:S09]  /*0db0*/  SHFL.DOWN PT, R0, R7, 0x8, R5 ;  /* 0x0900000007007989 */ /* 0x000e3200000e0005 */
[----:B0-----:R-:W-:Y:S01]  /*0dc0*/  @!P0 FADD R7, R7, R0 ;  /* 0x0000000007078221 */ /* 0x001fe20000000000 */
[----:B------:R-:W-:-:S02]  /*0dd0*/  ISETP.GT.AND P0, PT, R2, R5, PT ;  /* 0x000000050200720c */ /* 0x000fc40003f04270 */
[----:B------:R-:W-:Y:S02]  /*0de0*/  @!P1 SHF.R.U32.HI R2, RZ, 0x3, R9 ;  /* 0x00000003ff029819 */ /* 0x000fe40000011609 */
[----:B------:R-:W0:Y:S02]  /*0df0*/  SHFL.DOWN PT, R0, R7, 0x10, R5 ;  /* 0x0a00000007007989 */ /* 0x000e2400000e0005 */
[----:B------:R-:W-:-:S04]  /*0e00*/  @!P1 LOP3.LUT R2, R2, 0x7c, RZ, 0xc0, !PT ;  /* 0x0000007c02029812 */ /* 0x000fc800078ec0ff */
[----:B------:R-:W-:-:S03]  /*0e10*/  @!P1 IADD3 R3, PT, PT, R2, R3, RZ ;  /* 0x0000000302039210 */ /* 0x000fc60007ffe0ff */
[----:B0-----:R-:W-:Y:S01]  /*0e20*/  @!P0 FADD R7, R7, R0 ;  /* 0x0000000007078221 */ /* 0x001fe20000000000 */
[----:B------:R-:W-:-:S04]  /*0e30*/  ISETP.NE.AND P0, PT, R9, RZ, PT ;  /* 0x000000ff0900720c */ /* 0x000fc80003f05270 */
[----:B------:R-:W-:-:S05]  /*0e40*/  MOV R0, R7 ;  /* 0x0000000700007202 */ /* 0x000fca0000000f00 */
[----:B------:R4:W-:Y:S01]  /*0e50*/  @!P1 STS [R3+0x8], R0 ;  /* 0x0000080003009388 */ /* 0x0009e20000000800 */
[----:B------:R-:W-:Y:S06]  /*0e60*/  BAR.SYNC.DEFER_BLOCKING 0x0 ;  /* 0x0000000000007b1d */ /* 0x000fec0000010000 */
[----:B------:R-:W-:Y:S05]  /*0e70*/  @P0 BRA `(.L_x_17) ;  /* 0x0000002c00c00947 */ /* 0x000fea0003800000 */
[----:B------:R-:W0:Y:S01]  /*0e80*/  S2UR UR5, SR_CgaCtaId ;  /* 0x00000000000579c3 */ /* 0x000e220000008800 */
[----:B------:R-:W-:Y:S01]  /*0e90*/  UMOV UR4, 0x400 ;  /* 0x0000040000047882 */ /* 0x000fe20000000000 */
[C---:B------:R-:W-:Y:S02]  /*0ea0*/  ISETP.GT.AND P2, PT, R20.reuse, 0x20, PT ;  /* 0x000000201400780c */ /* 0x040fe40003f44270 */
[C---:B------:R-:W-:Y:S02]  /*0eb0*/  ISETP.GT.AND P4, PT, R20.reuse, 0x40, PT ;  /* 0x000000401400780c */ /* 0x040fe40003f84270 */
[C---:B------:R-:W-:Y:S02]  /*0ec0*/  ISETP.GT.AND P3, PT, R20.reuse, 0x60, PT ;  /* 0x000000601400780c */ /* 0x040fe40003f64270 */
[----:B------:R-:W-:Y:S01]  /*0ed0*/  ISETP.GT.AND P1, PT, R20, 0x80, PT ;  /* 0x000000801400780c */ /* 0x000fe20003f24270 */
[----:B0-----:R-:W-:-:S09]  /*0ee0*/  ULEA UR4, UR5, UR4, 0x18 ;  /* 0x0000000405047291 */ /* 0x001fd2000f8ec0ff */
[----:B----4-:R-:W0:Y:S04]  /*0ef0*/  LDS R3, [UR4+0xc] ;  /* 0x00000c04ff037984 */ /* 0x010e280008000800 */
[----:B------:R-:W1:Y:S04]  /*0f00*/  LDS.128 R4, [UR4+0x10] ;  /* 0x00001004ff047984 */ /* 0x000e680008000c00 */
[----:B------:R-:W2:Y:S01]  /*0f10*/  LDS.64 R8, [UR4+0x20] ;  /* 0x00002004ff087984 */ /* 0x000ea20008000a00 */
[----:B0-----:R-:W-:Y:S01]  /*0f20*/  @P2 FADD R0, R0, R3 ;  /* 0x0000000300002221 */ /* 0x001fe20000000000 */
[----:B------:R-:W-:-:S03]  /*0f30*/  ISETP.GT.AND P2, PT, R20, 0xa0, PT ;  /* 0x000000a01400780c */ /* 0x000fc60003f44270 */
[----:B-1----:R-:W-:Y:S01]  /*0f40*/  @P4 FADD R0, R0, R4 ;  /* 0x0000000400004221 */ /* 0x002fe20000000000 */
[----:B------:R-:W-:-:S03]  /*0f50*/  ISETP.GT.AND P4, PT, R20, 0xc0, PT ;  /* 0x000000c01400780c */ /* 0x000fc60003f84270 */
[----:B------:R-:W-:Y:S01]  /*0f60*/  @P3 FADD R0, R0, R5 ;  /* 0x0000000500003221 */ /* 0x000fe20000000000 */
[----:B------:R-:W-:-:S03]  /*0f70*/  ISETP.GT.AND P3, PT, R20, 0xe0, PT ;  /* 0x000000e01400780c */ /* 0x000fc60003f64270 */
[----:B------:R-:W-:-:S04]  /*0f80*/  @P1 FADD R0, R0, R6 ;  /* 0x0000000600001221 */ /* 0x000fc80000000000 */
[----:B------:R-:W-:-:S04]  /*0f90*/  @P2 FADD R0, R0, R7 ;  /* 0x0000000700002221 */ /* 0x000fc80000000000 */
[----:B--2---:R-:W-:-:S04]  /*0fa0*/  @P4 FADD R0, R0, R8 ;  /* 0x0000000800004221 */ /* 0x004fc80000000000 */
[----:B------:R-:W-:Y:S01]  /*0fb0*/  @P3 FADD R0, R0, R9 ;  /* 0x0000000900003221 */ /* 0x000fe20000000000 */
[----:B------:R-:W-:Y:S06]  /*0fc0*/  BRA `(.L_x_17) ;  /* 0x0000002c006c7947 */ /* 0x000fec0003800000 */
.L_x_3:
[----:B------:R-:W0:Y:S01]  /*0fd0*/  S2R R0, SR_TID.X ;  /* 0x0000000000007919 */ /* 0x000e220000002100 */
[----:B------:R-:W1:Y:S01]  /*0fe0*/  LDC.64 R2, c[0x0][0x380] ;  /* 0x0000e000ff027b82 */ /* 0x000e620000000a00 */
[----:B0-----:R-:W-:-:S05]  /*0ff0*/  SHF.L.U32 R5, R0, 0x2, RZ ;  /* 0x0000000200057819 */ /* 0x001fca00000006ff */
[----:B-1----:R-:W-:-:S05]  /*1000*/  IMAD.WIDE.U32 R2, R5, 0x4, R2 ;  /* 0x0000000405027825 */ /* 0x002fca00078e0002 */
[----:B------:R-:W2:Y:S04]  /*1010*/  LDG.E.128.CONSTANT R4, desc[UR6][R2.64] ;  /* 0x0000000602047981 */ /* 0x000ea8000c1e9d00 */
[----:B------:R-:W3:Y:S04]  /*1020*/  LDG.E.128.CONSTANT R8, desc[UR6][R2.64+0x1000] ;  /* 0x0010000602087981 */ /* 0x000ee8000c1e9d00 */
[----:B------:R-:W4:Y:S04]  /*1030*/  LDG.E.128.CONSTANT R12, desc[UR6][R2.64+0x2000] ;  /* 0x00200006020c7981 */ /* 0x000f28000c1e9d00 */
[----:B------:R-:W5:Y:S01]  /*1040*/  LDG.E.128.CONSTANT R16, desc[UR6][R2.64+0x3000] ;  /* 0x0030000602107981 */ /* 0x000f62000c1e9d00 */
[----:B------:R-:W-:Y:S01]  /*1050*/  ISETP.GE.U32.AND P0, PT, R20, 0x2000, PT ;  /* 0x000020001400780c */ /* 0x000fe20003f06070 */
[----:B------:R-:W-:-:S02]  /*1060*/  HFMA2 R23, -RZ, RZ, 0, 0.00048828125 ;  /* 0x00001000ff177431 */ /* 0x000fc400000001ff */
[----:B--2---:R-:W-:Y:S01]  /*1070*/  FADD R4, R4, R5 ;  /* 0x0000000504047221 */ /* 0x004fe20000000000 */
[----:B------:R-:W-:Y:S01]  /*1080*/  FADD R7, R6, R7 ;  /* 0x0000000706077221 */ /* 0x000fe20000000000 */
[----:B---3--:R-:W-:Y:S01]  /*1090*/  FADD R8, R8, R9 ;  /* 0x0000000908087221 */ /* 0x008fe20000000000 */
[----:B------:R-:W-:Y:S02]  /*10a0*/  FADD R11, R10, R11 ;  /* 0x0000000b0a0b7221 */ /* 0x000fe40000000000 */
[----:B------:R-:W-:Y:S01]  /*10b0*/  FADD R4, R4, R7 ;  /* 0x0000000704047221 */ /* 0x000fe20000000000 */
[----:B----4-:R-:W-:Y:S01]  /*10c0*/  FADD R12, R12, R13 ;  /* 0x0000000d0c0c7221 */ /* 0x010fe20000000000 */
[----:B------:R-:W-:Y:S01]  /*10d0*/  FADD R15, R14, R15 ;  /* 0x0000000f0e0f7221 */ /* 0x000fe20000000000 */
[----:B------:R-:W-:Y:S01]  /*10e0*/  FADD R11, R8, R11 ;  /* 0x0000000b080b7221 */ /* 0x000fe20000000000 */
[----:B-----5:R-:W-:Y:S01]  /*10f0*/  FADD R16, R16, R17 ;  /* 0x0000001110107221 */ /* 0x020fe20000000000 */
[----:B------:R-:W-:Y:S01]  /*1100*/  FADD R19, R18, R19 ;  /* 0x0000001312137221 */ /* 0x000fe20000000000 */
[----:B------:R-:W-:Y:S01]  /*1110*/  FADD R12, R12, R15 ;  /* 0x0000000f0c0c7221 */ /* 0x000fe20000000000 */
[----:B------:R-:W-:-:S02]  /*1120*/  FADD R4, R4, R11 ;  /* 0x0000000b04047221 */ /* 0x000fc40000000000 */
[----:B------:R-:W-:-:S04]  /*1130*/  FADD R19, R16, R19 ;  /* 0x0000001310137221 */ /* 0x000fc80000000000 */
[----:B------:R-:W-:-:S04]  /*1140*/  FADD R19, R12, R19 ;  /* 0x000000130c137221 */ /* 0x000fc80000000000 */
[----:B------:R-:W-:Y:S01]  /*1150*/  FADD R21, R4, R19 ;  /* 0x0000001304157221 */ /* 0x000fe20000000000 */
[----:B------:R-:W-:Y:S06]  /*1160*/  @!P0 BRA `(.L_x_18) ;  /* 0x00000000007c8947 */ /* 0x000fec0003800000 */
[----:B------:R-:W0:Y:S01]  /*1170*/  LDC R24, c[0x0][0x390] ;  /* 0x0000e400ff187b82 */ /* 0x000e220000000800 */
[----:B------:R-:W-:Y:S02]  /*1180*/  IADD3 R22, PT, PT, R20, -0x1000, RZ ;  /* 0xfffff00014167810 */ /* 0x000fe40007ffe0ff */
[----:B------:R-:W-:-:S07]  /*1190*/  MOV R23, 0x1000 ;  /* 0x0000100000177802 */ /* 0x000fce0000000f00 */
.L_x_20:
[----:B------:R-:W-:-:S05]  /*11a0*/  IMAD.WIDE R26, R23, 0x4, R2 ;  /* 0x00000004171a7825 */ /* 0x000fca00078e0202 */
[----:B------:R-:W2:Y:S04]  /*11b0*/  LDG.E.128.CONSTANT R16, desc[UR6][R26.64+0x2000] ;  /* 0x002000061a107981 */ /* 0x000ea8000c1e9d00 */
[----:B------:R-:W3:Y:S04]  /*11c0*/  LDG.E.128.CONSTANT R4, desc[UR6][R26.64+0x3000] ;  /* 0x003000061a047981 */ /* 0x000ee8000c1e9d00 */
[----:B------:R-:W4:Y:S04]  /*11d0*/  LDG.E.128.CONSTANT R8, desc[UR6][R26.64] ;  /* 0x000000061a087981 */ /* 0x000f28000c1e9d00 */
[----:B------:R-:W5:Y:S01]  /*11e0*/  LDG.E.128.CONSTANT R12, desc[UR6][R26.64+0x1000] ;  /* 0x001000061a0c7981 */ /* 0x000f62000c1e9d00 */
[----:B0-----:R-:W-:Y:S01]  /*11f0*/  MOV R20, R24 ;  /* 0x0000001800147202 */ /* 0x001fe20000000f00 */
[----:B--2---:R-:W-:Y:S01]  /*1200*/  FADD R17, R17, R18 ;  /* 0x0000001211117221 */ /* 0x004fe20000000000 */
[----:B---3--:R-:W-:-:S02]  /*1210*/  FADD R18, R19, R4 ;  /* 0x0000000413127221 */ /* 0x008fc40000000000 */
[----:B------:R-:W-:Y:S01]  /*1220*/  IADD3 R4, PT, PT, -R23, R20, RZ ;  /* 0x0000001417047210 */ /* 0x000fe20007ffe1ff */
[----:B------:R-:W-:Y:S01]  /*1230*/  FADD R5, R5, R6 ;  /* 0x0000000605057221 */ /* 0x000fe20000000000 */
[----:B----4-:R-:W-:Y:S01]  /*1240*/  FADD R9, R9, R10 ;  /* 0x0000000a09097221 */ /* 0x010fe20000000000 */
[----:B------:R-:W-:Y:S01]  /*1250*/  FADD R8, R8, R21 ;  /* 0x0000001508087221 */ /* 0x000fe20000000000 */
[----:B------:R-:W-:Y:S01]  /*1260*/  ISETP.GE.AND P0, PT, R4, 0x1000, PT ;  /* 0x000010000400780c */ /* 0x000fe20003f06270 */
[----:B-----5:R-:W-:Y:S01]  /*1270*/  FADD R13, R13, R14 ;  /* 0x0000000e0d0d7221 */ /* 0x020fe20000000000 */
[----:B------:R-:W-:Y:S01]  /*1280*/  FADD R10, R11, R12 ;  /* 0x0000000c0b0a7221 */ /* 0x000fe20000000000 */
[----:B------:R-:W-:Y:S01]  /*1290*/  FADD R14, R15, R16 ;  /* 0x000000100f0e7221 */ /* 0x000fe20000000000 */
[----:B------:R-:W-:Y:S01]  /*12a0*/  FADD R8, R8, R9 ;  /* 0x0000000908087221 */ /* 0x000fe20000000000 */
[----:B------:R-:W-:Y:S01]  /*12b0*/  FADD R5, R18, R5 ;  /* 0x0000000512057221 */ /* 0x000fe20000000000 */
[----:B------:R-:W-:Y:S01]  /*12c0*/  FADD R13, R10, R13 ;  /* 0x0000000d0a0d7221 */ /* 0x000fe20000000000 */
[----:B------:R-:W-:-:S03]  /*12d0*/  FADD R14, R14, R17 ;  /* 0x000000110e0e7221 */ /* 0x000fc60000000000 */
[----:B------:R-:W-:Y:S01]  /*12e0*/  FADD R8, R8, R13 ;  /* 0x0000000d08087221 */ /* 0x000fe20000000000 */
[----:B------:R-:W-:-:S04]  /*12f0*/  FADD R5, R14, R5 ;  /* 0x000000050e057221 */ /* 0x000fc80000000000 */
[----:B------:R-:W-:-:S04]  /*1300*/  FADD R5, R8, R5 ;  /* 0x0000000508057221 */ /* 0x000fc80000000000 */
[----:B------:R-:W-:Y:S01]  /*1310*/  FADD R21, R7, R5 ;  /* 0x0000000507157221 */ /* 0x000fe20000000000 */
[----:B------:R-:W-:Y:S06]  /*1320*/  @!P0 BRA `(.L_x_19) ;  /* 0x0000000800308947 */ /* 0x000fec0003800000 */
[----:B------:R-:W-:-:S04]  /*1330*/  IADD3 R23, PT, PT, R23, 0x1000, RZ ;  /* 0x0000100017177810 */ /* 0x000fc80007ffe0ff */
[----:B------:R-:W-:-:S13]  /*1340*/  ISETP.GT.AND P0, PT, R23, R22, PT ;  /* 0x000000161700720c */ /* 0x000fda0003f04270 */
[----:B------:R-:W-:Y:S05]  /*1350*/  @!P0 BRA `(.L_x_20) ;  /* 0xfffffffc00908947 */ /* 0x000fea000383ffff */
.L_x_18:
[----:B------:R-:W-:-:S13]  /*1360*/  ISETP.GE.AND P0, PT, R23, R20, PT ;  /* 0x000000141700720c */ /* 0x000fda0003f06270 */
[----:B------:R-:W-:Y:S05]  /*1370*/  @P0 BRA `(.L_x_19) ;  /* 0x00000008001c0947 */ /* 0x000fea0003800000 */
[----:B------:R-:W-:Y:S01]  /*1380*/  IMAD.IADD R9, R20, 0x1, -R23 ;  /* 0x0000000114097824 */ /* 0x000fe200078e0a17 */
[----:B------:R-:W-:Y:S04]  /*1390*/  BSSY.RECONVERGENT B1, `(.L_x_19) ;  /* 0x0000085000017945 */ /* 0x000fe80003800200 */
[----:B------:R-:W-:-:S13]  /*13a0*/  ISETP.GE.AND P0, PT, R0, R9, PT ;  /* 0x000000090000720c */ /* 0x000fda0003f06270 */
[----:B------:R-:W-:Y:S05]  /*13b0*/  @P0 BRA `(.L_x_21) ;  /* 0x0000000800080947 */ /* 0x000fea0003800000 */
[-C--:B------:R-:W-:Y:S01]  /*13c0*/  LOP3.LUT R2, RZ, R0.reuse, RZ, 0x33, !PT ;  /* 0x00000000ff027212 */ /* 0x080fe200078e33ff */
[----:B------:R-:W-:Y:S01]  /*13d0*/  BSSY.RECONVERGENT B2, `(.L_x_22) ;  /* 0x0000015000027945 */ /* 0x000fe20003800200 */
[----:B------:R-:W-:Y:S02]  /*13e0*/  MOV R8, R0 ;  /* 0x0000000000087202 */ /* 0x000fe40000000f00 */
[----:B------:R-:W-:-:S04]  /*13f0*/  IADD3 R2, PT, PT, -R23, R20, R2 ;  /* 0x0000001417027210 */ /* 0x000fc80007ffe102 */
[C---:B------:R-:W-:Y:S02]  /*1400*/  LOP3.LUT R3, R2.reuse, 0x300, RZ, 0xc0, !PT ;  /* 0x0000030002037812 */ /* 0x040fe400078ec0ff */
[----:B------:R-:W-:Y:S02]  /*1410*/  ISETP.GE.U32.AND P1, PT, R2, 0x300, PT ;  /* 0x000003000200780c */ /* 0x000fe40003f26070 */
[----:B------:R-:W-:-:S13]  /*1420*/  ISETP.NE.AND P0, PT, R3, 0x300, PT ;  /* 0x000003000300780c */ /* 0x000fda0003f05270 */
[----:B------:R-:W-:Y:S05]  /*1430*/  @!P0 BRA `(.L_x_23) ;  /* 0x0000000000388947 */ /* 0x000fea0003800000 */
[----:B------:R-:W0:Y:S01]  /*1440*/  LDC.64 R4, c[0x0][0x380] ;  /* 0x0000e000ff047b82 */ /* 0x000e220000000a00 */
[----:B------:R-:W-:Y:S02]  /*1450*/  LEA.HI R2, R2, 0x1, RZ, 0x18 ;  /* 0x0000000102027811 */ /* 0x000fe400078fc0ff */
[----:B------:R-:W-:Y:S02]  /*1460*/  IADD3 R7, PT, PT, R0, R23, RZ ;  /* 0x0000001700077210 */ /* 0x000fe40007ffe0ff */
[----:B------:R-:W-:Y:S02]  /*1470*/  LOP3.LUT R2, R2, 0x3, RZ, 0xc0, !PT ;  /* 0x0000000302027812 */ /* 0x000fe400078ec0ff */
[----:B------:R-:W-:Y:S02]  /*1480*/  MOV R8, R0 ;  /* 0x0000000000087202 */ /* 0x000fe40000000f00 */
[----:B------:R-:W-:-:S07]  /*1490*/  IADD3 R6, PT, PT, -R2, RZ, RZ ;  /* 0x000000ff02067210 */ /* 0x000fce0007ffe1ff */
.L_x_24:
[----:B0-----:R-:W-:-:S06]  /*14a0*/  IMAD.WIDE.U32 R2, R7, 0x4, R4 ;  /* 0x0000000407027825 */ /* 0x001fcc00078e0004 */
[----:B------:R-:W2:Y:S01]  /*14b0*/  LDG.E.CONSTANT R2, desc[UR6][R2.64] ;  /* 0x0000000602027981 */ /* 0x000ea2000c1e9900 */
[----:B------:R-:W-:Y:S02]  /*14c0*/  IADD3 R6, PT, PT, R6, 0x1, RZ ;  /* 0x0000000106067810 */ /* 0x000fe40007ffe0ff */
[----:B------:R-:W-:Y:S02]  /*14d0*/  IADD3 R8, PT, PT, R8, 0x100, RZ ;  /* 0x0000010008087810 */ /* 0x000fe40007ffe0ff */
[----:B------:R-:W-:Y:S02]  /*14e0*/  ISETP.NE.AND P0, PT, R6, RZ, PT ;  /* 0x000000ff0600720c */ /* 0x000fe40003f05270 */
[----:B------:R-:W-:Y:S01]  /*14f0*/  IADD3 R7, PT, PT, R7, 0x100, RZ ;  /* 0x0000010007077810 */ /* 0x000fe20007ffe0ff */
[----:B--2---:R-:W-:-:S10]  /*1500*/  FADD R21, R2, R21 ;  /* 0x0000001502157221 */ /* 0x004fd40000000000 */
[----:B------:R-:W-:Y:S05]  /*1510*/  @P0 BRA `(.L_x_24) ;  /* 0xfffffffc00e00947 */ /* 0x000fea000383ffff */
.L_x_23:
[----:B------:R-:W-:Y:S05]  /*1520*/  BSYNC.RECONVERGENT B2 ;  /* 0x0000000000027941 */ /* 0x000fea0003800200 */
.L_x_22:
[----:B------:R-:W-:Y:S05]  /*1530*/  @!P1 BRA `(.L_x_21) ;  /* 0x0000000400a89947 */ /* 0x000fea0003800000 */
[----:B------:R-:W0:Y:S01]  /*1540*/  LDCU.64 UR4, c[0x0][0x380] ;  /* 0x00007000ff0477ac */ /* 0x000e220008000a00 */
[----:B------:R-:W-:Y:S01]  /*1550*/  IADD3 R5, PT, PT, R9, -R8, RZ ;  /* 0x8000000809057210 */ /* 0x000fe20007ffe0ff */
[----:B------:R-:W-:Y:S01]  /*1560*/  BSSY.RECONVERGENT B2, `(.L_x_25) ;  /* 0x000003b000027945 */ /* 0x000fe20003800200 */
[CC--:B------:R-:W-:Y:S02]  /*1570*/  IADD3 R3, P0, PT, R8.reuse, R23.reuse, RZ ;  /* 0x0000001708037210 */ /* 0x0c0fe40007f1e0ff */
[----:B------:R-:W-:Y:S02]  /*1580*/  ISETP.GT.AND P1, PT, R5, 0xc00, PT ;  /* 0x00000c000500780c */ /* 0x000fe40003f24270 */
[----:B------:R-:W-:Y:S02]  /*1590*/  IADD3.X R4, PT, PT, RZ, RZ, RZ, P0, !PT ;  /* 0x000000ffff047210 */ /* 0x000fe400007fe4ff */
[----:B------:R-:W-:Y:S02]  /*15a0*/  IADD3 R11, PT, PT, R8, R23, RZ ;  /* 0x00000017080b7210 */ /* 0x000fe40007ffe0ff */
[----:B0-----:R-:W-:-:S04]  /*15b0*/  LEA R2, P0, R3, UR4, 0x2 ;  /* 0x0000000403027c11 */ /* 0x001fc8000f8010ff */
[----:B------:R-:W-:Y:S02]  /*15c0*/  LEA.HI.X R3, R3, UR5, R4, 0x2, P0 ;  /* 0x0000000503037c11 */ /* 0x000fe400080f1404 */
[----:B------:R-:W-:-:S05]  /*15d0*/  IADD3 R2, P0, PT, R2, 0x800, RZ ;  /* 0x0000080002027810 */ /* 0x000fca0007f1e0ff */
[----:B------:R-:W-:Y:S01]  /*15e0*/  IMAD.X R3, RZ, RZ, R3, P0 ;  /* 0x000000ffff037224 */ /* 0x000fe200000e0603 */
[----:B------:R-:W-:Y:S01]  /*15f0*/  PLOP3.LUT P0, PT, PT, PT, PT, 0x80, 0x8 ;  /* 0x000000000008781c */ /* 0x000fe20003f0f070 */
[----:B------:R-:W-:-:S12]  /*1600*/  @!P1 BRA `(.L_x_26) ;  /* 0x0000000000c09947 */ /* 0x000fd80003800000 */
[----:B------:R-:W-:Y:S02]  /*1610*/  PLOP3.LUT P0, PT, PT, PT, PT, 0x8, 0x80 ;  /* 0x000000000080781c */ /* 0x000fe40003f0e170 */
[----:B------:R-:W-:-:S11]  /*1620*/  IADD3 R13, PT, PT, R9, -0xc00, RZ ;  /* 0xfffff400090d7810 */ /* 0x000fd60007ffe0ff */
.L_x_27:
[----:B------:R-:W0:Y:S01]  /*1630*/  LDC.64 R4, c[0x0][0x380] ;  /* 0x0000e000ff047b82 */ /* 0x000e220000000a00 */
[----:B------:R-:W2:Y:S01]  /*1640*/  LDG.E.CONSTANT R10, desc[UR6][R2.64+-0x400] ;  /* 0xfffc0006020a7981 */ /* 0x000ea2000c1e9900 */
[----:B------:R-:W-:-:S03]  /*1650*/  IADD3 R25, PT, PT, R11, 0x400, RZ ;  /* 0x000004000b197810 */ /* 0x000fc60007ffe0ff */
[----:B------:R-:W3:Y:S04]  /*1660*/  LDG.E.CONSTANT R19, desc[UR6][R2.64] ;  /* 0x0000000602137981 */ /* 0x000ee8000c1e9900 */
[----:B------:R-:W4:Y:S01]  /*1670*/  LDG.E.CONSTANT R18, desc[UR6][R2.64+0x400] ;  /* 0x0004000602127981 */ /* 0x000f22000c1e9900 */
[----:B------:R-:W-:-:S03]  /*1680*/  IADD3 R7, PT, PT, R11, 0x800, RZ ;  /* 0x000008000b077810 */ /* 0x000fc60007ffe0ff */
[----:B------:R-:W5:Y:S04]  /*1690*/  LDG.E.CONSTANT R16, desc[UR6][R2.64+0xc00] ;  /* 0x000c000602107981 */ /* 0x000f68000c1e9900 */
[----:B------:R-:W5:Y:S04]  /*16a0*/  LDG.E.CONSTANT R15, desc[UR6][R2.64+0x1000] ;  /* 0x00100006020f7981 */ /* 0x000f68000c1e9900 */
[----:B------:R-:W5:Y:S01]  /*16b0*/  LDG.E.CONSTANT R14, desc[UR6][R2.64+0x1400] ;  /* 0x00140006020e7981 */ /* 0x000f62000c1e9900 */
[----:B0-----:R-:W-:-:S03]  /*16c0*/  IMAD.WIDE.U32 R22, R11, 0x4, R4 ;  /* 0x000000040b167825 */ /* 0x001fc600078e0004 */
[----:B------:R-:W5:Y:S04]  /*16d0*/  LDG.E.CONSTANT R20, desc[UR6][R2.64+0x2000] ;  /* 0x0020000602147981 */ /* 0x000f68000c1e9900 */
[----:B------:R0:W2:Y:S01]  /*16e0*/  LDG.E.CONSTANT R12, desc[UR6][R22.64] ;  /* 0x00000006160c7981 */ /* 0x0000a2000c1e9900 */
[----:B------:R-:W-:-:S03]  /*16f0*/  IMAD.WIDE.U32 R24, R25, 0x4, R4 ;  /* 0x0000000419187825 */ /* 0x000fc600078e0004 */
[----:B------:R-:W5:Y:S04]  /*1700*/  LDG.E.CONSTANT R26, desc[UR6][R2.64+0x3000] ;  /* 0x00300006021a7981 */ /* 0x000f68000c1e9900 */
[----:B------:R-:W5:Y:S01]  /*1710*/  LDG.E.CONSTANT R17, desc[UR6][R24.64] ;  /* 0x0000000618117981 */ /* 0x000f62000c1e9900 */
[--C-:B------:R-:W-:Y:S01]  /*1720*/  IMAD.WIDE.U32 R6, R7, 0x4, R4.reuse ;  /* 0x0000000407067825 */ /* 0x100fe200078e0004 */
[----:B0-----:R-:W-:Y:S02]  /*1730*/  IADD3 R23, PT, PT, R11, 0xc00, RZ ;  /* 0x00000c000b177810 */ /* 0x001fe40007ffe0ff */
[----:B------:R-:W5:Y:S04]  /*1740*/  LDG.E.CONSTANT R22, desc[UR6][R2.64+0x1c00] ;  /* 0x001c000602167981 */ /* 0x000f68000c1e9900 */
[----:B------:R-:W5:Y:S01]  /*1750*/  LDG.E.CONSTANT R6, desc[UR6][R6.64] ;  /* 0x0000000606067981 */ /* 0x000f62000c1e9900 */
[----:B------:R-:W-:-:S03]  /*1760*/  IMAD.WIDE.U32 R4, R23, 0x4, R4 ;  /* 0x0000000417047825 */ /* 0x000fc600078e0004 */
[----:B------:R-:W5:Y:S04]  /*1770*/  LDG.E.CONSTANT R23, desc[UR6][R2.64+0x2400] ;  /* 0x0024000602177981 */ /* 0x000f68000c1e9900 */
[----:B------:R-:W5:Y:S04]  /*1780*/  LDG.E.CONSTANT R4, desc[UR6][R4.64] ;  /* 0x0000000604047981 */ /* 0x000f68000c1e9900 */
[----:B------:R-:W5:Y:S04]  /*1790*/  LDG.E.CONSTANT R24, desc[UR6][R2.64+0x2c00] ;  /* 0x002c000602187981 */ /* 0x000f68000c1e9900 */
[----:B------:R0:W5:Y:S01]  /*17a0*/  LDG.E.CONSTANT R25, desc[UR6][R2.64+0x3400] ;  /* 0x0034000602197981 */ /* 0x000162000c1e9900 */
[----:B------:R-:W-:-:S04]  /*17b0*/  IADD3 R8, PT, PT, R8, 0x1000, RZ ;  /* 0x0000100008087810 */ /* 0x000fc80007ffe0ff */
[----:B------:R-:W-:Y:S02]  /*17c0*/  ISETP.GE.AND P1, PT, R8, R13, PT ;  /* 0x0000000d0800720c */ /* 0x000fe40003f26270 */
[----:B0-----:R-:W-:Y:S02]  /*17d0*/  IADD3 R2, P2, PT, R2, 0x4000, RZ ;  /* 0x0000400002027810 */ /* 0x001fe40007f5e0ff */
[----:B------:R-:W-:Y:S02]  /*17e0*/  IADD3 R11, PT, PT, R11, 0x1000, RZ ;  /* 0x000010000b0b7810 */ /* 0x000fe40007ffe0ff */
[----:B------:R-:W-:Y:S01]  /*17f0*/  IADD3.X R3, PT, PT, RZ, R3, RZ, P2, !PT ;  /* 0x00000003ff037210 */ /* 0x000fe200017fe4ff */
[----:B--2---:R-:W-:-:S04]  /*1800*/  FADD R21, R12, R21 ;  /* 0x000000150c157221 */ /* 0x004fc80000000000 */
[----:B------:R-:W-:-:S04]  /*1810*/  FADD R10, R21, R10 ;  /* 0x0000000a150a7221 */ /* 0x000fc80000000000 */
[----:B---3--:R-:W-:-:S04]  /*1820*/  FADD R19, R10, R19 ;  /* 0x000000130a137221 */ /* 0x008fc80000000000 */
[----:B----4-:R-:W-:-:S04]  /*1830*/  FADD R18, R19, R18 ;  /* 0x0000001213127221 */ /* 0x010fc80000000000 */
[----:B-----5:R-:W-:-:S04]  /*1840*/  FADD R17, R18, R17 ;  /* 0x0000001112117221 */ /* 0x020fc80000000000 */
        /* <DEDUP_REMOVED lines=12> */
.L_x_26:
[----:B------:R-:W-:Y:S05]  /*1910*/  BSYNC.RECONVERGENT B2 ;  /* 0x0000000000027941 */ /* 0x000fea0003800200 */
.L_x_25:
[----:B------:R-:W-:Y:S01]  /*1920*/  IADD3 R4, PT, PT, R9, -R8, RZ ;  /* 0x8000000809047210 */ /* 0x000fe20007ffe0ff */
[----:B------:R-:W-:Y:S03]  /*1930*/  BSSY.RECONVERGENT B2, `(.L_x_28) ;  /* 0x000001e000027945 */ /* 0x000fe60003800200 */
[----:B------:R-:W-:-:S13]  /*1940*/  ISETP.GT.AND P1, PT, R4, 0x400, PT ;  /* 0x000004000400780c */ /* 0x000fda0003f24270 */
[----:B------:R-:W-:Y:S05]  /*1950*/  @!P1 BRA `(.L_x_29) ;  /* 0x00000000006c9947 */ /* 0x000fea0003800000 */
[----:B------:R-:W0:Y:S01]  /*1960*/  LDC.64 R6, c[0x0][0x380] ;  /* 0x0000e000ff067b82 */ /* 0x000e220000000a00 */
[----:B------:R-:W2:Y:S01]  /*1970*/  LDG.E.CONSTANT R10, desc[UR6][R2.64+-0x400] ;  /* 0xfffc0006020a7981 */ /* 0x000ea2000c1e9900 */
[----:B------:R-:W-:-:S03]  /*1980*/  VIADD R15, R11, 0x400 ;  /* 0x000004000b0f7836 */ /* 0x000fc60000000000 */
[----:B------:R-:W3:Y:S04]  /*1990*/  LDG.E.CONSTANT R13, desc[UR6][R2.64] ;  /* 0x00000006020d7981 */ /* 0x000ee8000c1e9900 */
[----:B------:R-:W4:Y:S04]  /*19a0*/  LDG.E.CONSTANT R17, desc[UR6][R2.64+0xc00] ;  /* 0x000c000602117981 */ /* 0x000f28000c1e9900 */
[----:B------:R-:W5:Y:S04]  /*19b0*/  LDG.E.CONSTANT R19, desc[UR6][R2.64+0x1000] ;  /* 0x0010000602137981 */ /* 0x000f68000c1e9900 */
[----:B------:R1:W5:Y:S01]  /*19c0*/  LDG.E.CONSTANT R23, desc[UR6][R2.64+0x1400] ;  /* 0x0014000602177981 */ /* 0x000362000c1e9900 */
[----:B0-----:R-:W-:-:S06]  /*19d0*/  IMAD.WIDE.U32 R4, R11, 0x4, R6 ;  /* 0x000000040b047825 */ /* 0x001fcc00078e0006 */
[----:B------:R-:W2:Y:S01]  /*19e0*/  LDG.E.CONSTANT R4, desc[UR6][R4.64] ;  /* 0x0000000604047981 */ /* 0x000ea2000c1e9900 */
[----:B------:R-:W-:-:S03]  /*19f0*/  IMAD.WIDE.U32 R6, R15, 0x4, R6 ;  /* 0x000000040f067825 */ /* 0x000fc600078e0006 */
[----:B------:R-:W4:Y:S04]  /*1a00*/  LDG.E.CONSTANT R15, desc[UR6][R2.64+0x400] ;  /* 0x00040006020f7981 */ /* 0x000f28000c1e9900 */
[----:B------:R-:W5:Y:S01]  /*1a10*/  LDG.E.CONSTANT R7, desc[UR6][R6.64] ;  /* 0x0000000606077981 */ /* 0x000f62000c1e9900 */
[----:B------:R-:W-:Y:S02]  /*1a20*/  PLOP3.LUT P0, PT, PT, PT, PT, 0x8, 0x80 ;  /* 0x000000000080781c */ /* 0x000fe40003f0e170 */
[----:B------:R-:W-:Y:S02]  /*1a30*/  IADD3 R8, PT, PT, R8, 0x800, RZ ;  /* 0x0000080008087810 */ /* 0x000fe40007ffe0ff */
[----:B------:R-:W-:Y:S01]  /*1a40*/  IADD3 R11, PT, PT, R11, 0x800, RZ ;  /* 0x000008000b0b7810 */ /* 0x000fe20007ffe0ff */
[----:B--2---:R-:W-:-:S04]  /*1a50*/  FADD R21, R21, R4 ;  /* 0x0000000415157221 */ /* 0x004fc80000000000 */
[----:B------:R-:W-:-:S04]  /*1a60*/  FADD R10, R21, R10 ;  /* 0x0000000a150a7221 */ /* 0x000fc80000000000 */
[----:B---3--:R-:W-:-:S04]  /*1a70*/  FADD R10, R10, R13 ;  /* 0x0000000d0a0a7221 */ /* 0x008fc80000000000 */
[----:B----4-:R-:W-:-:S04]  /*1a80*/  FADD R10, R10, R15 ;  /* 0x0000000f0a0a7221 */ /* 0x010fc80000000000 */
[----:B-----5:R-:W-:Y:S01]  /*1a90*/  FADD R10, R10, R7 ;  /* 0x000000070a0a7221 */ /* 0x020fe20000000000 */
[----:B------:R-:W-:-:S03]  /*1aa0*/  IADD3 R4, P1, PT, R2, 0x2000, RZ ;  /* 0x0000200002047810 */ /* 0x000fc60007f3e0ff */
[----:B------:R-:W-:Y:S01]  /*1ab0*/  FADD R10, R10, R17 ;  /* 0x000000110a0a7221 */ /* 0x000fe20000000000 */
[----:B------:R-:W-:-:S03]  /*1ac0*/  IADD3.X R5, PT, PT, RZ, R3, RZ, P1, !PT ;  /* 0x00000003ff057210 */ /* 0x000fc60000ffe4ff */
[----:B------:R-:W-:Y:S01]  /*1ad0*/  FADD R10, R10, R19 ;  /* 0x000000130a0a7221 */ /* 0x000fe20000000000 */
[----:B-1----:R-:W-:Y:S02]  /*1ae0*/  MOV R2, R4 ;  /* 0x0000000400027202 */ /* 0x002fe40000000f00 */
[----:B------:R-:W-:Y:S01]  /*1af0*/  MOV R3, R5 ;  /* 0x0000000500037202 */ /* 0x000fe20000000f00 */
[----:B------:R-:W-:-:S07]  /*1b00*/  FADD R21, R10, R23 ;  /* 0x000000170a157221 */ /* 0x000fce0000000000 */
.L_x_29:
[----:B------:R-:W-:Y:S05]  /*1b10*/  BSYNC.RECONVERGENT B2 ;  /* 0x0000000000027941 */ /* 0x000fea0003800200 */
.L_x_28:
[----:B------:R-:W-:-:S13]  /*1b20*/  ISETP.LT.OR P0, PT, R8, R9, P0 ;  /* 0x000000090800720c */ /* 0x000fda0000701670 */
[----:B------:R-:W-:Y:S05]  /*1b30*/  @!P0 BRA `(.L_x_21) ;  /* 0x0000000000288947 */ /* 0x000fea0003800000 */
[----:B------:R-:W0:Y:S01]  /*1b40*/  LDC.64 R4, c[0x0][0x380] ;  /* 0x0000e000ff047b82 */ /* 0x000e220000000a00 */
[----:B------:R-:W2:Y:S04]  /*1b50*/  LDG.E.CONSTANT R6, desc[UR6][R2.64+-0x400] ;  /* 0xfffc000602067981 */ /* 0x000ea8000c1e9900 */
[----:B------:R-:W3:Y:S04]  /*1b60*/  LDG.E.CONSTANT R7, desc[UR6][R2.64] ;  /* 0x0000000602077981 */ /* 0x000ee8000c1e9900 */
[----:B------:R-:W4:Y:S01]  /*1b70*/  LDG.E.CONSTANT R9, desc[UR6][R2.64+0x400] ;  /* 0x0004000602097981 */ /* 0x000f22000c1e9900 */
[----:B0-----:R-:W-:-:S06]  /*1b80*/  IMAD.WIDE.U32 R4, R11, 0x4, R4 ;  /* 0x000000040b047825 */ /* 0x001fcc00078e0004 */
[----:B------:R-:W5:Y:S02]  /*1b90*/  LDG.E.CONSTANT R4, desc[UR6][R4.64] ;  /* 0x0000000604047981 */ /* 0x000f64000c1e9900 */
[----:B-----5:R-:W-:-:S04]  /*1ba0*/  FADD R21, R21, R4 ;  /* 0x0000000415157221 */ /* 0x020fc80000000000 */
[----:B--2---:R-:W-:-:S04]  /*1bb0*/  FADD R6, R21, R6 ;  /* 0x0000000615067221 */ /* 0x004fc80000000000 */
[----:B---3--:R-:W-:-:S04]  /*1bc0*/  FADD R6, R6, R7 ;  /* 0x0000000706067221 */ /* 0x008fc80000000000 */
[----:B----4-:R-:W-:-:S07]  /*1bd0*/  FADD R21, R6, R9 ;  /* 0x0000000906157221 */ /* 0x010fce0000000000 */
.L_x_21:
[----:B------:R-:W-:Y:S05]  /*1be0*/  BSYNC.RECONVERGENT B1 ;  /* 0x0000000000017941 */ /* 0x000fea0003800200 */
.L_x_19:
[----:B------:R-:W0:Y:S01]  /*1bf0*/  S2R R6, SR_LANEID ;  /* 0x0000000000067919 */ /* 0x000e220000000000 */
[----:B------:R-:W1:Y:S01]  /*1c00*/  SHFL.DOWN PT, R2, R21, 0x1, 0x1f ;  /* 0x08201f0015027f89 */ /* 0x000e6200000e0000 */
[C---:B0-----:R-:W-:Y:S02]  /*1c10*/  ISETP.GT.AND P0, PT, R6.reuse, 0x1e, PT ;  /* 0x0000001e0600780c */ /* 0x041fe40003f04270 */
[----:B------:R-:W-:-:S11]  /*1c20*/  ISETP.NE.AND P1, PT, R6, RZ, PT ;  /* 0x000000ff0600720c */ /* 0x000fd60003f25270 */
[----:B-1----:R-:W-:Y:S01]  /*1c30*/  @!P0 FADD R21, R2, R21 ;  /* 0x0000001502158221 */ /* 0x002fe20000000000 */
[----:B------:R-:W-:Y:S01]  /*1c40*/  ISETP.GT.AND P0, PT, R6, 0x1d, PT ;  /* 0x0000001d0600780c */ /* 0x000fe20003f04270 */
[----:B------:R-:W0:Y:S01]  /*1c50*/  @!P1 S2R R5, SR_CgaCtaId ;  /* 0x0000000000059919 */ /* 0x000e220000008800 */
[----:B------:R-:W-:Y:S02]  /*1c60*/  @!P1 MOV R4, 0x400 ;  /* 0x0000040000049802 */ /* 0x000fe40000000f00 */
[----:B------:R-:W-:Y:S01]  /*1c70*/  @!P1 SHF.R.U32.HI R3, RZ, 0x3, R0 ;  /* 0x00000003ff039819 */ /* 0x000fe20000011600 */
[----:B------:R-:W1:Y:S03]  /*1c80*/  SHFL.DOWN PT, R2, R21, 0x2, 0x1f ;  /* 0x08401f0015027f89 */ /* 0x000e6600000e0000 */
[----:B------:R-:W-:-:S05]  /*1c90*/  @!P1 LOP3.LUT R3, R3, 0x7c, RZ, 0xc0, !PT ;  /* 0x0000007c03039812 */ /* 0x000fca00078ec0ff */
[----:B-1----:R-:W-:Y:S01]  /*1ca0*/  @!P0 FADD R21, R21, R2 ;  /* 0x0000000215158221 */ /* 0x002fe20000000000 */
[----:B------:R-:W-:Y:S02]  /*1cb0*/  ISETP.GT.AND P0, PT, R6, 0x1b, PT ;  /* 0x0000001b0600780c */ /* 0x000fe40003f04270 */
[----:B0-----:R-:W-:Y:S02]  /*1cc0*/  @!P1 LEA R4, R5, R4, 0x18 ;  /* 0x0000000405049211 */ /* 0x001fe400078ec0ff */
[----:B------:R-:W0:Y:S02]  /*1cd0*/  SHFL.DOWN PT, R2, R21, 0x4, 0x1f ;  /* 0x08801f0015027f89 */ /* 0x000e2400000e0000 */
[----:B------:R-:W-:-:S07]  /*1ce0*/  @!P1 IADD3 R3, PT, PT, R3, R4, RZ ;  /* 0x0000000403039210 */ /* 0x000fce0007ffe0ff */
        /* <DEDUP_REMOVED lines=12> */
[----:B------:R-:W0:Y:S01]  /*1db0*/  S2UR UR5, SR_CgaCtaId ;  /* 0x00000000000579c3 */ /* 0x000e220000008800 */
[----:B------:R-:W-:Y:S02]  /*1dc0*/  UMOV UR4, 0x400 ;  /* 0x0000040000047882 */ /* 0x000fe40000000000 */
[----:B0-----:R-:W-:-:S09]  /*1dd0*/  ULEA UR4, UR5, UR4, 0x18 ;  /* 0x0000000405047291 */ /* 0x001fd2000f8ec0ff */
[----:B---3--:R-:W0:Y:S04]  /*1de0*/  LDS R3, [UR4+0xc] ;  /* 0x00000c04ff037984 */ /* 0x008e280008000800 */
        /* <DEDUP_REMOVED lines=10> */
.L_x_2:
        /* <DEDUP_REMOVED lines=12> */
.L_x_32:
[----:B------:R-:W-:Y:S05]  /*1f50*/  BSYNC.RECONVERGENT B1 ;  /* 0x0000000000017941 */ /* 0x000fea0003800200 */
.L_x_31:
[----:B------:R-:W-:Y:S01]  /*1f60*/  ISETP.GE.AND P0, PT, R11, R20, PT ;  /* 0x000000140b00720c */ /* 0x000fe20003f06270 */
[----:B------:R-:W-:-:S12]  /*1f70*/  BSSY.RECONVERGENT B1, `(.L_x_33) ;  /* 0x0000074000017945 */ /* 0x000fd80003800200 */
[----:B------:R-:W-:Y:S05]  /*1f80*/  @P0 BRA `(.L_x_34) ;  /* 0x0000000400c80947 */ /* 0x000fea0003800000 */
[----:B0-----:R-:W-:Y:S01]  /*1f90*/  LOP3.LUT R3, RZ, R11, RZ, 0x33, !PT ;  /* 0x0000000bff037212 */ /* 0x001fe200078e33ff */
[----:B------:R-:W-:Y:S04]  /*1fa0*/  BSSY.RECONVERGENT B2, `(.L_x_35) ;  /* 0x0000015000027945 */ /* 0x000fe80003800200 */
[----:B------:R-:W-:-:S05]  /*1fb0*/  IMAD.IADD R4, R3, 0x1, R20 ;  /* 0x0000000103047824 */ /* 0x000fca00078e0214 */
        /* <DEDUP_REMOVED lines=10> */
.L_x_37:
[----:B------:R-:W-:-:S06]  /*2060*/  MOV R3, R5 ;  /* 0x0000000500037202 */ /* 0x000fcc0000000f00 */
[----:B------:R0:W2:Y:S01]  /*2070*/  LDG.E.CONSTANT R3, desc[UR6][R2.64] ;  /* 0x0000000602037981 */ /* 0x0000a2000c1e9900 */
[----:B------:R-:W-:Y:S02]  /*2080*/  IADD3 R4, PT, PT, R4, 0x1, RZ ;  /* 0x0000000104047810 */ /* 0x000fe40007ffe0ff */
[----:B------:R-:W-:Y:S02]  /*2090*/  IADD3 R11, PT, PT, R11, 0x100, RZ ;  /* 0x000001000b0b7810 */ /* 0x000fe40007ffe0ff */
[----:B------:R-:W-:Y:S02]  /*20a0*/  ISETP.NE.AND P0, PT, R4, RZ, PT ;  /* 0x000000ff0400720c */ /* 0x000fe40003f05270 */
[----:B0-----:R-:W-:-:S04]  /*20b0*/  IADD3 R2, P2, PT, R2, 0x400, RZ ;  /* 0x0000040002027810 */ /* 0x001fc80007f5e0ff */
[----:B------:R-:W-:Y:S01]  /*20c0*/  IADD3.X R5, PT, PT, RZ, R5, RZ, P2, !PT ;  /* 0x00000005ff057210 */ /* 0x000fe200017fe4ff */
[----:B--2--5:R-:W-:-:S06]  /*20d0*/  FADD R0, R3, R0 ;  /* 0x0000000003007221 */ /* 0x024fcc0000000000 */
[----:B------:R-:W-:Y:S05]  /*20e0*/  @P0 BRA `(.L_x_37) ;  /* 0xfffffffc00dc0947 */ /* 0x000fea000383ffff */
.L_x_36:
[----:B------:R-:W-:Y:S05]  /*20f0*/  BSYNC.RECONVERGENT B2 ;  /* 0x0000000000027941 */ /* 0x000fea0003800200 */
.L_x_35:
        /* <DEDUP_REMOVED lines=8> */
.L_x_40:
        /* <DEDUP_REMOVED lines=9> */
[----:B------:R-:W-:-:S03]  /*2210*/  VIADD R3, R11, 0x800 ;  /* 0x000008000b037836 */ /* 0x000fc60000000000 */
[----:B------:R-:W4:Y:S01]  /*2220*/  LDG.E.CONSTANT R15, desc[UR6][R4.64+0x400] ;  /* 0x00040006040f7981 */ /* 0x000f22000c1e9900 */
        /* <DEDUP_REMOVED lines=32> */
.L_x_39:
[----:B------:R-:W-:Y:S05]  /*2430*/  BSYNC.RECONVERGENT B2 ;  /* 0x0000000000027941 */ /* 0x000fea0003800200 */
.L_x_38:
[----:B------:R-:W-:Y:S01]  /*2440*/  IADD3 R2, PT, PT, -R11, R20, RZ ;  /* 0x000000140b027210 */ /* 0x000fe20007ffe1ff */
[----:B------:R-:W-:Y:S03]  /*2450*/  BSSY.RECONVERGENT B2, `(.L_x_41) ;  /* 0x0000019000027945 */ /* 0x000fe60003800200 */
[----:B------:R-:W-:-:S13]  /*2460*/  ISETP.GT.AND P1, PT, R2, 0x400, PT ;  /* 0x000004000200780c */ /* 0x000fda0003f24270 */
[----:B------:R-:W-:Y:S05]  /*2470*/  @!P1 BRA `(.L_x_42) ;  /* 0x0000000000589947 */ /* 0x000fea0003800000 */
        /* <DEDUP_REMOVED lines=22> */
.L_x_42:
[----:B------:R-:W-:Y:S05]  /*25e0*/  BSYNC.RECONVERGENT B2 ;  /* 0x0000000000027941 */ /* 0x000fea0003800200 */
.L_x_41:
        /* <DEDUP_REMOVED lines=12> */
.L_x_34:
[----:B------:R-:W-:Y:S05]  /*26b0*/  BSYNC.RECONVERGENT B1 ;  /* 0x0000000000017941 */ /* 0x000fea0003800200 */
.L_x_33:
        /* <DEDUP_REMOVED lines=35> */
[----:B--2---:R-:W0:Y:S04]  /*28f0*/  LDS R3, [UR4+0xc] ;  /* 0x00000c04ff037984 */ /* 0x004e280008000800 */
        /* <DEDUP_REMOVED lines=10> */
.L_x_43:
[----:B0-----:R-:W0:Y:S01]  /*29a0*/  S2R R2, SR_LANEID ;  /* 0x0000000000027919 */ /* 0x001e220000000000 */
[----:B------:R-:W-:-:S04]  /*29b0*/  LOP3.LUT R0, R9, 0x3e0, RZ, 0xc0, !PT ;  /* 0x000003e009007812 */ /* 0x000fc800078ec0ff */
[----:B------:R-:W-:Y:S02]  /*29c0*/  IADD3 R3, PT, PT, R0, 0x20, RZ ;  /* 0x0000002000037810 */ /* 0x000fe40007ffe0ff */
[----:B------:R-:W-:Y:S02]  /*29d0*/  LOP3.LUT R7, RZ, R0, RZ, 0x33, !PT ;  /* 0x00000000ff077212 */ /* 0x000fe400078e33ff */
[-C--:B------:R-:W-:Y:S02]  /*29e0*/  ISETP.GT.AND P0, PT, R3, R20.reuse, PT ;  /* 0x000000140300720c */ /* 0x080fe40003f04270 */
[----:B------:R-:W-:-:S04]  /*29f0*/  IADD3 R7, PT, PT, R7, R20, RZ ;  /* 0x0000001407077210 */ /* 0x000fc80007ffe0ff */
[----:B------:R-:W-:-:S05]  /*2a00*/  SEL R4, R7, 0x1f, P0 ;  /* 0x0000001f07047807 */ /* 0x000fca0000000000 */
[----:B------:R-:W1:Y:S01]  /*2a10*/  SHFL.DOWN PT, R0, R5, 0x1, R4 ;  /* 0x0820000005007989 */ /* 0x000e6200000e0004 */
[C---:B0-----:R-:W-:Y:S01]  /*2a20*/  ISETP.GE.AND P0, PT, R2.reuse, R4, PT ;  /* 0x000000040200720c */ /* 0x041fe20003f06270 */
[C---:B------:R-:W-:Y:S01]  /*2a30*/  VIADD R3, R2.reuse, 0x2 ;  /* 0x0000000202037836 */ /* 0x040fe20000000000 */
[----:B------:R-:W-:-:S11]  /*2a40*/  ISETP.NE.AND P1, PT, R2, RZ, PT ;  /* 0x000000ff0200720c */ /* 0x000fd60003f25270 */
[----:B-1----:R-:W-:Y:S01]  /*2a50*/  @!P0 FADD R5, R0, R5 ;  /* 0x0000000500058221 */ /* 0x002fe20000000000 */
[-C--:B------:R-:W-:Y:S01]  /*2a60*/  ISETP.GT.AND P0, PT, R3, R4.reuse, PT ;  /* 0x000000040300720c */ /* 0x080fe20003f04270 */
[----:B------:R-:W0:Y:S01]  /*2a70*/  @!P1 S2R R6, SR_CgaCtaId ;  /* 0x0000000000069919 */ /* 0x000e220000008800 */
[----:B------:R-:W-:Y:S02]  /*2a80*/  IADD3 R3, PT, PT, R2, 0x4, RZ ;  /* 0x0000000402037810 */ /* 0x000fe40007ffe0ff */
[----:B------:R-:W1:Y:S09]  /*2a90*/  SHFL.DOWN PT, R0, R5, 0x2, R4 ;  /* 0x0840000005007989 */ /* 0x000e7200000e0004 */
[----:B-1----:R-:W-:Y:S01]  /*2aa0*/  @!P0 FADD R5, R5, R0 ;  /* 0x0000000005058221 */ /* 0x002fe20000000000 */
[----:B------:R-:W-:-:S02]  /*2ab0*/  ISETP.GT.AND P0, PT, R3, R4, PT ;  /* 0x000000040300720c */ /* 0x000fc40003f04270 */
[----:B------:R-:W-:Y:S02]  /*2ac0*/  IADD3 R3, PT, PT, R2, 0x8, RZ ;  /* 0x0000000802037810 */ /* 0x000fe40007ffe0ff */
[----:B------:R-:W1:Y:S09]  /*2ad0*/  SHFL.DOWN PT, R0, R5, 0x4, R4 ;  /* 0x0880000005007989 */ /* 0x000e7200000e0004 */
[----:B-1----:R-:W-:Y:S01]  /*2ae0*/  @!P0 FADD R5, R5, R0 ;  /* 0x0000000005058221 */ /* 0x002fe20000000000 */
[----:B------:R-:W-:-:S02]  /*2af0*/  ISETP.GT.AND P0, PT, R3, R4, PT ;  /* 0x000000040300720c */ /* 0x000fc40003f04270 */
[----:B------:R-:W-:Y:S02]  /*2b00*/  IADD3 R3, PT, PT, R2, 0x10, RZ ;  /* 0x0000001002037810 */ /* 0x000fe40007ffe0ff */
[----:B------:R-:W1:Y:S01]  /*2b10*/  SHFL.DOWN PT, R0, R5, 0x8, R4 ;  /* 0x0900000005007989 */ /* 0x000e6200000e0004 */
[----:B------:R-:W-:-:S04]  /*2b20*/  @!P1 SHF.R.U32.HI R2, RZ, 0x3, R9 ;  /* 0x00000003ff029819 */ /* 0x000fc80000011609 */
[----:B------:R-:W-:-:S04]  /*2b30*/  @!P1 LOP3.LUT R2, R2, 0x7c, RZ, 0xc0, !PT ;  /* 0x0000007c02029812 */ /* 0x000fc800078ec0ff */
[----:B-1----:R-:W-:Y:S01]  /*2b40*/  @!P0 FADD R5, R5, R0 ;  /* 0x0000000005058221 */ /* 0x002fe20000000000 */
[----:B------:R-:W-:Y:S02]  /*2b50*/  ISETP.GT.AND P0, PT, R3, R4, PT ;  /* 0x000000040300720c */ /* 0x000fe40003f04270 */
[----:B------:R-:W-:Y:S02]  /*2b60*/  @!P1 MOV R3, 0x400 ;  /* 0x0000040000039802 */ /* 0x000fe40000000f00 */
[----:B------:R-:W1:Y:S02]  /*2b70*/  SHFL.DOWN PT, R0, R5, 0x10, R4 ;  /* 0x0a00000005007989 */ /* 0x000e6400000e0004 */
[----:B0-----:R-:W-:-:S04]  /*2b80*/  @!P1 LEA R3, R6, R3, 0x18 ;  /* 0x0000000306039211 */ /* 0x001fc800078ec0ff */
[----:B------:R-:W-:-:S03]  /*2b90*/  @!P1 IADD3 R3, PT, PT, R2, R3, RZ ;  /* 0x0000000302039210 */ /* 0x000fc60007ffe0ff */
[----:B-1----:R-:W-:Y:S01]  /*2ba0*/  @!P0 FADD R5, R5, R0 ;  /* 0x0000000005058221 */ /* 0x002fe20000000000 */
        /* <DEDUP_REMOVED lines=12> */
[----:B-1----:R-:W0:Y:S04]  /*2c70*/  LDS R3, [UR4+0xc] ;  /* 0x00000c04ff037984 */ /* 0x002e280008000800 */
        /* <DEDUP_REMOVED lines=13> */
.L_x_30:
[----:B------:R-:W0:Y:S01]  /*2d50*/  S2R R8, SR_TID.X ;  /* 0x0000000000087919 */ /* 0x000e220000002100 */
[----:B------:R-:W0:Y:S02]  /*2d60*/  LDC.64 R2, c[0x0][0x380] ;  /* 0x0000e000ff027b82 */ /* 0x000e240000000a00 */
[----:B0-----:R-:W-:-:S05]  /*2d70*/  IMAD.WIDE.U32 R2, R8, 0x4, R2 ;  /* 0x0000000408027825 */ /* 0x001fca00078e0002 */
[----:B------:R-:W2:Y:S04]  /*2d80*/  LDG.E.CONSTANT R19, desc[UR6][R2.64] ;  /* 0x0000000602137981 */ /* 0x000ea8000c1e9900 */
[----:B------:R-:W2:Y:S04]  /*2d90*/  LDG.E.CONSTANT R0, desc[UR6][R2.64+0x400] ;  /* 0x0004000602007981 */ /* 0x000ea8000c1e9900 */
[----:B------:R-:W3:Y:S04]  /*2da0*/  LDG.E.CONSTANT R4, desc[UR6][R2.64+0x800] ;  /* 0x0008000602047981 */ /* 0x000ee8000c1e9900 */
[----:B------:R-:W3:Y:S04]  /*2db0*/  LDG.E.CONSTANT R5, desc[UR6][R2.64+0xc00] ;  /* 0x000c000602057981 */ /* 0x000ee8000c1e9900 */
[----:B------:R-:W4:Y:S04]  /*2dc0*/  LDG.E.CONSTANT R6, desc[UR6][R2.64+0x1000] ;  /* 0x0010000602067981 */ /* 0x000f28000c1e9900 */
[----:B------:R-:W4:Y:S04]  /*2dd0*/  LDG.E.CONSTANT R7, desc[UR6][R2.64+0x1400] ;  /* 0x0014000602077981 */ /* 0x000f28000c1e9900 */
[----:B------:R-:W5:Y:S04]  /*2de0*/  LDG.E.CONSTANT R9, desc[UR6][R2.64+0x1800] ;  /* 0x0018000602097981 */ /* 0x000f68000c1e9900 */
        /* <DEDUP_REMOVED lines=8> */
[----:B------:R-:W5:Y:S01]  /*2e70*/  LDG.E.CONSTANT R18, desc[UR6][R2.64+0x3c00] ;  /* 0x003c000602127981 */ /* 0x000f62000c1e9900 */
[----:B------:R-:W-:Y:S01]  /*2e80*/  ISETP.GE.U32.AND P0, PT, R20, 0x2000, PT ;  /* 0x000020001400780c */ /* 0x000fe20003f06070 */
[----:B--2---:R-:W-:Y:S01]  /*2e90*/  FADD R0, R19, R0 ;  /* 0x0000000013007221 */ /* 0x004fe20000000000 */
[----:B---3--:R-:W-:-:S04]  /*2ea0*/  FADD R5, R4, R5 ;  /* 0x0000000504057221 */ /* 0x008fc80000000000 */
[----:B------:R-:W-:Y:S01]  /*2eb0*/  FADD R0, R0, R5 ;  /* 0x0000000500007221 */ /* 0x000fe20000000000 */
[----:B----4-:R-:W-:Y:S01]  /*2ec0*/  FADD R6, R6, R7 ;  /* 0x0000000706067221 */ /* 0x010fe20000000000 */
[----:B-----5:R-:W-:-:S04]  /*2ed0*/  FADD R9, R9, R10 ;  /* 0x0000000a09097221 */ /* 0x020fc80000000000 */
[----:B------:R-:W-:Y:S01]  /*2ee0*/  FADD R9, R6, R9 ;  /* 0x0000000906097221 */ /* 0x000fe20000000000 */
[----:B------:R-:W-:-:S03]  /*2ef0*/  FADD R11, R11, R12 ;  /* 0x0000000c0b0b7221 */ /* 0x000fc60000000000 */
[----:B------:R-:W-:Y:S01]  /*2f00*/  FADD R0, R0, R9 ;  /* 0x0000000900007221 */ /* 0x000fe20000000000 */
[----:B------:R-:W-:-:S04]  /*2f10*/  FADD R14, R13, R14 ;  /* 0x0000000e0d0e7221 */ /* 0x000fc80000000000 */
[----:B------:R-:W-:Y:S01]  /*2f20*/  FADD R11, R11, R14 ;  /* 0x0000000e0b0b7221 */ /* 0x000fe20000000000 */
[----:B------:R-:W-:Y:S01]  /*2f30*/  FADD R15, R15, R16 ;  /* 0x000000100f0f7221 */ /* 0x000fe20000000000 */
[----:B------:R-:W-:-:S04]  /*2f40*/  FADD R18, R17, R18 ;  /* 0x0000001211127221 */ /* 0x000fc80000000000 */
[----:B------:R-:W-:-:S04]  /*2f50*/  FADD R18, R15, R18 ;  /* 0x000000120f127221 */ /* 0x000fc80000000000 */
[----:B------:R-:W-:Y:S01]  /*2f60*/  FADD R5, R11, R18 ;  /* 0x000000120b057221 */ /* 0x000fe20000000000 */
[----:B------:R-:W-:-:S03]  /*2f70*/  HFMA2 R11, -RZ, RZ, 0, 0.00048828125 ;  /* 0x00001000ff0b7431 */ /* 0x000fc600000001ff */
[----:B------:R-:W-:Y:S01]  /*2f80*/  FADD R0, R0, R5 ;  /* 0x0000000500007221 */ /* 0x000fe20000000000 */
[----:B------:R-:W-:Y:S06]  /*2f90*/  @!P0 BRA `(.L_x_44) ;  /* 0x0000000000ac8947 */ /* 0x000fec0003800000 */
[----:B------:R-:W0:Y:S01]  /*2fa0*/  LDC R7, c[0x0][0x390] ;  /* 0x0000e400ff077b82 */ /* 0x000e220000000800 */
[----:B------:R-:W-:Y:S02]  /*2fb0*/  IADD3 R6, PT, PT, R20, -0x1000, RZ ;  /* 0xfffff00014067810 */ /* 0x000fe40007ffe0ff */
[----:B------:R-:W-:-:S07]  /*2fc0*/  MOV R11, 0x1000 ;  /* 0x00001000000b7802 */ /* 0x000fce0000000f00 */
.L_x_46:
[----:B------:R-:W-:-:S05]  /*2fd0*/  IMAD.WIDE R4, R11, 0x4, R2 ;  /* 0x000000040b047825 */ /* 0x000fca00078e0202 */
[----:B------:R-:W2:Y:S04]  /*2fe0*/  LDG.E.CONSTANT R20, desc[UR6][R4.64+0x400] ;  /* 0x0004000604147981 */ /* 0x000ea8000c1e9900 */
[----:B------:R-:W2:Y:S04]  /*2ff0*/  LDG.E.CONSTANT R21, desc[UR6][R4.64+0x800] ;  /* 0x0008000604157981 */ /* 0x000ea8000c1e9900 */
        /* <DEDUP_REMOVED lines=13> */
[----:B------:R1:W5:Y:S01]  /*30d0*/  LDG.E.CONSTANT R18, desc[UR6][R4.64+0x3c00] ;  /* 0x003c000604127981 */ /* 0x000362000c1e9900 */
[----:B--2---:R-:W-:Y:S01]  /*30e0*/  FADD R21, R20, R21 ;  /* 0x0000001514157221 */ /* 0x004fe20000000000 */
[----:B0-----:R-:W-:-:S05]  /*30f0*/  MOV R20, R7 ;  /* 0x0000000700147202 */ /* 0x001fca0000000f00 */
[----:B-1----:R-:W-:Y:S02]  /*3100*/  IMAD.IADD R4, R20, 0x1, -R11 ;  /* 0x0000000114047824 */ /* 0x002fe400078e0a0b */
[----:B---3--:R-:W-:-:S03]  /*3110*/  FADD R0, R19, R0 ;  /* 0x0000000013007221 */ /* 0x008fc60000000000 */
[----:B------:R-:W-:Y:S01]  /*3120*/  ISETP.GE.AND P0, PT, R4, 0x1000, PT ;  /* 0x000010000400780c */ /* 0x000fe20003f06270 */
[----:B----4-:R-:W-:Y:S01]  /*3130*/  FADD R22, R22, R23 ;  /* 0x0000001716167221 */ /* 0x010fe20000000000 */
[----:B------:R-:W-:Y:S01]  /*3140*/  FADD R0, R0, R21 ;  /* 0x0000001500007221 */ /* 0x000fe20000000000 */
[----:B-----5:R-:W-:-:S04]  /*3150*/  FADD R25, R24, R25 ;  /* 0x0000001918197221 */ /* 0x020fc80000000000 */
[----:B------:R-:W-:Y:S01]  /*3160*/  FADD R25, R22, R25 ;  /* 0x0000001916197221 */ /* 0x000fe20000000000 */
[----:B------:R-:W-:Y:S01]  /*3170*/  FADD R16, R16, R17 ;  /* 0x0000001110107221 */ /* 0x000fe20000000000 */
[----:B------:R-:W-:-:S04]  /*3180*/  FADD R15, R15, R10 ;  /* 0x0000000a0f0f7221 */ /* 0x000fc80000000000 */
[----:B------:R-:W-:Y:S01]  /*3190*/  FADD R15, R16, R15 ;  /* 0x0000000f100f7221 */ /* 0x000fe20000000000 */
[----:B------:R-:W-:Y:S01]  /*31a0*/  FADD R9, R14, R9 ;  /* 0x000000090e097221 */ /* 0x000fe20000000000 */
[----:B------:R-:W-:-:S04]  /*31b0*/  FADD R12, R13, R12 ;  /* 0x0000000c0d0c7221 */ /* 0x000fc80000000000 */
[----:B------:R-:W-:Y:S01]  /*31c0*/  FADD R12, R9, R12 ;  /* 0x0000000c090c7221 */ /* 0x000fe20000000000 */
[----:B------:R-:W-:-:S03]  /*31d0*/  FADD R0, R0, R25 ;  /* 0x0000001900007221 */ /* 0x000fc60000000000 */
[----:B------:R-:W-:-:S04]  /*31e0*/  FADD R15, R15, R12 ;  /* 0x0000000c0f0f7221 */ /* 0x000fc80000000000 */
[----:B------:R-:W-:-:S04]  /*31f0*/  FADD R15, R0, R15 ;  /* 0x0000000f000f7221 */ /* 0x000fc80000000000 */
[----:B------:R-:W-:Y:S01]  /*3200*/  FADD R0, R18, R15 ;  /* 0x0000000f12007221 */ /* 0x000fe20000000000 */
[----:B------:R-:W-:Y:S06]  /*3210*/  @!P0 BRA `(.L_x_45) ;  /* 0x0000000800308947 */ /* 0x000fec0003800000 */
[----:B------:R-:W-:-:S04]  /*3220*/  IADD3 R11, PT, PT, R11, 0x1000, RZ ;  /* 0x000010000b0b7810 */ /* 0x000fc80007ffe0ff */
[----:B------:R-:W-:-:S13]  /*3230*/  ISETP.GT.AND P0, PT, R11, R6, PT ;  /* 0x000000060b00720c */ /* 0x000fda0003f04270 */
[----:B------:R-:W-:Y:S05]  /*3240*/  @!P0 BRA `(.L_x_46) ;  /* 0xfffffffc00608947 */ /* 0x000fea000383ffff */
.L_x_44:
[----:B------:R-:W-:-:S13]  /*3250*/  ISETP.GE.AND P0, PT, R11, R20, PT ;  /* 0x000000140b00720c */ /* 0x000fda0003f06270 */
[----:B------:R-:W-:Y:S05]  /*3260*/  @P0 BRA `(.L_x_45) ;  /* 0x00000008001c0947 */ /* 0x000fea0003800000 */
[----:B------:R-:W-:Y:S01]  /*3270*/  IADD3 R9, PT, PT, -R11, R20, RZ ;  /* 0x000000140b097210 */ /* 0x000fe20007ffe1ff */
[----:B------:R-:W-:Y:S03]  /*3280*/  BSSY.RECONVERGENT B1, `(.L_x_45) ;  /* 0x0000085000017945 */ /* 0x000fe60003800200 */
        /* <DEDUP_REMOVED lines=16> */
.L_x_50:
        /* <DEDUP_REMOVED lines=8> */
.L_x_49:
[----:B------:R-:W-:Y:S05]  /*3410*/  BSYNC.RECONVERGENT B2 ;  /* 0x0000000000027941 */ /* 0x000fea0003800200 */
.L_x_48:
[----:B------:R-:W-:Y:S05]  /*3420*/  @!P1 BRA `(.L_x_47) ;  /* 0x0000000400a89947 */ /* 0x000fea0003800000 */
[----:B------:R-:W0:Y:S01]  /*3430*/  LDCU.64 UR4, c[0x0][0x380] ;  /* 0x00007000ff0477ac */ /* 0x000e220008000a00 */
[----:B------:R-:W-:Y:S01]  /*3440*/  IADD3 R5, PT, PT, R9, -R10, RZ ;  /* 0x8000000a09057210 */ /* 0x000fe20007ffe0ff */
[----:B------:R-:W-:Y:S01]  /*3450*/  BSSY.RECONVERGENT B2, `(.L_x_51) ;  /* 0x000003b000027945 */ /* 0x000fe20003800200 */
[CC--:B------:R-:W-:Y:S02]  /*3460*/  IADD3 R3, P0, PT, R10.reuse, R11.reuse, RZ ;  /* 0x0000000b0a037210 */ /* 0x0c0fe40007f1e0ff */
[----:B------:R-:W-:Y:S02]  /*3470*/  ISETP.GT.AND P1, PT, R5, 0xc00, PT ;  /* 0x00000c000500780c */ /* 0x000fe40003f24270 */
[----:B------:R-:W-:Y:S01]  /*3480*/  IADD3 R11, PT, PT, R10, R11, RZ ;  /* 0x0000000b0a0b7210 */ /* 0x000fe20007ffe0ff */
[----:B------:R-:W-:Y:S01]  /*3490*/  IMAD.X R4, RZ, RZ, RZ, P0 ;  /* 0x000000ffff047224 */ /* 0x000fe200000e06ff */
[----:B0-----:R-:W-:-:S04]  /*34a0*/  LEA R2, P0, R3, UR4, 0x2 ;  /* 0x0000000403027c11 */ /* 0x001fc8000f8010ff */
[----:B------:R-:W-:Y:S02]  /*34b0*/  LEA.HI.X R3, R3, UR5, R4, 0x2, P0 ;  /* 0x0000000503037c11 */ /* 0x000fe400080f1404 */
[----:B------:R-:W-:-:S04]  /*34c0*/  IADD3 R2, P0, PT, R2, 0x800, RZ ;  /* 0x0000080002027810 */ /* 0x000fc80007f1e0ff */
[----:B------:R-:W-:Y:S02]  /*34d0*/  IADD3.X R3, PT, PT, RZ, R3, RZ, P0, !PT ;  /* 0x00000003ff037210 */ /* 0x000fe400007fe4ff */
[----:B------:R-:W-:Y:S01]  /*34e0*/  PLOP3.LUT P0, PT, PT, PT, PT, 0x80, 0x8 ;  /* 0x000000000008781c */ /* 0x000fe20003f0f070 */
[----:B------:R-:W-:-:S12]  /*34f0*/  @!P1 BRA `(.L_x_52) ;  /* 0x0000000000c09947 */ /* 0x000fd80003800000 */
[----:B------:R-:W-:Y:S02]  /*3500*/  PLOP3.LUT P0, PT, PT, PT, PT, 0x8, 0x80 ;  /* 0x000000000080781c */ /* 0x000fe40003f0e170 */
[----:B------:R-:W-:-:S11]  /*3510*/  IADD3 R13, PT, PT, R9, -0xc00, RZ ;  /* 0xfffff400090d7810 */ /* 0x000fd60007ffe0ff */
.L_x_53:
[----:B------:R-:W0:Y:S01]  /*3520*/  LDC.64 R4, c[0x0][0x380] ;  /* 0x0000e000ff047b82 */ /* 0x000e220000000a00 */
[----:B------:R-:W2:Y:S01]  /*3530*/  LDG.E.CONSTANT R12, desc[UR6][R2.64+-0x400] ;  /* 0xfffc0006020c7981 */ /* 0x000ea2000c1e9900 */
[----:B------:R-:W-:-:S03]  /*3540*/  IADD3 R25, PT, PT, R11, 0x400, RZ ;  /* 0x000004000b197810 */ /* 0x000fc60007ffe0ff */
[----:B------:R-:W3:Y:S04]  /*3550*/  LDG.E.CONSTANT R20, desc[UR6][R2.64] ;  /* 0x0000000602147981 */ /* 0x000ee8000c1e9900 */
[----:B------:R-:W4:Y:S01]  /*3560*/  LDG.E.CONSTANT R19, desc[UR6][R2.64+0x400] ;  /* 0x0004000602137981 */ /* 0x000f22000c1e9900 */
[----:B------:R-:W-:-:S03]  /*3570*/  IADD3 R7, PT, PT, R11, 0x800, RZ ;  /* 0x000008000b077810 */ /* 0x000fc60007ffe0ff */
[----:B------:R-:W5:Y:S04]  /*3580*/  LDG.E.CONSTANT R17, desc[UR6][R2.64+0xc00] ;  /* 0x000c000602117981 */ /* 0x000f68000c1e9900 */
[----:B------:R-:W5:Y:S01]  /*3590*/  LDG.E.CONSTANT R16, desc[UR6][R2.64+0x1000] ;  /* 0x0010000602107981 */ /* 0x000f62000c1e9900 */
[----:B------:R-:W-:-:S03]  /*35a0*/  IADD3 R23, PT, PT, R11, 0xc00, RZ ;  /* 0x00000c000b177810 */ /* 0x000fc60007ffe0ff */
[----:B------:R-:W5:Y:S01]  /*35b0*/  LDG.E.CONSTANT R22, desc[UR6][R2.64+0x1c00] ;  /* 0x001c000602167981 */ /* 0x000f62000c1e9900 */
[----:B0-----:R-:W-:-:S03]  /*35c0*/  IMAD.WIDE.U32 R14, R11, 0x4, R4 ;  /* 0x000000040b0e7825 */ /* 0x001fc600078e0004 */
[----:B------:R-:W5:Y:S04]  /*35d0*/  LDG.E.CONSTANT R21, desc[UR6][R2.64+0x2000] ;  /* 0x0020000602157981 */ /* 0x000f68000c1e9900 */
[----:B------:R-:W5:Y:S04]  /*35e0*/  LDG.E.CONSTANT R26, desc[UR6][R2.64+0x3000] ;  /* 0x00300006021a7981 */ /* 0x000f68000c1e9900 */
[----:B------:R-:W2:Y:S01]  /*35f0*/  LDG.E.CONSTANT R15, desc[UR6][R14.64] ;  /* 0x000000060e0f7981 */ /* 0x000ea2000c1e9900 */
[----:B------:R-:W-:-:S05]  /*3600*/  IMAD.WIDE.U32 R24, R25, 0x4, R4 ;  /* 0x0000000419187825 */ /* 0x000fca00078e0004 */
[----:B------:R-:W5:Y:S01]  /*3610*/  LDG.E.CONSTANT R18, desc[UR6][R24.64] ;  /* 0x0000000618127981 */ /* 0x000f62000c1e9900 */
[----:B------:R-:W-:-:S03]  /*3620*/  IMAD.WIDE.U32 R6, R7, 0x4, R4 ;  /* 0x0000000407067825 */ /* 0x000fc600078e0004 */
        /* <DEDUP_REMOVED lines=8> */
[----:B------:R-:W-:Y:S01]  /*36b0*/  ISETP.GE.AND P1, PT, R10, R13, PT ;  /* 0x0000000d0a00720c */ /* 0x000fe20003f26270 */
[----:B------:R-:W-:Y:S01]  /*36c0*/  VIADD R11, R11, 0x1000 ;  /* 0x000010000b0b7836 */ /* 0x000fe20000000000 */
[----:B0-----:R-:W-:-:S04]  /*36d0*/  IADD3 R2, P2, PT, R2, 0x4000, RZ ;  /* 0x0000400002027810 */ /* 0x001fc80007f5e0ff */
        /* <DEDUP_REMOVED lines=18> */
.L_x_52:
[----:B------:R-:W-:Y:S05]  /*3800*/  BSYNC.RECONVERGENT B2 ;  /* 0x0000000000027941 */ /* 0x000fea0003800200 */
.L_x_51:
[----:B------:R-:W-:Y:S01]  /*3810*/  IADD3 R4, PT, PT, R9, -R10, RZ ;  /* 0x8000000a09047210 */ /* 0x000fe20007ffe0ff */
[----:B------:R-:W-:Y:S03]  /*3820*/  BSSY.RECONVERGENT B2, `(.L_x_54) ;  /* 0x000001e000027945 */ /* 0x000fe60003800200 */
[----:B------:R-:W-:-:S13]  /*3830*/  ISETP.GT.AND P1, PT, R4, 0x400, PT ;  /* 0x000004000400780c */ /* 0x000fda0003f24270 */
[----:B------:R-:W-:Y:S05]  /*3840*/  @!P1 BRA `(.L_x_55) ;  /* 0x00000000006c9947 */ /* 0x000fea0003800000 */
[----:B------:R-:W0:Y:S01]  /*3850*/  LDC.64 R6, c[0x0][0x380] ;  /* 0x0000e000ff067b82 */ /* 0x000e220000000a00 */
[----:B------:R-:W2:Y:S01]  /*3860*/  LDG.E.CONSTANT R13, desc[UR6][R2.64+-0x400] ;  /* 0xfffc0006020d7981 */ /* 0x000ea2000c1e9900 */
[----:B------:R-:W-:-:S03]  /*3870*/  IADD3 R17, PT, PT, R11, 0x400, RZ ;  /* 0x000004000b117810 */ /* 0x000fc60007ffe0ff */
[----:B------:R-:W3:Y:S04]  /*3880*/  LDG.E.CONSTANT R15, desc[UR6][R2.64] ;  /* 0x00000006020f7981 */ /* 0x000ee8000c1e9900 */
[----:B------:R-:W4:Y:S04]  /*3890*/  LDG.E.CONSTANT R19, desc[UR6][R2.64+0xc00] ;  /* 0x000c000602137981 */ /* 0x000f28000c1e9900 */
[----:B------:R-:W5:Y:S04]  /*38a0*/  LDG.E.CONSTANT R21, desc[UR6][R2.64+0x1000] ;  /* 0x0010000602157981 */ /* 0x000f68000c1e9900 */
[----:B------:R-:W5:Y:S01]  /*38b0*/  LDG.E.CONSTANT R23, desc[UR6][R2.64+0x1400] ;  /* 0x0014000602177981 */ /* 0x000f62000c1e9900 */
[----:B0-----:R-:W-:-:S06]  /*38c0*/  IMAD.WIDE.U32 R4, R11, 0x4, R6 ;  /* 0x000000040b047825 */ /* 0x001fcc00078e0006 */
[----:B------:R0:W2:Y:S01]  /*38d0*/  LDG.E.CONSTANT R5, desc[UR6][R4.64] ;  /* 0x0000000604057981 */ /* 0x0000a2000c1e9900 */
[----:B------:R-:W-:-:S03]  /*38e0*/  IMAD.WIDE.U32 R6, R17, 0x4, R6 ;  /* 0x0000000411067825 */ /* 0x000fc600078e0006 */
[----:B------:R1:W4:Y:S04]  /*38f0*/  LDG.E.CONSTANT R17, desc[UR6][R2.64+0x400] ;  /* 0x0004000602117981 */ /* 0x000328000c1e9900 */
[----:B------:R-:W5:Y:S01]  /*3900*/  LDG.E.CONSTANT R7, desc[UR6][R6.64] ;  /* 0x0000000606077981 */ /* 0x000f62000c1e9900 */
[----:B0-----:R-:W-:Y:S02]  /*3910*/  IADD3 R4, P1, PT, R2, 0x2000, RZ ;  /* 0x0000200002047810 */ /* 0x001fe40007f3e0ff */
[----:B------:R-:W-:Y:S02]  /*3920*/  PLOP3.LUT P0, PT, PT, PT, PT, 0x8, 0x80 ;  /* 0x000000000080781c */ /* 0x000fe40003f0e170 */
[----:B------:R-:W-:Y:S02]  /*3930*/  IADD3 R10, PT, PT, R10, 0x800, RZ ;  /* 0x000008000a0a7810 */ /* 0x000fe40007ffe0ff */
[----:B------:R-:W-:-:S02]  /*3940*/  IADD3 R11, PT, PT, R11, 0x800, RZ ;  /* 0x000008000b0b7810 */ /* 0x000fc40007ffe0ff */
[----:B-1----:R-:W-:Y:S01]  /*3950*/  MOV R2, R4 ;  /* 0x0000000400027202 */ /* 0x002fe20000000f00 */
[----:B--2---:R-:W-:-:S04]  /*3960*/  FADD R0, R0, R5 ;  /* 0x0000000500007221 */ /* 0x004fc80000000000 */
[----:B------:R-:W-:-:S04]  /*3970*/  FADD R0, R0, R13 ;  /* 0x0000000d00007221 */ /* 0x000fc80000000000 */
[----:B---3--:R-:W-:-:S04]  /*3980*/  FADD R0, R0, R15 ;  /* 0x0000000f00007221 */ /* 0x008fc80000000000 */
[----:B----4-:R-:W-:-:S04]  /*3990*/  FADD R0, R0, R17 ;  /* 0x0000001100007221 */ /* 0x010fc80000000000 */
[----:B-----5:R-:W-:-:S04]  /*39a0*/  FADD R0, R0, R7 ;  /* 0x0000000700007221 */ /* 0x020fc80000000000 */
[----:B------:R-:W-:Y:S01]  /*39b0*/  FADD R0, R0, R19 ;  /* 0x0000001300007221 */ /* 0x000fe20000000000 */
[----:B------:R-:W-:-:S03]  /*39c0*/  IADD3.X R5, PT, PT, RZ, R3, RZ, P1, !PT ;  /* 0x00000003ff057210 */ /* 0x000fc60000ffe4ff */
[----:B------:R-:W-:Y:S01]  /*39d0*/  FADD R0, R0, R21 ;  /* 0x0000001500007221 */ /* 0x000fe20000000000 */
[----:B------:R-:W-:-:S03]  /*39e0*/  MOV R3, R5 ;  /* 0x0000000500037202 */ /* 0x000fc60000000f00 */
[----:B------:R-:W-:-:S07]  /*39f0*/  FADD R0, R0, R23 ;  /* 0x0000001700007221 */ /* 0x000fce0000000000 */
.L_x_55:
[----:B------:R-:W-:Y:S05]  /*3a00*/  BSYNC.RECONVERGENT B2 ;  /* 0x0000000000027941 */ /* 0x000fea0003800200 */
.L_x_54:
[----:B------:R-:W-:-:S13]  /*3a10*/  ISETP.LT.OR P0, PT, R10, R9, P0 ;  /* 0x000000090a00720c */ /* 0x000fda0000701670 */
[----:B------:R-:W-:Y:S05]  /*3a20*/  @!P0 BRA `(.L_x_47) ;  /* 0x0000000000288947 */ /* 0x000fea0003800000 */
[----:B------:R-:W0:Y:S01]  /*3a30*/  LDC.64 R4, c[0x0][0x380] ;  /* 0x0000e000ff047b82 */ /* 0x000e220000000a00 */
[----:B------:R-:W2:Y:S04]  /*3a40*/  LDG.E.CONSTANT R7, desc[UR6][R2.64+-0x400] ;  /* 0xfffc000602077981 */ /* 0x000ea8000c1e9900 */
[----:B------:R-:W3:Y:S01]  /*3a50*/  LDG.E.CONSTANT R9, desc[UR6][R2.64] ;  /* 0x0000000602097981 */ /* 0x000ee2000c1e9900 */
[----:B0-----:R-:W-:-:S03]  /*3a60*/  IMAD.WIDE.U32 R4, R11, 0x4, R4 ;  /* 0x000000040b047825 */ /* 0x001fc600078e0004 */
[----:B------:R-:W4:Y:S04]  /*3a70*/  LDG.E.CONSTANT R11, desc[UR6][R2.64+0x400] ;  /* 0x00040006020b7981 */ /* 0x000f28000c1e9900 */
[----:B------:R-:W5:Y:S02]  /*3a80*/  LDG.E.CONSTANT R5, desc[UR6][R4.64] ;  /* 0x0000000604057981 */ /* 0x000f64000c1e9900 */
[----:B-----5:R-:W-:-:S04]  /*3a90*/  FADD R0, R0, R5 ;  /* 0x0000000500007221 */ /* 0x020fc80000000000 */
[----:B--2---:R-:W-:-:S04]  /*3aa0*/  FADD R0, R0, R7 ;  /* 0x0000000700007221 */ /* 0x004fc80000000000 */
[----:B---3--:R-:W-:-:S04]  /*3ab0*/  FADD R0, R0, R9 ;  /* 0x0000000900007221 */ /* 0x008fc80000000000 */
[----:B----4-:R-:W-:-:S07]  /*3ac0*/  FADD R0, R0, R11 ;  /* 0x0000000b00007221 */ /* 0x010fce0000000000 */
.L_x_47:
[----:B------:R-:W-:Y:S05]  /*3ad0*/  BSYNC.RECONVERGENT B1 ;  /* 0x0000000000017941 */ /* 0x000fea0003800200 */
.L_x_45:
[----:B------:R-:W0:Y:S01]  /*3ae0*/  S2R R6, SR_LANEID ;  /* 0x0000000000067919 */ /* 0x000e220000000000 */
[----:B------:R-:W-:-:S05]  /*3af0*/  MOV R3, R0 ;  /* 0x0000000000037202 */ /* 0x000fca0000000f00 */
        /* <DEDUP_REMOVED lines=30> */
[----:B------:R-:W1:Y:S04]  /*3ce0*/  LDS R3, [UR4+0xc] ;  /* 0x00000c04ff037984 */ /* 0x000e680008000800 */
[----:B0-----:R-:W0:Y:S04]  /*3cf0*/  LDS.128 R4, [UR4+0x10] ;  /* 0x00001004ff047984 */ /* 0x001e280008000c00 */
[----:B------:R-:W2:Y:S01]  /*3d00*/  LDS.64 R8, [UR4+0x20] ;  /* 0x00002004ff087984 */ /* 0x000ea20008000a00 */
[----:B-1----:R-:W-:-:S04]  /*3d10*/  FADD R3, R0, R3 ;  /* 0x0000000300037221 */ /* 0x002fc80000000000 */
[----:B0-----:R-:W-:-:S04]  /*3d20*/  FADD R4, R3, R4 ;  /* 0x0000000403047221 */ /* 0x001fc80000000000 */
[----:B------:R-:W-:-:S04]  /*3d30*/  FADD R5, R4, R5 ;  /* 0x0000000504057221 */ /* 0x000fc80000000000 */
[----:B------:R-:W-:-:S04]  /*3d40*/  FADD R6, R5, R6 ;  /* 0x0000000605067221 */ /* 0x000fc80000000000 */
[----:B------:R-:W-:-:S04]  /*3d50*/  FADD R7, R6, R7 ;  /* 0x0000000706077221 */ /* 0x000fc80000000000 */
[----:B--2---:R-:W-:-:S04]  /*3d60*/  FADD R8, R7, R8 ;  /* 0x0000000807087221 */ /* 0x004fc80000000000 */
[----:B------:R-:W-:-:S07]  /*3d70*/  FADD R0, R8, R9 ;  /* 0x0000000908007221 */ /* 0x000fce0000000000 */
.L_x_17:
[----:B------:R-:W-:Y:S05]  /*3d80*/  BSYNC.RECONVERGENT B0 ;  /* 0x0000000000007941 */ /* 0x000fea0003800200 */
.L_x_1:
[----:B------:R-:W-:Y:S05]  /*3d90*/  @P0 EXIT ;  /* 0x000000000000094d */ /* 0x000fea0003800000 */
[----:B01234-:R-:W0:Y:S01]  /*3da0*/  LDC.64 R2, c[0x0][0x388] ;  /* 0x0000e200ff027b82 */ /* 0x01fe220000000a00 */
[----:B------:R-:W1:Y:S02]  /*3db0*/  LDCU UR4, c[0x0][0x398] ;  /* 0x00007300ff0477ac */ /* 0x000e640008000800 */
[----:B-1----:R-:W-:-:S05]  /*3dc0*/  FADD R5, R0, UR4 ;  /* 0x0000000400057e21 */ /* 0x002fca0008000000 */
[----:B0-----:R-:W-:Y:S01]  /*3dd0*/  STG.E desc[UR6][R2.64], R5 ;  /* 0x0000000502007986 */ /* 0x001fe2000c101906 */
[----:B------:R-:W-:Y:S05]  /*3de0*/  EXIT ;  /* 0x000000000000794d */ /* 0x000fea0003800000 */
.L_x_56:
[----:B------:R-:W-:-:S00]  /*3df0*/  BRA `(.L_x_56) ;  /* 0xfffffffc00fc7947 */ /* 0x000fc0000383ffff */
[----:B------:R-:W-:-:S00]  /*3e00*/  NOP ;  /* 0x0000000000007918 */ /* 0x000fc00000000000 */
[----:B------:R-:W-:-:S00]  /*3e10*/  NOP ;  /* 0x0000000000007918 */ /* 0x000fc00000000000 */
[----:B------:R-:W-:-:S00]  /*3e20*/  NOP ;  /* 0x0000000000007918 */ /* 0x000fc00000000000 */
[----:B------:R-:W-:-:S00]  /*3e30*/  NOP ;  /* 0x0000000000007918 */ /* 0x000fc00000000000 */
[----:B------:R-:W-:-:S00]  /*3e40*/  NOP ;  /* 0x0000000000007918 */ /* 0x000fc00000000000 */
[----:B------:R-:W-:-:S00]  /*3e50*/  NOP ;  /* 0x0000000000007918 */ /* 0x000fc00000000000 */
[----:B------:R-:W-:-:S00]  /*3e60*/  NOP ;  /* 0x0000000000007918 */ /* 0x000fc00000000000 */
[----:B------:R-:W-:-:S00]  /*3e70*/  NOP ;  /* 0x0000000000007918 */ /* 0x000fc00000000000 */
.L_x_355:


//--------------------- .text._ZN3cub18CUB_300001_SM_10006detail6reduce18DeviceReduceKernelINS2_10policy_hubIfyN4cuda3std3__44plusIfEEE10Policy1000EPfyS9_fNS7_10__identityEEEvT0_PT3_T1_NS0_13GridEvenShareISH_EET2_T4_ --------------------------
	.section	.text._ZN3cub18CUB_300001_SM_10006detail6reduce18DeviceReduceKernelINS2_10policy_hubIfyN4cuda3std3__44plusIfEEE10Policy1000EPfyS9_fNS7_10__identityEEEvT0_PT3_T1_NS0_13GridEvenShareISH_EET2_T4_,"ax",@progbits
	.align	128
        .global         _ZN3cub18CUB_300001_SM_10006detail6reduce18DeviceReduceKernelINS2_10policy_hubIfyN4cuda3std3__44plusIfEEE10Policy1000EPfyS9_fNS7_10__identityEEEvT0_PT3_T1_NS0_13GridEvenShareISH_EET2_T4_
        .type           _ZN3cub18CUB_300001_SM_10006detail6reduce18DeviceReduceKernelINS2_10policy_hubIfyN4cuda3std3__44plusIfEEE10Policy1000EPfyS9_fNS7_10__identityEEEvT0_PT3_T1_NS0_13GridEvenShareISH_EET2_T4_,@function
        .size           _ZN3cub18CUB_300001_SM_10006detail6reduce18DeviceReduceKernelINS2_10policy_hubIfyN4cuda3std3__44plusIfEEE10Policy1000EPfyS9_fNS7_10__identityEEEvT0_PT3_T1_NS0_13GridEvenShareISH_EET2_T4_,(.L_x_356 - _ZN3cub18CUB_300001_SM_10006detail6reduce18DeviceReduceKernelINS2_10policy_hubIfyN4cuda3std3__44plusIfEEE10Policy1000EPfyS9_fNS7_10__identityEEEvT0_PT3_T1_NS0_13GridEvenShareISH_EET2_T4_)
        .other          _ZN3cub18CUB_300001_SM_10006detail6reduce18DeviceReduceKernelINS2_10policy_hubIfyN4cuda3std3__44plusIfEEE10Policy1000EPfyS9_fNS7_10__identityEEEvT0_PT3_T1_NS0_13GridEvenShareISH_EET2_T4_,@"STO_CUDA_ENTRY STV_DEFAULT"
_ZN3cub18CUB_300001_SM_10006detail6reduce18DeviceReduceKernelINS2_10policy_hubIfyN4cuda3std3__44plusIfEEE10Policy1000EPfyS9_fNS7_10__identityEEEvT0_PT3_T1_NS0_13GridEvenShareISH_EET2_T4_:
.text._ZN3cub18CUB_300001_SM_10006detail6reduce18DeviceReduceKernelINS2_10policy_hubIfyN4cuda3std3__44plusIfEEE10Policy1000EPfyS9_fNS7_10__identityEEEvT0_PT3_T1_NS0_13GridEvenShareISH_EET2_T4_:
[----:B------:R-:W-:Y:S01]  /*0000*/  LDC R1, c[0x0][0x37c] ;  /* 0x0000df00ff017b82 */ /* 0x000fe20000000800 */
[----:B------:R-:W0:Y:S07]  /*0010*/  LDCU UR10, c[0x0][0x380] ;  /* 0x00007000ff0a77ac */ /* 0x000e2e0008000800 */
[----:B------:R-:W1:Y:S01]  /*0020*/  S2UR UR17, SR_CTAID.X ;  /* 0x00000000001179c3 */ /* 0x000e620000002500 */
[----:B------:R-:W-:Y:S01]  /*0030*/  BSSY.RECONVERGENT B0, `(.L_x_57) ;  /* 0x000044a000007945 */ /* 0x000fe20003800200 */
[----:B------:R-:W2:Y:S01]  /*0040*/  LDCU UR5, c[0x0][0x3c0] ;  /* 0x00007800ff0577ac */ /* 0x000ea20008000800 */
[----:B------:R-:W3:Y:S01]  /*0050*/  LDCU.64 UR14, c[0x0][0x358] ;  /* 0x00006b00ff0e77ac */ /* 0x000ee20008000a00 */
[----:B0-----:R-:W-:-:S02]  /*0060*/  ULOP3.LUT UP0, URZ, UR10, 0xf, URZ, 0xc0, !UPT ;  /* 0x0000000f0aff7892 */ /* 0x001fc4000f80c0ff */
[----:B--2---:R-:W-:Y:S02]  /*0070*/  USHF.L.U32 UR5, UR5, 0xc, URZ ;  /* 0x0000000c05057899 */ /* 0x004fe400080006ff */
[----:B-1----:R-:W-:Y:S02]  /*0080*/  USHF.L.U32 UR4, UR17, 0xc, URZ ;  /* 0x0000000c11047899 */ /* 0x002fe400080006ff */
[----:B------:R-:W-:-:S03]  /*0090*/  USHF.R.S32.HI UR6, URZ, 0x1f, UR5 ;  /* 0x0000001fff067899 */ /* 0x000fc60008011405 */
[----:B---3--:R-:W-:Y:S09]  /*00a0*/  BRA.U UP0, `(.L_x_58) ;  /* 0x0000002100507547 */ /* 0x008ff2000b800000 */
[----:B------:R-:W0:Y:S02]  /*00b0*/  LDCU.64 UR12, c[0x0][0x3b8] ;  /* 0x00007700ff0c77ac */ /* 0x000e240008000a00 */
[----:B0-----:R-:W-:-:S04]  /*00c0*/  UIADD3 UR7, UP0, UPT, -UR4, UR12, URZ ;  /* 0x0000000c04077290 */ /* 0x001fc8000ff1e1ff */
[----:B------:R-:W-:Y:S02]  /*00d0*/  UIADD3.X UR8, UPT, UPT, UR13, -0x1, URZ, UP0, !UPT ;  /* 0xffffffff0d087890 */ /* 0x000fe400087fe4ff */
[----:B------:R-:W-:-:S04]  /*00e0*/  UISETP.GT.U32.AND UP0, UPT, UR7, 0xfff, UPT ;  /* 0x00000fff0700788c */ /* 0x000fc8000bf04070 */
[----:B------:R-:W-:-:S09]  /*00f0*/  UISETP.GT.U32.AND.EX UP0, UPT, UR8, URZ, UPT, UP0 ;  /* 0x000000ff0800728c */ /* 0x000fd2000bf04100 */
[----:B------:R-:W-:Y:S05]  /*0100*/  BRA.U UP0, `(.L_x_59) ;  /* 0x0000001100307547 */ /* 0x000fea000b800000 */
[----:B------:R-:W0:Y:S01]  /*0110*/  S2R R0, SR_TID.X ;  /* 0x0000000000007919 */ /* 0x000e220000002100 */
[----:B------:R-:W-:Y:S01]  /*0120*/  UIADD3 UR6, UPT, UPT, -UR4, UR12, URZ ;  /* 0x0000000c04067290 */ /* 0x000fe2000fffe1ff */
[----:B------:R-:W-:Y:S01]  /*0130*/  BSSY.RECONVERGENT B1, `(.L_x_60) ;  /* 0x000000b000017945 */ /* 0x000fe20003800200 */
[----:B------:R-:W1:Y:S01]  /*0140*/  LDCU UR7, c[0x0][0x384] ;  /* 0x00007080ff0777ac */ /* 0x000e620008000800 */
[----:B------:R-:W-:-:S03]  /*0150*/  IMAD.MOV.U32 R6, RZ, RZ, RZ ;  /* 0x000000ffff067224 */ /* 0x000fc600078e00ff */
[----:B0-----:R-:W-:Y:S01]  /*0160*/  ISETP.GE.AND P0, PT, R0, UR6, PT ;  /* 0x0000000600007c0c */ /* 0x001fe2000bf06270 */
[----:B------:R-:W-:-:S12]  /*0170*/  IMAD.MOV.U32 R7, RZ, RZ, R0 ;  /* 0x000000ffff077224 */ /* 0x000fd800078e0000 */
[----:B-1----:R-:W-:Y:S05]  /*0180*/  @P0 BRA `(.L_x_61) ;  /* 0x0000000000140947 */ /* 0x002fea0003800000 */
[----:B------:R-:W0:Y:S01]  /*0190*/  LDC.64 R2, c[0x0][0x380] ;  /* 0x0000e000ff027b82 */ /* 0x000e220000000a00 */
[----:B------:R-:W-:-:S05]  /*01a0*/  IADD3 R5, PT, PT, R0, UR4, RZ ;  /* 0x0000000400057c10 */ /* 0x000fca000fffe0ff */
[----:B0-----:R-:W-:-:S05]  /*01b0*/  IMAD.WIDE.U32 R2, R5, 0x4, R2 ;  /* 0x0000000405027825 */ /* 0x001fca00078e0002 */
[----:B------:R0:W5:Y:S01]  /*01c0*/  LDG.E.CONSTANT R6, desc[UR14][R2.64] ;  /* 0x0000000e02067981 */ /* 0x000162000c1e9900 */
[----:B------:R-:W-:-:S07]  /*01d0*/  VIADD R7, R0, 0x100 ;  /* 0x0000010000077836 */ /* 0x000fce0000000000 */
.L_x_61:
[----:B------:R-:W-:Y:S05]  /*01e0*/  BSYNC.RECONVERGENT B1 ;  /* 0x0000000000017941 */ /* 0x000fea0003800200 */
.L_x_60:
[----:B------:R-:W-:Y:S01]  /*01f0*/  ISETP.GE.AND P0, PT, R7, UR6, PT ;  /* 0x0000000607007c0c */ /* 0x000fe2000bf06270 */
[----:B------:R-:W-:-:S12]  /*0200*/  BSSY.RECONVERGENT B1, `(.L_x_62) ;  /* 0x000008d000017945 */ /* 0x000fd80003800200 */
[----:B------:R-:W-:Y:S05]  /*0210*/  @P0 BRA `(.L_x_63) ;  /* 0x00000008002c0947 */ /* 0x000fea0003800000 */
[----:B0-----:R-:W-:Y:S01]  /*0220*/  LOP3.LUT R2, RZ, R7, RZ, 0x33, !PT ;  /* 0x00000007ff027212 */ /* 0x001fe200078e33ff */
[----:B------:R-:W-:Y:S04]  /*0230*/  BSSY.RECONVERGENT B2, `(.L_x_64) ;  /* 0x0000019000027945 */ /* 0x000fe80003800200 */
[----:B------:R-:W-:-:S05]  /*0240*/  VIADD R2, R2, UR12 ;  /* 0x0000000c02027c36 */ /* 0x000fca0008000000 */
[C---:B------:R-:W-:Y:S02]  /*0250*/  LOP3.LUT R3, R2.reuse, 0x300, RZ, 0xc0, !PT ;  /* 0x0000030002037812 */ /* 0x040fe400078ec0ff */
[----:B------:R-:W-:Y:S02]  /*0260*/  IADD3 R4, PT, PT, R2, -UR4, RZ ;  /* 0x8000000402047c10 */ /* 0x000fe4000fffe0ff */
[----:B------:R-:W-:Y:S02]  /*0270*/  ISETP.NE.AND P1, PT, R3, 0x300, PT ;  /* 0x000003000300780c */ /* 0x000fe40003f25270 */
[----:B------:R-:W-:-:S11]  /*0280*/  ISETP.GE.U32.AND P0, PT, R4, 0x300, PT ;  /* 0x000003000400780c */ /* 0x000fd60003f06070 */
[----:B------:R-:W-:Y:S05]  /*0290*/  @!P1 BRA `(.L_x_65) ;  /* 0x0000000000489947 */ /* 0x000fea0003800000 */
[----:B------:R-:W0:Y:S01]  /*02a0*/  LDCU UR5, c[0x0][0x384] ;  /* 0x00007080ff0577ac */ /* 0x000e220008000800 */
[----:B------:R-:W-:Y:S02]  /*02b0*/  IADD3 R8, P1, PT, R7, UR4, RZ ;  /* 0x0000000407087c10 */ /* 0x000fe4000ff3e0ff */
[----:B------:R-:W-:Y:S02]  /*02c0*/  LEA.HI R2, R2, 0x1, RZ, 0x18 ;  /* 0x0000000102027811 */ /* 0x000fe400078fc0ff */
[----:B------:R-:W-:Y:S01]  /*02d0*/  LEA R5, P2, R8, UR10, 0x2 ;  /* 0x0000000a08057c11 */ /* 0x000fe2000f8410ff */
[----:B------:R-:W-:Y:S01]  /*02e0*/  IMAD.X R3, RZ, RZ, RZ, P1 ;  /* 0x000000ffff037224 */ /* 0x000fe200008e06ff */
[----:B------:R-:W-:-:S05]  /*02f0*/  LOP3.LUT R2, R2, 0x3, RZ, 0xc0, !PT ;  /* 0x0000000302027812 */ /* 0x000fca00078ec0ff */
[----:B------:R-:W-:Y:S01]  /*0300*/  IMAD.MOV R4, RZ, RZ, -R2 ;  /* 0x000000ffff047224 */ /* 0x000fe200078e0a02 */
[----:B0-----:R-:W-:-:S07]  /*0310*/  LEA.HI.X R8, R8, UR5, R3, 0x2, P2 ;  /* 0x0000000508087c11 */ /* 0x001fce00090f1403 */
.L_x_66:
[----:B------:R-:W-:Y:S01]  /*0320*/  IMAD.MOV.U32 R3, RZ, RZ, R8 ;  /* 0x000000ffff037224 */ /* 0x000fe200078e0008 */
[----:B------:R-:W-:-:S05]  /*0330*/  MOV R2, R5 ;  /* 0x0000000500027202 */ /* 0x000fca0000000f00 */
[----:B------:R-:W2:Y:S01]  /*0340*/  LDG.E.CONSTANT R3, desc[UR14][R2.64] ;  /* 0x0000000e02037981 */ /* 0x000ea2000c1e9900 */
[----:B------:R-:W-:Y:S01]  /*0350*/  VIADD R4, R4, 0x1 ;  /* 0x0000000104047836 */ /* 0x000fe20000000000 */
[----:B------:R-:W-:Y:S02]  /*0360*/  IADD3 R5, P2, PT, R5, 0x400, RZ ;  /* 0x0000040005057810 */ /* 0x000fe40007f5e0ff */
[----:B------:R-:W-:Y:S02]  /*0370*/  IADD3 R7, PT, PT, R7, 0x100, RZ ;  /* 0x0000010007077810 */ /* 0x000fe40007ffe0ff */
[----:B------:R-:W-:Y:S01]  /*0380*/  ISETP.NE.AND P1, PT, R4, RZ, PT ;  /* 0x000000ff0400720c */ /* 0x000fe20003f25270 */
[----:B------:R-:W-:Y:S02]  /*0390*/  IMAD.X R8, RZ, RZ, R8, P2 ;  /* 0x000000ffff087224 */ /* 0x000fe400010e0608 */
[----:B--2--5:R-:W-:-:S10]  /*03a0*/  FADD R6, R3, R6 ;  /* 0x0000000603067221 */ /* 0x024fd40000000000 */
[----:B------:R-:W-:Y:S05]  /*03b0*/  @P1 BRA `(.L_x_66) ;  /* 0xfffffffc00d81947 */ /* 0x000fea000383ffff */
.L_x_65:
[----:B------:R-:W-:Y:S05]  /*03c0*/  BSYNC.RECONVERGENT B2 ;  /* 0x0000000000027941 */ /* 0x000fea0003800200 */
.L_x_64:
[----:B------:R-:W-:Y:S05]  /*03d0*/  @!P0 BRA `(.L_x_63) ;  /* 0x0000000400bc8947 */ /* 0x000fea0003800000 */
[----:B------:R-:W-:Y:S01]  /*03e0*/  IADD3 R2, PT, PT, -R7, UR6, RZ ;  /* 0x0000000607027c10 */ /* 0x000fe2000fffe1ff */
[----:B------:R-:W-:Y:S01]  /*03f0*/  BSSY.RECONVERGENT B2, `(.L_x_67) ;  /* 0x000003d000027945 */ /* 0x000fe20003800200 */
[----:B------:R-:W-:Y:S02]  /*0400*/  PLOP3.LUT P0, PT, PT, PT, PT, 0x80, 0x8 ;  /* 0x000000000008781c */ /* 0x000fe40003f0f070 */
[----:B------:R-:W-:-:S13]  /*0410*/  ISETP.GT.AND P1, PT, R2, 0xc00, PT ;  /* 0x00000c000200780c */ /* 0x000fda0003f24270 */
[----:B------:R-:W-:Y:S05]  /*0420*/  @!P1 BRA `(.L_x_68) ;  /* 0x0000000000e49947 */ /* 0x000fea0003800000 */
[----:B------:R-:W-:Y:S01]  /*0430*/  IMAD.U32 R8, RZ, RZ, UR6 ;  /* 0x00000006ff087e24 */ /* 0x000fe2000f8e00ff */
[----:B------:R-:W-:-:S04]  /*0440*/  PLOP3.LUT P0, PT, PT, PT, PT, 0x8, 0x80 ;  /* 0x000000000080781c */ /* 0x000fc80003f0e170 */
[----:B------:R-:W-:-:S09]  /*0450*/  IADD3 R8, PT, PT, R8, -0xc00, RZ ;  /* 0xfffff40008087810 */ /* 0x000fd20007ffe0ff */
.L_x_69:
[----:B------:R-:W-:-:S04]  /*0460*/  IADD3 R2, P1, PT, R7, UR4, RZ ;  /* 0x0000000407027c10 */ /* 0x000fc8000ff3e0ff */
[----:B------:R-:W-:Y:S02]  /*0470*/  LEA.HI.X.SX32 R3, R7, RZ, 0x1, P1 ;  /* 0x000000ff07037211 */ /* 0x000fe400008f0eff */
[----:B------:R-:W-:-:S04]  /*0480*/  LEA R4, P1, R2, UR10, 0x2 ;  /* 0x0000000a02047c11 */ /* 0x000fc8000f8210ff */
[----:B------:R-:W-:Y:S01]  /*0490*/  LEA.HI.X R5, R2, UR7, R3, 0x2, P1 ;  /* 0x0000000702057c11 */ /* 0x000fe200088f1403 */
[----:B------:R-:W-:-:S04]  /*04a0*/  VIADD R2, R7, 0x400 ;  /* 0x0000040007027836 */ /* 0x000fc80000000000 */
[----:B------:R-:W2:Y:S01]  /*04b0*/  LDG.E.CONSTANT R23, desc[UR14][R4.64] ;  /* 0x0000000e04177981 */ /* 0x000ea2000c1e9900 */
[----:B------:R-:W-:-:S03]  /*04c0*/  IADD3 R3, P1, PT, R2, UR4, RZ ;  /* 0x0000000402037c10 */ /* 0x000fc6000ff3e0ff */
[----:B------:R-:W3:Y:S01]  /*04d0*/  LDG.E.CONSTANT R13, desc[UR14][R4.64+0x400] ;  /* 0x0004000e040d7981 */ /* 0x000ee2000c1e9900 */
[----:B------:R-:W-:Y:S02]  /*04e0*/  LEA.HI.X.SX32 R2, R2, RZ, 0x1, P1 ;  /* 0x000000ff02027211 */ /* 0x000fe400008f0eff */
[C---:B------:R-:W-:Y:S01]  /*04f0*/  LEA R18, P1, R3.reuse, UR10, 0x2 ;  /* 0x0000000a03127c11 */ /* 0x040fe2000f8210ff */
[----:B------:R-:W4:Y:S03]  /*0500*/  LDG.E.CONSTANT R9, desc[UR14][R4.64+0x800] ;  /* 0x0008000e04097981 */ /* 0x000f26000c1e9900 */
[----:B------:R-:W-:Y:S01]  /*0510*/  LEA.HI.X R19, R3, UR7, R2, 0x2, P1 ;  /* 0x0000000703137c11 */ /* 0x000fe200088f1402 */
[----:B------:R0:W4:Y:S01]  /*0520*/  LDG.E.CONSTANT R22, desc[UR14][R4.64+0xc00] ;  /* 0x000c000e04167981 */ /* 0x000122000c1e9900 */
[----:B------:R-:W-:-:S03]  /*0530*/  VIADD R2, R7, 0x800 ;  /* 0x0000080007027836 */ /* 0x000fc60000000000 */
[----:B------:R-:W4:Y:S02]  /*0540*/  LDG.E.CONSTANT R12, desc[UR14][R18.64] ;  /* 0x0000000e120c7981 */ /* 0x000f24000c1e9900 */
[C---:B------:R-:W-:Y:S02]  /*0550*/  IADD3 R3, P1, PT, R2.reuse, UR4, RZ ;  /* 0x0000000402037c10 */ /* 0x040fe4000ff3e0ff */
[----:B------:R-:W4:Y:S02]  /*0560*/  LDG.E.CONSTANT R11, desc[UR14][R18.64+0x400] ;  /* 0x0004000e120b7981 */ /* 0x000f24000c1e9900 */
[----:B------:R-:W-:Y:S02]  /*0570*/  LEA.HI.X.SX32 R14, R2, RZ, 0x1, P1 ;  /* 0x000000ff020e7211 */ /* 0x000fe400008f0eff */
[C---:B------:R-:W-:Y:S01]  /*0580*/  LEA R2, P1, R3.reuse, UR10, 0x2 ;  /* 0x0000000a03027c11 */ /* 0x040fe2000f8210ff */
[----:B------:R-:W4:Y:S03]  /*0590*/  LDG.E.CONSTANT R10, desc[UR14][R18.64+0x800] ;  /* 0x0008000e120a7981 */ /* 0x000f26000c1e9900 */
[----:B------:R-:W-:Y:S01]  /*05a0*/  LEA.HI.X R3, R3, UR7, R14, 0x2, P1 ;  /* 0x0000000703037c11 */ /* 0x000fe200088f140e */
[----:B------:R-:W4:Y:S01]  /*05b0*/  LDG.E.CONSTANT R17, desc[UR14][R18.64+0xc00] ;  /* 0x000c000e12117981 */ /* 0x000f22000c1e9900 */
[----:B------:R-:W-:-:S03]  /*05c0*/  IADD3 R14, PT, PT, R7, 0xc00, RZ ;  /* 0x00000c00070e7810 */ /* 0x000fc60007ffe0ff */
[----:B------:R-:W4:Y:S01]  /*05d0*/  LDG.E.CONSTANT R16, desc[UR14][R2.64] ;  /* 0x0000000e02107981 */ /* 0x000f22000c1e9900 */
[----:B0-----:R-:W-:-:S03]  /*05e0*/  IADD3 R5, P1, PT, R14, UR4, RZ ;  /* 0x000000040e057c10 */ /* 0x001fc6000ff3e0ff */
[----:B------:R-:W4:Y:S01]  /*05f0*/  LDG.E.CONSTANT R15, desc[UR14][R2.64+0x400] ;  /* 0x0004000e020f7981 */ /* 0x000f22000c1e9900 */
[----:B------:R-:W-:Y:S02]  /*0600*/  LEA.HI.X.SX32 R20, R14, RZ, 0x1, P1 ;  /* 0x000000ff0e147211 */ /* 0x000fe400008f0eff */
[C---:B------:R-:W-:Y:S01]  /*0610*/  LEA R4, P1, R5.reuse, UR10, 0x2 ;  /* 0x0000000a05047c11 */ /* 0x040fe2000f8210ff */
[----:B------:R-:W4:Y:S03]  /*0620*/  LDG.E.CONSTANT R14, desc[UR14][R2.64+0x800] ;  /* 0x0008000e020e7981 */ /* 0x000f26000c1e9900 */
[----:B------:R-:W-:Y:S01]  /*0630*/  LEA.HI.X R5, R5, UR7, R20, 0x2, P1 ;  /* 0x0000000705057c11 */ /* 0x000fe200088f1414 */
[----:B------:R-:W4:Y:S04]  /*0640*/  LDG.E.CONSTANT R21, desc[UR14][R2.64+0xc00] ;  /* 0x000c000e02157981 */ /* 0x000f28000c1e9900 */
[----:B------:R-:W4:Y:S04]  /*0650*/  LDG.E.CONSTANT R20, desc[UR14][R4.64] ;  /* 0x0000000e04147981 */ /* 0x000f28000c1e9900 */
[----:B------:R-:W4:Y:S04]  /*0660*/  LDG.E.CONSTANT R18, desc[UR14][R4.64+0x400] ;  /* 0x0004000e04127981 */ /* 0x000f28000c1e9900 */
[----:B------:R-:W4:Y:S04]  /*0670*/  LDG.E.CONSTANT R19, desc[UR14][R4.64+0x800] ;  /* 0x0008000e04137981 */ /* 0x000f28000c1e9900 */
[----:B------:R-:W4:Y:S01]  /*0680*/  LDG.E.CONSTANT R24, desc[UR14][R4.64+0xc00] ;  /* 0x000c000e04187981 */ /* 0x000f22000c1e9900 */
[----:B------:R-:W-:-:S05]  /*0690*/  VIADD R7, R7, 0x1000 ;  /* 0x0000100007077836 */ /* 0x000fca0000000000 */
        /* <DEDUP_REMOVED lines=18> */
.L_x_68:
[----:B------:R-:W-:Y:S05]  /*07c0*/  BSYNC.RECONVERGENT B2 ;  /* 0x0000000000027941 */ /* 0x000fea0003800200 */
.L_x_67:
[----:B------:R-:W-:Y:S01]  /*07d0*/  IADD3 R2, PT, PT, -R7, UR6, RZ ;  /* 0x0000000607027c10 */ /* 0x000fe2000fffe1ff */
[----:B------:R-:W-:Y:S03]  /*07e0*/  BSSY.RECONVERGENT B2, `(.L_x_70) ;  /* 0x000001f000027945 */ /* 0x000fe60003800200 */
[----:B------:R-:W-:-:S13]  /*07f0*/  ISETP.GT.AND P1, PT, R2, 0x400, PT ;  /* 0x000004000200780c */ /* 0x000fda0003f24270 */
[----:B------:R-:W-:Y:S05]  /*0800*/  @!P1 BRA `(.L_x_71) ;  /* 0x0000000000709947 */ /* 0x000fea0003800000 */
[----:B------:R-:W0:Y:S01]  /*0810*/  LDCU UR5, c[0x0][0x384] ;  /* 0x00007080ff0577ac */ /* 0x000e220008000800 */
[----:B------:R-:W-:-:S04]  /*0820*/  IADD3 R4, P0, PT, R7, UR4, RZ ;  /* 0x0000000407047c10 */ /* 0x000fc8000ff1e0ff */
[----:B------:R-:W-:Y:S02]  /*0830*/  LEA.HI.X.SX32 R3, R7, RZ, 0x1, P0 ;  /* 0x000000ff07037211 */ /* 0x000fe400000f0eff */
[----:B------:R-:W-:-:S04]  /*0840*/  LEA R2, P0, R4, UR10, 0x2 ;  /* 0x0000000a04027c11 */ /* 0x000fc8000f8010ff */
[----:B0-----:R-:W-:Y:S02]  /*0850*/  LEA.HI.X R3, R4, UR5, R3, 0x2, P0 ;  /* 0x0000000504037c11 */ /* 0x001fe400080f1403 */
[----:B------:R-:W-:-:S03]  /*0860*/  IADD3 R4, PT, PT, R7, 0x400, RZ ;  /* 0x0000040007047810 */ /* 0x000fc60007ffe0ff */
[----:B------:R-:W2:Y:S01]  /*0870*/  LDG.E.CONSTANT R9, desc[UR14][R2.64] ;  /* 0x0000000e02097981 */ /* 0x000ea2000c1e9900 */
[----:B------:R-:W-:-:S03]  /*0880*/  IADD3 R5, P0, PT, R4, UR4, RZ ;  /* 0x0000000404057c10 */ /* 0x000fc6000ff1e0ff */
[----:B------:R-:W3:Y:S01]  /*0890*/  LDG.E.CONSTANT R8, desc[UR14][R2.64+0x400] ;  /* 0x0004000e02087981 */ /* 0x000ee2000c1e9900 */
        /* <DEDUP_REMOVED lines=9> */
[----:B------:R-:W-:Y:S01]  /*0930*/  PLOP3.LUT P0, PT, PT, PT, PT, 0x8, 0x80 ;  /* 0x000000000080781c */ /* 0x000fe20003f0e170 */
[----:B------:R-:W-:-:S02]  /*0940*/  VIADD R7, R7, 0x800 ;  /* 0x0000080007077836 */ /* 0x000fc40000000000 */
        /* <DEDUP_REMOVED lines=8> */
.L_x_71:
[----:B------:R-:W-:Y:S05]  /*09d0*/  BSYNC.RECONVERGENT B2 ;  /* 0x0000000000027941 */ /* 0x000fea0003800200 */
.L_x_70:
[----:B------:R-:W-:-:S13]  /*09e0*/  ISETP.LT.OR P0, PT, R7, UR6, P0 ;  /* 0x0000000607007c0c */ /* 0x000fda0008701670 */
[----:B------:R-:W-:Y:S05]  /*09f0*/  @!P0 BRA `(.L_x_63) ;  /* 0x0000000000348947 */ /* 0x000fea0003800000 */
[----:B------:R-:W0:Y:S01]  /*0a00*/  LDCU UR5, c[0x0][0x384] ;  /* 0x00007080ff0577ac */ /* 0x000e220008000800 */
[----:B------:R-:W-:-:S04]  /*0a10*/  IADD3 R3, P0, PT, R7, UR4, RZ ;  /* 0x0000000407037c10 */ /* 0x000fc8000ff1e0ff */
[----:B------:R-:W-:Y:S02]  /*0a20*/  LEA.HI.X.SX32 R4, R7, RZ, 0x1, P0 ;  /* 0x000000ff07047211 */ /* 0x000fe400000f0eff */
[----:B------:R-:W-:-:S04]  /*0a30*/  LEA R2, P0, R3, UR10, 0x2 ;  /* 0x0000000a03027c11 */ /* 0x000fc8000f8010ff */
[----:B0-----:R-:W-:-:S05]  /*0a40*/  LEA.HI.X R3, R3, UR5, R4, 0x2, P0 ;  /* 0x0000000503037c11 */ /* 0x001fca00080f1404 */
        /* <DEDUP_REMOVED lines=8> */
.L_x_63:
[----:B------:R-:W-:Y:S05]  /*0ad0*/  BSYNC.RECONVERGENT B1 ;  /* 0x0000000000017941 */ /* 0x000fea0003800200 */
.L_x_62:
[----:B------:R-:W-:-:S09]  /*0ae0*/  UISETP.GE.AND UP0, UPT, UR6, 0x100, UPT ;  /* 0x000001000600788c */ /* 0x000fd2000bf06270 */
[----:B------:R-:W-:Y:S05]  /*0af0*/  BRA.U !UP0, `(.L_x_72) ;  /* 0x0000000108ac7547 */ /* 0x000fea000b800000 */
[----:B------:R-:W1:Y:S01]  /*0b00*/  S2R R7, SR_LANEID ;  /* 0x0000000000077919 */ /* 0x000e620000000000 */
[----:B0----5:R-:W0:Y:S02]  /*0b10*/  SHFL.DOWN PT, R2, R6, 0x1, 0x1f ;  /* 0x08201f0006027f89 */ /* 0x021e2400000e0000 */
[----:B0-----:R-:W-:Y:S01]  /*0b20*/  FADD R2, R2, R6 ;  /* 0x0000000602027221 */ /* 0x001fe20000000000 */
[C---:B-1----:R-:W-:Y:S02]  /*0b30*/  ISETP.GT.AND P0, PT, R7.reuse, 0x1e, PT ;  /* 0x0000001e0700780c */ /* 0x042fe40003f04270 */
[C---:B------:R-:W-:Y:S02]  /*0b40*/  ISETP.NE.AND P1, PT, R7.reuse, RZ, PT ;  /* 0x000000ff0700720c */ /* 0x040fe40003f25270 */
[----:B------:R-:W-:Y:S02]  /*0b50*/  FSEL R2, R6, R2, P0 ;  /* 0x0000000206027208 */ /* 0x000fe40000000000 */
[----:B------:R-:W-:-:S03]  /*0b60*/  ISETP.GT.AND P0, PT, R7, 0x1d, PT ;  /* 0x0000001d0700780c */ /* 0x000fc60003f04270 */
[----:B------:R-:W0:Y:S06]  /*0b70*/  SHFL.DOWN PT, R3, R2, 0x2, 0x1f ;  /* 0x08401f0002037f89 */ /* 0x000e2c00000e0000 */
        /* <DEDUP_REMOVED lines=35> */
.L_x_72:
[----:B------:R-:W1:Y:S01]  /*0db0*/  S2R R8, SR_LANEID ;  /* 0x0000000000087919 */ /* 0x000e620000000000 */
[----:B0-----:R-:W-:-:S05]  /*0dc0*/  LOP3.LUT R2, R0, 0x3e0, RZ, 0xc0, !PT ;  /* 0x000003e000027812 */ /* 0x001fca00078ec0ff */
[----:B------:R-:W-:Y:S01]  /*0dd0*/  VIADD R3, R2, 0x20 ;  /* 0x0000002002037836 */ /* 0x000fe20000000000 */
[----:B------:R-:W-:-:S04]  /*0de0*/  LOP3.LUT R2, RZ, R2, RZ, 0x33, !PT ;  /* 0x00000002ff027212 */ /* 0x000fc800078e33ff */
[----:B------:R-:W-:Y:S02]  /*0df0*/  ISETP.GT.AND P0, PT, R3, UR6, PT ;  /* 0x0000000603007c0c */ /* 0x000fe4000bf04270 */
[----:B------:R-:W-:-:S04]  /*0e00*/  IADD3 R2, PT, PT, R2, UR6, RZ ;  /* 0x0000000602027c10 */ /* 0x000fc8000fffe0ff */
[----:B------:R-:W-:-:S05]  /*0e10*/  SEL R3, R2, 0x1f, P0 ;  /* 0x0000001f02037807 */ /* 0x000fca0000000000 */
[----:B-----5:R-:W0:Y:S01]  /*0e20*/  SHFL.DOWN PT, R2, R6, 0x1, R3 ;  /* 0x0820000006027989 */ /* 0x020e2200000e0003 */
[C---:B-1----:R-:W-:Y:S01]  /*0e30*/  ISETP.GE.AND P0, PT, R8.reuse, R3, PT ;  /* 0x000000030800720c */ /* 0x042fe20003f06270 */
[C---:B------:R-:W-:Y:S01]  /*0e40*/  VIADD R4, R8.reuse, 0x2 ;  /* 0x0000000208047836 */ /* 0x040fe20000000000 */
[----:B------:R-:W-:-:S11]  /*0e50*/  ISETP.NE.AND P1, PT, R8, RZ, PT ;  /* 0x000000ff0800720c */ /* 0x000fd60003f25270 */
[----:B0-----:R-:W-:Y:S01]  /*0e60*/  @!P0 FADD R6, R2, R6 ;  /* 0x0000000602068221 */ /* 0x001fe20000000000 */
[-C--:B------:R-:W-:Y:S01]  /*0e70*/  ISETP.GT.AND P0, PT, R4, R3.reuse, PT ;  /* 0x000000030400720c */ /* 0x080fe20003f04270 */
[----:B------:R-:W0:Y:S01]  /*0e80*/  @!P1 S2R R10, SR_CgaCtaId ;  /* 0x00000000000a9919 */ /* 0x000e220000008800 */
[----:B------:R-:W-:Y:S02]  /*0e90*/  IADD3 R4, PT, PT, R8, 0x4, RZ ;  /* 0x0000000408047810 */ /* 0x000fe40007ffe0ff */
[----:B------:R-:W-:Y:S01]  /*0ea0*/  @!P1 MOV R5, 0x400 ;  /* 0x0000040000059802 */ /* 0x000fe20000000f00 */
[----:B------:R-:W1:Y:S08]  /*0eb0*/  SHFL.DOWN PT, R2, R6, 0x2, R3 ;  /* 0x0840000006027989 */ /* 0x000e7000000e0003 */
[----:B-1----:R-:W-:Y:S01]  /*0ec0*/  @!P0 FADD R6, R6, R2 ;  /* 0x0000000206068221 */ /* 0x002fe20000000000 */
[----:B------:R-:W-:Y:S01]  /*0ed0*/  ISETP.GT.AND P0, PT, R4, R3, PT ;  /* 0x000000030400720c */ /* 0x000fe20003f04270 */
[----:B------:R-:W-:Y:S01]  /*0ee0*/  VIADD R4, R8, 0x8 ;  /* 0x0000000808047836 */ /* 0x000fe20000000000 */
[----:B0-----:R-:W-:-:S02]  /*0ef0*/  @!P1 LEA R5, R10, R5, 0x18 ;  /* 0x000000050a059211 */ /* 0x001fc400078ec0ff */
[----:B------:R-:W0:Y:S09]  /*0f00*/  SHFL.DOWN PT, R2, R6, 0x4, R3 ;  /* 0x0880000006027989 */ /* 0x000e3200000e0003 */
[----:B0-----:R-:W-:Y:S01]  /*0f10*/  @!P0 FADD R6, R6, R2 ;  /* 0x0000000206068221 */ /* 0x001fe20000000000 */
[----:B------:R-:W-:-:S02]  /*0f20*/  ISETP.GT.AND P0, PT, R4, R3, PT ;  /* 0x000000030400720c */ /* 0x000fc40003f04270 */
[----:B------:R-:W-:Y:S02]  /*0f30*/  IADD3 R4, PT, PT, R8, 0x10, RZ ;  /* 0x0000001008047810 */ /* 0x000fe40007ffe0ff */
[----:B------:R-:W0:Y:S09]  /*0f40*/  SHFL.DOWN PT, R2, R6, 0x8, R3 ;  /* 0x0900000006027989 */ /* 0x000e3200000e0003 */
[----:B0-----:R-:W-:Y:S01]  /*0f50*/  @!P0 FADD R6, R6, R2 ;  /* 0x0000000206068221 */ /* 0x001fe20000000000 */
[----:B------:R-:W-:-:S02]  /*0f60*/  ISETP.GT.AND P0, PT, R4, R3, PT ;  /* 0x000000030400720c */ /* 0x000fc40003f04270 */
[----:B------:R-:W-:Y:S02]  /*0f70*/  @!P1 SHF.R.U32.HI R4, RZ, 0x3, R0 ;  /* 0x00000003ff049819 */ /* 0x000fe40000011600 */
[----:B------:R-:W0:Y:S02]  /*0f80*/  SHFL.DOWN PT, R2, R6, 0x10, R3 ;  /* 0x0a00000006027989 */ /* 0x000e2400000e0003 */
[----:B------:R-:W-:-:S05]  /*0f90*/  @!P1 LOP3.LUT R4, R4, 0x7c, RZ, 0xc0, !PT ;  /* 0x0000007c04049812 */ /* 0x000fca00078ec0ff */
[----:B------:R-:W-:Y:S02]  /*0fa0*/  @!P1 IMAD.IADD R5, R4, 0x1, R5 ;  /* 0x0000000104059824 */ /* 0x000fe400078e0205 */
        /* <DEDUP_REMOVED lines=8> */
[----:B------:R-:W-:Y:S02]  /*1030*/  UISETP.GT.AND UP1, UPT, UR6, 0x20, UPT ;  /* 0x000000200600788c */ /* 0x000fe4000bf24270 */
[----:B------:R-:W-:-:S04]  /*1040*/  UISETP.GT.AND UP0, UPT, UR6, 0x40, UPT ;  /* 0x000000400600788c */ /* 0x000fc8000bf04270 */
[----:B------:R-:W-:Y:S01]  /*1050*/  PLOP3.LUT P2, PT, PT, PT, UP1, 0x80, 0x8 ;  /* 0x000000000008781c */ /* 0x000fe20003f4f018 */
[----:B------:R-:W-:Y:S01]  /*1060*/  UISETP.GT.AND UP1, UPT, UR6, 0x60, UPT ;  /* 0x000000600600788c */ /* 0x000fe2000bf24270 */
[----:B------:R-:W-:Y:S01]  /*1070*/  PLOP3.LUT P4, PT, PT, PT, UP0, 0x80, 0x8 ;  /* 0x000000000008781c */ /* 0x000fe20003f8f008 */
[----:B------:R-:W-:-:S04]  /*1080*/  UISETP.GT.AND UP0, UPT, UR6, 0x80, UPT ;  /* 0x000000800600788c */ /* 0x000fc8000bf04270 */
[----:B------:R-:W-:Y:S01]  /*1090*/  PLOP3.LUT P3, PT, PT, PT, UP1, 0x80, 0x8 ;  /* 0x000000000008781c */ /* 0x000fe20003f6f018 */
[----:B------:R-:W-:Y:S01]  /*10a0*/  UISETP.GT.AND UP1, UPT, UR6, 0xa0, UPT ;  /* 0x000000a00600788c */ /* 0x000fe2000bf24270 */
[----:B------:R-:W-:Y:S01]  /*10b0*/  PLOP3.LUT P1, PT, PT, PT, UP0, 0x80, 0x8 ;  /* 0x000000000008781c */ /* 0x000fe20003f2f008 */
[----:B------:R-:W-:Y:S02]  /*10c0*/  UISETP.GT.AND UP0, UPT, UR6, 0xc0, UPT ;  /* 0x000000c00600788c */ /* 0x000fe4000bf04270 */
[----:B0-----:R-:W-:-:S09]  /*10d0*/  ULEA UR4, UR5, UR4, 0x18 ;  /* 0x0000000405047291 */ /* 0x001fd2000f8ec0ff */
[----:B------:R-:W0:Y:S04]  /*10e0*/  LDS R3, [UR4+0xc] ;  /* 0x00000c04ff037984 */ /* 0x000e280008000800 */
[----:B----4-:R-:W1:Y:S04]  /*10f0*/  LDS.128 R4, [UR4+0x10] ;  /* 0x00001004ff047984 */ /* 0x010e680008000c00 */
[----:B------:R-:W2:Y:S01]  /*1100*/  LDS.64 R8, [UR4+0x20] ;  /* 0x00002004ff087984 */ /* 0x000ea20008000a00 */
[----:B0-----:R-:W-:Y:S01]  /*1110*/  @P2 FADD R2, R2, R3 ;  /* 0x0000000302022221 */ /* 0x001fe20000000000 */
[----:B------:R-:W-:Y:S01]  /*1120*/  PLOP3.LUT P2, PT, PT, PT, UP1, 0x80, 0x8 ;  /* 0x000000000008781c */ /* 0x000fe20003f4f018 */
[----:B------:R-:W-:-:S02]  /*1130*/  UISETP.GT.AND UP1, UPT, UR6, 0xe0, UPT ;  /* 0x000000e00600788c */ /* 0x000fc4000bf24270 */
[----:B-1----:R-:W-:Y:S01]  /*1140*/  @P4 FADD R2, R2, R4 ;  /* 0x0000000402024221 */ /* 0x002fe20000000000 */
[----:B------:R-:W-:-:S03]  /*1150*/  PLOP3.LUT P4, PT, PT, PT, UP0, 0x80, 0x8 ;  /* 0x000000000008781c */ /* 0x000fc60003f8f008 */
[----:B------:R-:W-:Y:S01]  /*1160*/  @P3 FADD R2, R2, R5 ;  /* 0x0000000502023221 */ /* 0x000fe20000000000 */
[----:B------:R-:W-:-:S03]  /*1170*/  PLOP3.LUT P3, PT, PT, PT, UP1, 0x80, 0x8 ;  /* 0x000000000008781c */ /* 0x000fc60003f6f018 */
[----:B------:R-:W-:-:S04]  /*1180*/  @P1 FADD R2, R2, R6 ;  /* 0x0000000602021221 */ /* 0x000fc80000000000 */
[----:B------:R-:W-:-:S04]  /*1190*/  @P2 FADD R2, R2, R7 ;  /* 0x0000000702022221 */ /* 0x000fc80000000000 */
[----:B--2---:R-:W-:-:S04]  /*11a0*/  @P4 FADD R2, R2, R8 ;  /* 0x0000000802024221 */ /* 0x004fc80000000000 */
[----:B------:R-:W-:Y:S01]  /*11b0*/  @P3 FADD R2, R2, R9 ;  /* 0x0000000902023221 */ /* 0x000fe20000000000 */
[----:B------:R-:W-:Y:S06]  /*11c0*/  BRA `(.L_x_73) ;  /* 0x0000003000c07947 */ /* 0x000fec0003800000 */
.L_x_59:
[----:B------:R-:W0:Y:S01]  /*11d0*/  S2R R0, SR_TID.X ;  /* 0x0000000000007919 */ /* 0x000e220000002100 */
[----:B------:R-:W1:Y:S01]  /*11e0*/  LDC.64 R2, c[0x0][0x380] ;  /* 0x0000e000ff027b82 */ /* 0x000e620000000a00 */
[----:B0-----:R-:W-:-:S05]  /*11f0*/  IMAD.SHL.U32 R4, R0, 0x4, RZ ;  /* 0x0000000400047824 */ /* 0x001fca00078e00ff */
[----:B------:R-:W-:-:S05]  /*1200*/  IADD3 R5, PT, PT, R4, UR4, RZ ;  /* 0x0000000404057c10 */ /* 0x000fca000fffe0ff */
[----:B-1----:R-:W-:-:S05]  /*1210*/  IMAD.WIDE.U32 R2, R5, 0x4, R2 ;  /* 0x0000000405027825 */ /* 0x002fca00078e0002 */
[----:B------:R-:W2:Y:S04]  /*1220*/  LDG.E.128.CONSTANT R12, desc[UR14][R2.64] ;  /* 0x0000000e020c7981 */ /* 0x000ea8000c1e9d00 */
[----:B------:R-:W3:Y:S04]  /*1230*/  LDG.E.128.CONSTANT R8, desc[UR14][R2.64+0x1000] ;  /* 0x0010000e02087981 */ /* 0x000ee8000c1e9d00 */
[----:B------:R-:W4:Y:S04]  /*1240*/  LDG.E.128.CONSTANT R4, desc[UR14][R2.64+0x2000] ;  /* 0x0020000e02047981 */ /* 0x000f28000c1e9d00 */
[----:B------:R-:W5:Y:S01]  /*1250*/  LDG.E.128.CONSTANT R16, desc[UR14][R2.64+0x3000] ;  /* 0x0030000e02107981 */ /* 0x000f62000c1e9d00 */
[----:B------:R-:W-:-:S04]  /*1260*/  UISETP.GE.U32.AND UP0, UPT, UR7, UR5, UPT ;  /* 0x000000050700728c */ /* 0x000fc8000bf06070 */
[----:B------:R-:W-:Y:S01]  /*1270*/  UISETP.GE.U32.AND.EX UP0, UPT, UR8, UR6, UPT, UP0 ;  /* 0x000000060800728c */ /* 0x000fe2000bf06100 */
        /* <DEDUP_REMOVED lines=15> */
[----:B------:R-:W-:Y:S06]  /*1370*/  BRA.U !UP0, `(.L_x_74) ;  /* 0x0000000908f07547 */ /* 0x000fec000b800000 */
[----:B------:R-:W-:Y:S02]  /*1380*/  UIADD3 UR7, UP0, UPT, UR5, UR4, URZ ;  /* 0x0000000405077290 */ /* 0x000fe4000ff1e0ff */
[----:B------:R-:W-:Y:S01]  /*1390*/  UIADD3 UR11, UP1, UPT, UR12, -0x1000, URZ ;  /* 0xfffff0000c0b7890 */ /* 0x000fe2000ff3e0ff */
[----:B------:R-:W0:Y:S03]  /*13a0*/  LDCU UR9, c[0x0][0x384] ;  /* 0x00007080ff0977ac */ /* 0x000e260008000800 */
[----:B------:R-:W-:Y:S01]  /*13b0*/  IADD3 R21, P0, PT, R0, UR7, RZ ;  /* 0x0000000700157c10 */ /* 0x000fe2000ff1e0ff */
[----:B------:R-:W-:Y:S02]  /*13c0*/  UIADD3.X UR8, UPT, UPT, URZ, UR6, URZ, UP0, !UPT ;  /* 0x00000006ff087290 */ /* 0x000fe400087fe4ff */
[----:B------:R-:W-:Y:S02]  /*13d0*/  UIADD3.X UR16, UPT, UPT, UR13, -0x1, URZ, UP1, !UPT ;  /* 0xffffffff0d107890 */ /* 0x000fe40008ffe4ff */
[----:B------:R-:W-:-:S02]  /*13e0*/  UISETP.GT.U32.AND UP0, UPT, UR7, UR11, UPT ;  /* 0x0000000b0700728c */ /* 0x000fc4000bf04070 */
[----:B------:R-:W-:Y:S01]  /*13f0*/  IMAD.X R2, RZ, RZ, UR8, P0 ;  /* 0x00000008ff027e24 */ /* 0x000fe200080e06ff */
[C---:B------:R-:W-:Y:S01]  /*1400*/  LEA R20, P0, R21.reuse, UR10, 0x2 ;  /* 0x0000000a15147c11 */ /* 0x040fe2000f8010ff */
[----:B------:R-:W-:Y:S02]  /*1410*/  UISETP.GT.U32.AND.EX UP0, UPT, UR8, UR16, UPT, UP0 ;  /* 0x000000100800728c */ /* 0x000fe4000bf04100 */
[----:B------:R-:W-:Y:S01]  /*1420*/  IMAD.U32 R24, RZ, RZ, UR8 ;  /* 0x00000008ff187e24 */ /* 0x000fe2000f8e00ff */
[----:B------:R-:W-:Y:S01]  /*1430*/  UMOV UR6, UR7 ;  /* 0x0000000700067c82 */ /* 0x000fe20008000000 */
[----:B------:R-:W-:Y:S01]  /*1440*/  UMOV UR4, URZ ;  /* 0x000000ff00047c82 */ /* 0x000fe20008000000 */
[----:B0-----:R-:W-:Y:S02]  /*1450*/  LEA.HI.X R21, R21, UR9, R2, 0x2, P0 ;  /* 0x0000000915157c11 */ /* 0x001fe400080f1402 */
[----:B------:R-:W-:Y:S01]  /*1460*/  MOV R2, UR7 ;  /* 0x0000000700027c02 */ /* 0x000fe20008000f00 */
[----:B------:R-:W-:Y:S01]  /*1470*/  UMOV UR7, UR8 ;  /* 0x0000000800077c82 */ /* 0x000fe20008000000 */
[----:B------:R-:W-:Y:S05]  /*1480*/  BRA.U UP0, `(.L_x_75) ;  /* 0x0000000100bc7547 */ /* 0x000fea000b800000 */
[----:B------:R-:W0:Y:S01]  /*1490*/  LDCU.64 UR8, c[0x0][0x380] ;  /* 0x00007000ff0877ac */ /* 0x000e220008000a00 */
[----:B------:R-:W1:Y:S01]  /*14a0*/  LDCU.64 UR12, c[0x0][0x3b8] ;  /* 0x00007700ff0c77ac */ /* 0x000e620008000a00 */
[----:B------:R-:W-:Y:S01]  /*14b0*/  NOP ;  /* 0x0000000000007918 */ /* 0x000fe20000000000 */
.L_x_76:
[----:B------:R-:W-:Y:S01]  /*14c0*/  SHF.L.U32 R5, R0, 0x2, RZ ;  /* 0x0000000200057819 */ /* 0x000fe200000006ff */
[----:B0-----:R-:W-:-:S03]  /*14d0*/  UMOV UR10, UR8 ;  /* 0x00000008000a7c82 */ /* 0x001fc60008000000 */
[----:B------:R-:W-:-:S05]  /*14e0*/  IADD3 R4, P0, PT, R5, R2, RZ ;  /* 0x0000000205047210 */ /* 0x000fca0007f1e0ff */
[----:B------:R-:W-:Y:S01]  /*14f0*/  IMAD.X R5, RZ, RZ, R24, P0 ;  /* 0x000000ffff057224 */ /* 0x000fe200000e0618 */
[----:B------:R-:W-:-:S04]  /*1500*/  LEA R22, P0, R4, UR10, 0x2 ;  /* 0x0000000a04167c11 */ /* 0x000fc8000f8010ff */
[----:B------:R-:W-:-:S05]  /*1510*/  LEA.HI.X R23, R4, UR9, R5, 0x2, P0 ;  /* 0x0000000904177c11 */ /* 0x000fca00080f1405 */
[----:B------:R-:W2:Y:S04]  /*1520*/  LDG.E.128.CONSTANT R4, desc[UR14][R22.64] ;  /* 0x0000000e16047981 */ /* 0x000ea8000c1e9d00 */
[----:B------:R-:W3:Y:S04]  /*1530*/  LDG.E.128.CONSTANT R8, desc[UR14][R22.64+0x1000] ;  /* 0x0010000e16087981 */ /* 0x000ee8000c1e9d00 */
[----:B------:R-:W4:Y:S04]  /*1540*/  LDG.E.128.CONSTANT R12, desc[UR14][R22.64+0x2000] ;  /* 0x0020000e160c7981 */ /* 0x000f28000c1e9d00 */
[----:B------:R-:W5:Y:S01]  /*1550*/  LDG.E.128.CONSTANT R16, desc[UR14][R22.64+0x3000] ;  /* 0x0030000e16107981 */ /* 0x000f62000c1e9d00 */
[----:B------:R-:W-:-:S02]  /*1560*/  USHF.R.S32.HI UR18, URZ, 0x1f, UR5 ;  /* 0x0000001fff127899 */ /* 0x000fc40008011405 */
[----:B------:R-:W-:Y:S02]  /*1570*/  UIADD3 UR6, UP0, UPT, UR5, UR6, URZ ;  /* 0x0000000605067290 */ /* 0x000fe4000ff1e0ff */
[----:B------:R-:W-:Y:S02]  /*1580*/  USHF.L.U64.HI UR19, UR5, 0x2, UR18 ;  /* 0x0000000205137899 */ /* 0x000fe40008010212 */
[----:B------:R-:W-:Y:S01]  /*1590*/  UIADD3.X UR7, UPT, UPT, UR18, UR7, URZ, UP0, !UPT ;  /* 0x0000000712077290 */ /* 0x000fe200087fe4ff */
[----:B--2---:R-:W-:Y:S01]  /*15a0*/  FADD R3, R4, R3 ;  /* 0x0000000304037221 */ /* 0x004fe20000000000 */
[----:B------:R-:W-:Y:S01]  /*15b0*/  FADD R4, R5, R6 ;  /* 0x0000000605047221 */ /* 0x000fe20000000000 */
[----:B------:R-:W-:Y:S01]  /*15c0*/  MOV R5, UR5 ;  /* 0x0000000500057c02 */ /* 0x000fe20008000f00 */
[----:B---3--:R-:W-:Y:S02]  /*15d0*/  FADD R9, R9, R10 ;  /* 0x0000000a09097221 */ /* 0x008fe40000000000 */
[----:B------:R-:W-:Y:S01]  /*15e0*/  FADD R3, R3, R4 ;  /* 0x0000000403037221 */ /* 0x000fe20000000000 */
[----:B-1----:R-:W-:Y:S01]  /*15f0*/  IADD3 R4, P1, PT, -R2, UR12, RZ ;  /* 0x0000000c02047c10 */ /* 0x002fe2000ff3e1ff */
[----:B------:R-:W-:Y:S01]  /*1600*/  FADD R6, R7, R8 ;  /* 0x0000000807067221 */ /* 0x000fe20000000000 */
[----:B----4-:R-:W-:Y:S01]  /*1610*/  FADD R13, R13, R14 ;  /* 0x0000000e0d0d7221 */ /* 0x010fe20000000000 */
[----:B------:R-:W-:Y:S01]  /*1620*/  FADD R10, R11, R12 ;  /* 0x0000000c0b0a7221 */ /* 0x000fe20000000000 */
[----:B------:R-:W-:Y:S01]  /*1630*/  ISETP.GE.U32.AND P0, PT, R4, UR5, PT ;  /* 0x0000000504007c0c */ /* 0x000fe2000bf06070 */
[----:B------:R-:W-:Y:S01]  /*1640*/  FADD R6, R6, R9 ;  /* 0x0000000906067221 */ /* 0x000fe20000000000 */
[----:B------:R-:W-:Y:S01]  /*1650*/  IADD3.X R4, PT, PT, ~R24, UR13, RZ, P1, !PT ;  /* 0x0000000d18047c10 */ /* 0x000fe20008ffe5ff */
[----:B-----5:R-:W-:Y:S01]  /*1660*/  FADD R14, R15, R16 ;  /* 0x000000100f0e7221 */ /* 0x020fe20000000000 */
[----:B------:R-:W-:Y:S01]  /*1670*/  FADD R17, R17, R18 ;  /* 0x0000001211117221 */ /* 0x000fe20000000000 */
[----:B------:R-:W-:Y:S01]  /*1680*/  FADD R10, R10, R13 ;  /* 0x0000000d0a0a7221 */ /* 0x000fe20000000000 */
[----:B------:R-:W-:Y:S01]  /*1690*/  ISETP.GE.U32.AND.EX P0, PT, R4, UR18, PT, P0 ;  /* 0x0000001204007c0c */ /* 0x000fe2000bf06100 */
[----:B------:R-:W-:Y:S01]  /*16a0*/  FADD R3, R3, R6 ;  /* 0x0000000603037221 */ /* 0x000fe20000000000 */
[----:B------:R-:W-:Y:S01]  /*16b0*/  FADD R17, R14, R17 ;  /* 0x000000110e117221 */ /* 0x000fe20000000000 */
[----:B------:R-:W-:-:S03]  /*16c0*/  LEA R20, P2, R5, R20, 0x2 ;  /* 0x0000001405147211 */ /* 0x000fc600078410ff */
[----:B------:R-:W-:Y:S01]  /*16d0*/  FADD R10, R10, R17 ;  /* 0x000000110a0a7221 */ /* 0x000fe20000000000 */
[----:B------:R-:W-:-:S03]  /*16e0*/  IADD3.X R21, PT, PT, R21, UR19, RZ, P2, !PT ;  /* 0x0000001315157c10 */ /* 0x000fc600097fe4ff */
[----:B------:R-:W-:-:S04]  /*16f0*/  FADD R3, R3, R10 ;  /* 0x0000000a03037221 */ /* 0x000fc80000000000 */
[----:B------:R-:W-:Y:S01]  /*1700*/  FADD R3, R19, R3 ;  /* 0x0000000313037221 */ /* 0x000fe20000000000 */
[----:B------:R-:W-:Y:S06]  /*1710*/  @!P0 BRA `(.L_x_74) ;  /* 0x0000000800088947 */ /* 0x000fec0003800000 */
[----:B------:R-:W-:Y:S01]  /*1720*/  IADD3 R2, P0, PT, R2, UR5, RZ ;  /* 0x0000000502027c10 */ /* 0x000fe2000ff1e0ff */
[----:B------:R-:W-:-:S03]  /*1730*/  UIADD3 UR4, UPT, UPT, UR4, 0x1, URZ ;  /* 0x0000000104047890 */ /* 0x000fc6000fffe0ff */
[----:B------:R-:W-:Y:S02]  /*1740*/  IADD3.X R24, PT, PT, R24, UR18, RZ, P0, !PT ;  /* 0x0000001218187c10 */ /* 0x000fe400087fe4ff */
[----:B------:R-:W-:-:S04]  /*1750*/  ISETP.GT.U32.AND P0, PT, R2, UR11, PT ;  /* 0x0000000b02007c0c */ /* 0x000fc8000bf04070 */
[----:B------:R-:W-:-:S13]  /*1760*/  ISETP.GT.U32.AND.EX P0, PT, R24, UR16, PT, P0 ;  /* 0x0000001018007c0c */ /* 0x000fda000bf04100 */
[----:B------:R-:W-:Y:S05]  /*1770*/  @!P0 BRA `(.L_x_76) ;  /* 0xfffffffc00508947 */ /* 0x000fea000383ffff */
.L_x_75:
[----:B------:R-:W-:-:S04]  /*1780*/  ISETP.GE.U32.AND P0, PT, R2, UR12, PT ;  /* 0x0000000c02007c0c */ /* 0x000fc8000bf06070 */
[----:B------:R-:W-:-:S13]  /*1790*/  ISETP.GE.U32.AND.EX P0, PT, R24, UR13, PT, P0 ;  /* 0x0000000d18007c0c */ /* 0x000fda000bf06100 */
[----:B------:R-:W-:Y:S05]  /*17a0*/  @P0 BRA `(.L_x_74) ;  /* 0x0000000400e40947 */ /* 0x000fea0003800000 */
[----:B------:R-:W-:Y:S01]  /*17b0*/  IADD3 R7, PT, PT, -R2, UR12, RZ ;  /* 0x0000000c02077c10 */ /* 0x000fe2000fffe1ff */
[----:B------:R-:W-:Y:S03]  /*17c0*/  BSSY.RECONVERGENT B1, `(.L_x_74) ;  /* 0x0000077000017945 */ /* 0x000fe60003800200 */
[----:B------:R-:W-:-:S13]  /*17d0*/  ISETP.GE.AND P0, PT, R0, R7, PT ;  /* 0x000000070000720c */ /* 0x000fda0003f06270 */
[----:B------:R-:W-:Y:S05]  /*17e0*/  @P0 BRA `(.L_x_77) ;  /* 0x0000000400d00947 */ /* 0x000fea0003800000 */
[----:B------:R-:W0:Y:S01]  /*17f0*/  LDC R5, c[0x0][0x3c0] ;  /* 0x0000f000ff057b82 */ /* 0x000e220000000800 */
[----:B------:R-:W-:Y:S01]  /*1800*/  LOP3.LUT R2, RZ, R0, RZ, 0x33, !PT ;  /* 0x00000000ff027212 */ /* 0x000fe200078e33ff */
[----:B------:R-:W-:Y:S01]  /*1810*/  USHF.L.U32 UR8, UR17, 0xc, URZ ;  /* 0x0000000c11087899 */ /* 0x000fe200080006ff */
[----:B------:R-:W-:Y:S03]  /*1820*/  BSSY.RECONVERGENT B2, `(.L_x_78) ;  /* 0x0000019000027945 */ /* 0x000fe60003800200 */
[----:B------:R-:W-:Y:S02]  /*1830*/  VIADD R4, R2, UR12 ;  /* 0x0000000c02047c36 */ /* 0x000fe40008000000 */
[----:B------:R-:W-:-:S03]  /*1840*/  MOV R9, UR8 ;  /* 0x0000000800097c02 */ /* 0x000fc60008000f00 */
[C---:B------:R-:W-:Y:S02]  /*1850*/  LOP3.LUT R6, R4.reuse, 0x300, RZ, 0xc0, !PT ;  /* 0x0000030004067812 */ /* 0x040fe400078ec0ff */
[----:B------:R-:W-:Y:S02]  /*1860*/  IADD3 R2, PT, PT, R4, -UR5, -R9 ;  /* 0x8000000504027c10 */ /* 0x000fe4000fffe809 */
[----:B------:R-:W-:Y:S02]  /*1870*/  ISETP.NE.AND P0, PT, R6, 0x300, PT ;  /* 0x000003000600780c */ /* 0x000fe40003f05270 */
[----:B------:R-:W-:Y:S01]  /*1880*/  LEA.HI R4, R4, 0x1, RZ, 0x18 ;  /* 0x0000000104047811 */ /* 0x000fe200078fc0ff */
[----:B0-----:R-:W-:-:S04]  /*1890*/  IMAD R5, R5, UR4, RZ ;  /* 0x0000000405057c24 */ /* 0x001fc8000f8e02ff */
[----:B------:R-:W-:-:S05]  /*18a0*/  IMAD R2, R5, -0x1000, R2 ;  /* 0xfffff00005027824 */ /* 0x000fca00078e0202 */
[----:B------:R-:W-:Y:S01]  /*18b0*/  ISETP.GE.U32.AND P1, PT, R2, 0x300, PT ;  /* 0x000003000200780c */ /* 0x000fe20003f26070 */
[----:B------:R-:W-:Y:S01]  /*18c0*/  IMAD.MOV.U32 R2, RZ, RZ, R0 ;  /* 0x000000ffff027224 */ /* 0x000fe200078e0000 */
[----:B------:R-:W-:Y:S11]  /*18d0*/  @!P0 BRA `(.L_x_79) ;  /* 0x0000000000348947 */ /* 0x000ff60003800000 */
[----:B------:R-:W-:Y:S02]  /*18e0*/  LOP3.LUT R4, R4, 0x3, RZ, 0xc0, !PT ;  /* 0x0000000304047812 */ /* 0x000fe400078ec0ff */
[----:B------:R-:W-:-:S03]  /*18f0*/  MOV R2, R0 ;  /* 0x0000000000027202 */ /* 0x000fc60000000f00 */
[----:B------:R-:W-:-:S07]  /*1900*/  IMAD.MOV R6, RZ, RZ, -R4 ;  /* 0x000000ffff067224 */ /* 0x000fce00078e0a04 */
.L_x_80:
[----:B------:R-:W-:Y:S01]  /*1910*/  MOV R4, R20 ;  /* 0x0000001400047202 */ /* 0x000fe20000000f00 */
[----:B------:R-:W-:-:S05]  /*1920*/  IMAD.MOV.U32 R5, RZ, RZ, R21 ;  /* 0x000000ffff057224 */ /* 0x000fca00078e0015 */
[----:B------:R-:W2:Y:S01]  /*1930*/  LDG.E.CONSTANT R4, desc[UR14][R4.64] ;  /* 0x0000000e04047981 */ /* 0x000ea2000c1e9900 */
[----:B------:R-:W-:Y:S01]  /*1940*/  IADD3 R6, PT, PT, R6, 0x1, RZ ;  /* 0x0000000106067810 */ /* 0x000fe20007ffe0ff */
[----:B------:R-:W-:Y:S01]  /*1950*/  VIADD R2, R2, 0x100 ;  /* 0x0000010002027836 */ /* 0x000fe20000000000 */
[----:B------:R-:W-:Y:S02]  /*1960*/  IADD3 R20, P2, PT, R20, 0x400, RZ ;  /* 0x0000040014147810 */ /* 0x000fe40007f5e0ff */
[----:B------:R-:W-:Y:S02]  /*1970*/  ISETP.NE.AND P0, PT, R6, RZ, PT ;  /* 0x000000ff0600720c */ /* 0x000fe40003f05270 */
[----:B------:R-:W-:Y:S01]  /*1980*/  IADD3.X R21, PT, PT, RZ, R21, RZ, P2, !PT ;  /* 0x00000015ff157210 */ /* 0x000fe200017fe4ff */
[----:B--2---:R-:W-:-:S10]  /*1990*/  FADD R3, R4, R3 ;  /* 0x0000000304037221 */ /* 0x004fd40000000000 */
[----:B------:R-:W-:Y:S05]  /*19a0*/  @P0 BRA `(.L_x_80) ;  /* 0xfffffffc00d80947 */ /* 0x000fea000383ffff */
.L_x_79:
[----:B------:R-:W-:Y:S05]  /*19b0*/  BSYNC.RECONVERGENT B2 ;  /* 0x0000000000027941 */ /* 0x000fea0003800200 */
.L_x_78:
[----:B------:R-:W-:Y:S05]  /*19c0*/  @!P1 BRA `(.L_x_77) ;  /* 0x0000000400589947 */ /* 0x000fea0003800000 */
[----:B------:R-:W-:Y:S01]  /*19d0*/  IMAD.IADD R8, R7, 0x1, -R2 ;  /* 0x0000000107087824 */ /* 0x000fe200078e0a02 */
[----:B------:R-:W-:Y:S01]  /*19e0*/  IADD3 R5, P0, PT, R2, UR6, RZ ;  /* 0x0000000602057c10 */ /* 0x000fe2000ff1e0ff */
[----:B------:R-:W-:Y:S03]  /*19f0*/  BSSY.RECONVERGENT B2, `(.L_x_81) ;  /* 0x000002e000027945 */ /* 0x000fe60003800200 */
[----:B------:R-:W-:Y:S02]  /*1a00*/  ISETP.GT.AND P1, PT, R8, 0xc00, PT ;  /* 0x00000c000800780c */ /* 0x000fe40003f24270 */
[----:B------:R-:W-:Y:S02]  /*1a10*/  IADD3.X R6, PT, PT, RZ, UR7, RZ, P0, !PT ;  /* 0x00000007ff067c10 */ /* 0x000fe400087fe4ff */
[----:B------:R-:W-:-:S04]  /*1a20*/  LEA R4, P0, R5, UR10, 0x2 ;  /* 0x0000000a05047c11 */ /* 0x000fc8000f8010ff */
[----:B------:R-:W-:Y:S02]  /*1a30*/  LEA.HI.X R5, R5, UR9, R6, 0x2, P0 ;  /* 0x0000000905057c11 */ /* 0x000fe400080f1406 */
[----:B------:R-:W-:-:S03]  /*1a40*/  PLOP3.LUT P0, PT, PT, PT, PT, 0x80, 0x8 ;  /* 0x000000000008781c */ /* 0x000fc60003f0f070 */
[----:B------:R-:W-:Y:S10]  /*1a50*/  @!P1 BRA `(.L_x_82) ;  /* 0x00000000009c9947 */ /* 0x000ff40003800000 */
[----:B------:R-:W-:Y:S01]  /*1a60*/  PLOP3.LUT P0, PT, PT, PT, PT, 0x8, 0x80 ;  /* 0x000000000080781c */ /* 0x000fe20003f0e170 */
[----:B------:R-:W-:-:S12]  /*1a70*/  VIADD R9, R7, 0xfffff400 ;  /* 0xfffff40007097836 */ /* 0x000fd80000000000 */
.L_x_83:
[----:B------:R-:W2:Y:S04]  /*1a80*/  LDG.E.CONSTANT R18, desc[UR14][R4.64] ;  /* 0x0000000e04127981 */ /* 0x000ea8000c1e9900 */
[----:B------:R-:W3:Y:S04]  /*1a90*/  LDG.E.CONSTANT R17, desc[UR14][R4.64+0x400] ;  /* 0x0004000e04117981 */ /* 0x000ee8000c1e9900 */
        /* <DEDUP_REMOVED lines=14> */
[----:B------:R-:W-:-:S04]  /*1b80*/  IADD3 R2, PT, PT, R2, 0x1000, RZ ;  /* 0x0000100002027810 */ /* 0x000fc80007ffe0ff */
[----:B------:R-:W-:Y:S02]  /*1b90*/  ISETP.GE.AND P1, PT, R2, R9, PT ;  /* 0x000000090200720c */ /* 0x000fe40003f26270 */
[----:B0-----:R-:W-:-:S05]  /*1ba0*/  IADD3 R4, P2, PT, R4, 0x4000, RZ ;  /* 0x0000400004047810 */ /* 0x001fca0007f5e0ff */
[----:B------:R-:W-:Y:S02]  /*1bb0*/  IMAD.X R5, RZ, RZ, R5, P2 ;  /* 0x000000ffff057224 */ /* 0x000fe400010e0605 */
[----:B--2---:R-:W-:-:S04]  /*1bc0*/  FADD R18, R18, R3 ;  /* 0x0000000312127221 */ /* 0x004fc80000000000 */
        /* <DEDUP_REMOVED lines=16> */
.L_x_82:
[----:B------:R-:W-:Y:S05]  /*1cd0*/  BSYNC.RECONVERGENT B2 ;  /* 0x0000000000027941 */ /* 0x000fea0003800200 */
.L_x_81:
[----:B------:R-:W-:Y:S01]  /*1ce0*/  IADD3 R6, PT, PT, R7, -R2, RZ ;  /* 0x8000000207067210 */ /* 0x000fe20007ffe0ff */
[----:B------:R-:W-:Y:S03]  /*1cf0*/  BSSY.RECONVERGENT B2, `(.L_x_84) ;  /* 0x0000019000027945 */ /* 0x000fe60003800200 */
[----:B------:R-:W-:-:S13]  /*1d00*/  ISETP.GT.AND P1, PT, R6, 0x400, PT ;  /* 0x000004000600780c */ /* 0x000fda0003f24270 */
[----:B------:R-:W-:Y:S05]  /*1d10*/  @!P1 BRA `(.L_x_85) ;  /* 0x0000000000589947 */ /* 0x000fea0003800000 */
[----:B------:R-:W2:Y:S04]  /*1d20*/  LDG.E.CONSTANT R6, desc[UR14][R4.64] ;  /* 0x0000000e04067981 */ /* 0x000ea8000c1e9900 */
[----:B------:R-:W3:Y:S04]  /*1d30*/  LDG.E.CONSTANT R9, desc[UR14][R4.64+0x400] ;  /* 0x0004000e04097981 */ /* 0x000ee8000c1e9900 */
[----:B------:R-:W4:Y:S04]  /*1d40*/  LDG.E.CONSTANT R11, desc[UR14][R4.64+0x800] ;  /* 0x0008000e040b7981 */ /* 0x000f28000c1e9900 */
[----:B------:R-:W5:Y:S04]  /*1d50*/  LDG.E.CONSTANT R13, desc[UR14][R4.64+0xc00] ;  /* 0x000c000e040d7981 */ /* 0x000f68000c1e9900 */
[----:B------:R-:W5:Y:S04]  /*1d60*/  LDG.E.CONSTANT R15, desc[UR14][R4.64+0x1000] ;  /* 0x0010000e040f7981 */ /* 0x000f68000c1e9900 */
[----:B------:R-:W5:Y:S04]  /*1d70*/  LDG.E.CONSTANT R17, desc[UR14][R4.64+0x1400] ;  /* 0x0014000e04117981 */ /* 0x000f68000c1e9900 */
[----:B------:R-:W5:Y:S04]  /*1d80*/  LDG.E.CONSTANT R19, desc[UR14][R4.64+0x1800] ;  /* 0x0018000e04137981 */ /* 0x000f68000c1e9900 */
[----:B------:R0:W5:Y:S01]  /*1d90*/  LDG.E.CONSTANT R21, desc[UR14][R4.64+0x1c00] ;  /* 0x001c000e04157981 */ /* 0x000162000c1e9900 */
[----:B------:R-:W-:-:S02]  /*1da0*/  IADD3 R8, P1, PT, R4, 0x2000, RZ ;  /* 0x0000200004087810 */ /* 0x000fc40007f3e0ff */
[----:B------:R-:W-:Y:S02]  /*1db0*/  PLOP3.LUT P0, PT, PT, PT, PT, 0x8, 0x80 ;  /* 0x000000000080781c */ /* 0x000fe40003f0e170 */
[----:B------:R-:W-:Y:S01]  /*1dc0*/  IADD3 R2, PT, PT, R2, 0x800, RZ ;  /* 0x0000080002027810 */ /* 0x000fe20007ffe0ff */
[----:B0-----:R-:W-:Y:S02]  /*1dd0*/  IMAD.MOV.U32 R4, RZ, RZ, R8 ;  /* 0x000000ffff047224 */ /* 0x001fe400078e0008 */
[----:B--2---:R-:W-:-:S04]  /*1de0*/  FADD R6, R3, R6 ;  /* 0x0000000603067221 */ /* 0x004fc80000000000 */
[----:B---3--:R-:W-:Y:S01]  /*1df0*/  FADD R6, R6, R9 ;  /* 0x0000000906067221 */ /* 0x008fe20000000000 */
[----:B------:R-:W-:-:S03]  /*1e00*/  IMAD.X R9, RZ, RZ, R5, P1 ;  /* 0x000000ffff097224 */ /* 0x000fc600008e0605 */
[----:B----4-:R-:W-:Y:S02]  /*1e10*/  FADD R6, R6, R11 ;  /* 0x0000000b06067221 */ /* 0x010fe40000000000 */
[----:B------:R-:W-:Y:S02]  /*1e20*/  MOV R5, R9 ;  /* 0x0000000900057202 */ /* 0x000fe40000000f00 */
[----:B-----5:R-:W-:-:S04]  /*1e30*/  FADD R6, R6, R13 ;  /* 0x0000000d06067221 */ /* 0x020fc80000000000 */
[----:B------:R-:W-:-:S04]  /*1e40*/  FADD R6, R6, R15 ;  /* 0x0000000f06067221 */ /* 0x000fc80000000000 */
[----:B------:R-:W-:-:S04]  /*1e50*/  FADD R6, R6, R17 ;  /* 0x0000001106067221 */ /* 0x000fc80000000000 */
[----:B------:R-:W-:-:S04]  /*1e60*/  FADD R6, R6, R19 ;  /* 0x0000001306067221 */ /* 0x000fc80000000000 */
[----:B------:R-:W-:-:S07]  /*1e70*/  FADD R3, R6, R21 ;  /* 0x0000001506037221 */ /* 0x000fce0000000000 */
.L_x_85:
[----:B------:R-:W-:Y:S05]  /*1e80*/  BSYNC.RECONVERGENT B2 ;  /* 0x0000000000027941 */ /* 0x000fea0003800200 */
.L_x_84:
[----:B------:R-:W-:-:S13]  /*1e90*/  ISETP.LT.OR P0, PT, R2, R7, P0 ;  /* 0x000000070200720c */ /* 0x000fda0000701670 */
[----:B------:R-:W-:Y:S05]  /*1ea0*/  @!P0 BRA `(.L_x_77) ;  /* 0x0000000000208947 */ /* 0x000fea0003800000 */
[----:B------:R-:W2:Y:S04]  /*1eb0*/  LDG.E.CONSTANT R2, desc[UR14][R4.64] ;  /* 0x0000000e04027981 */ /* 0x000ea8000c1e9900 */
[----:B------:R-:W3:Y:S04]  /*1ec0*/  LDG.E.CONSTANT R7, desc[UR14][R4.64+0x400] ;  /* 0x0004000e04077981 */ /* 0x000ee8000c1e9900 */
[----:B------:R-:W4:Y:S04]  /*1ed0*/  LDG.E.CONSTANT R9, desc[UR14][R4.64+0x800] ;  /* 0x0008000e04097981 */ /* 0x000f28000c1e9900 */
[----:B------:R-:W5:Y:S01]  /*1ee0*/  LDG.E.CONSTANT R11, desc[UR14][R4.64+0xc00] ;  /* 0x000c000e040b7981 */ /* 0x000f62000c1e9900 */
[----:B--2---:R-:W-:-:S04]  /*1ef0*/  FADD R2, R3, R2 ;  /* 0x0000000203027221 */ /* 0x004fc80000000000 */
[----:B---3--:R-:W-:-:S04]  /*1f00*/  FADD R2, R2, R7 ;  /* 0x0000000702027221 */ /* 0x008fc80000000000 */
[----:B----4-:R-:W-:-:S04]  /*1f10*/  FADD R2, R2, R9 ;  /* 0x0000000902027221 */ /* 0x010fc80000000000 */
[----:B-----5:R-:W-:-:S07]  /*1f20*/  FADD R3, R2, R11 ;  /* 0x0000000b02037221 */ /* 0x020fce0000000000 */
.L_x_77:
[----:B------:R-:W-:Y:S05]  /*1f30*/  BSYNC.RECONVERGENT B1 ;  /* 0x0000000000017941 */ /* 0x000fea0003800200 */
.L_x_74:
[----:B------:R-:W0:Y:S01]  /*1f40*/  S2R R6, SR_LANEID ;  /* 0x0000000000067919 */ /* 0x000e220000000000 */
[----:B------:R-:W-:-:S05]  /*1f50*/  IMAD.MOV.U32 R5, RZ, RZ, R3 ;  /* 0x000000ffff057224 */ /* 0x000fca00078e0003 */
        /* <DEDUP_REMOVED lines=41> */
.L_x_58:
[----:B------:R-:W0:Y:S01]  /*21f0*/  LDCU.64 UR12, c[0x0][0x3b8] ;  /* 0x00007700ff0c77ac */ /* 0x000e220008000a00 */
[----:B------:R-:W-:-:S04]  /*2200*/  USHF.L.U32 UR6, UR17, 0xc, URZ ;  /* 0x0000000c11067899 */ /* 0x000fc800080006ff */
        /* <DEDUP_REMOVED lines=10> */
[----:B0-----:R-:W-:Y:S02]  /*22b0*/  ISETP.GE.AND P0, PT, R0, UR7, PT ;  /* 0x0000000700007c0c */ /* 0x001fe4000bf06270 */
[----:B------:R-:W-:-:S11]  /*22c0*/  MOV R7, R0 ;  /* 0x0000000000077202 */ /* 0x000fd60000000f00 */
[----:B-1----:R-:W-:Y:S05]  /*22d0*/  @P0 BRA `(.L_x_88) ;  /* 0x0000000000140947 */ /* 0x002fea0003800000 */
[----:B------:R-:W0:Y:S01]  /*22e0*/  LDC.64 R2, c[0x0][0x380] ;  /* 0x0000e000ff027b82 */ /* 0x000e220000000a00 */
[----:B------:R-:W-:-:S04]  /*22f0*/  VIADD R5, R0, UR6 ;  /* 0x0000000600057c36 */ /* 0x000fc80008000000 */
[----:B0-----:R-:W-:-:S05]  /*2300*/  IMAD.WIDE.U32 R2, R5, 0x4, R2 ;  /* 0x0000000405027825 */ /* 0x001fca00078e0002 */
[----:B------:R0:W5:Y:S01]  /*2310*/  LDG.E.CONSTANT R6, desc[UR14][R2.64] ;  /* 0x0000000e02067981 */ /* 0x000162000c1e9900 */
[----:B------:R-:W-:-:S07]  /*2320*/  IADD3 R7, PT, PT, R0, 0x100, RZ ;  /* 0x0000010000077810 */ /* 0x000fce0007ffe0ff */
.L_x_88:
[----:B------:R-:W-:Y:S05]  /*2330*/  BSYNC.RECONVERGENT B1 ;  /* 0x0000000000017941 */ /* 0x000fea0003800200 */
.L_x_87:
        /* <DEDUP_REMOVED lines=16> */
[----:B------:R-:W-:-:S04]  /*2440*/  LOP3.LUT R2, R2, 0x3, RZ, 0xc0, !PT ;  /* 0x0000000302027812 */ /* 0x000fc800078ec0ff */
[----:B------:R-:W-:Y:S02]  /*2450*/  IADD3 R4, PT, PT, -R2, RZ, RZ ;  /* 0x000000ff02047210 */ /* 0x000fe40007ffe1ff */
[----:B0-----:R-:W-:-:S07]  /*2460*/  LEA.HI.X R8, R8, UR4, R3, 0x2, P2 ;  /* 0x0000000408087c11 */ /* 0x001fce00090f1403 */
.L_x_93:
[----:B------:R-:W-:Y:S01]  /*2470*/  MOV R3, R8 ;  /* 0x0000000800037202 */ /* 0x000fe20000000f00 */
[----:B------:R-:W-:-:S05]  /*2480*/  IMAD.MOV.U32 R2, RZ, RZ, R5 ;  /* 0x000000ffff027224 */ /* 0x000fca00078e0005 */
        /* <DEDUP_REMOVED lines=8> */
.L_x_92:
[----:B------:R-:W-:Y:S05]  /*2510*/  BSYNC.RECONVERGENT B2 ;  /* 0x0000000000027941 */ /* 0x000fea0003800200 */
.L_x_91:
[----:B------:R-:W-:Y:S05]  /*2520*/  @!P0 BRA `(.L_x_90) ;  /* 0x0000000400bc8947 */ /* 0x000fea0003800000 */
[----:B------:R-:W-:Y:S01]  /*2530*/  IADD3 R2, PT, PT, -R7, UR7, RZ ;  /* 0x0000000707027c10 */ /* 0x000fe2000fffe1ff */
[----:B------:R-:W-:Y:S01]  /*2540*/  BSSY.RECONVERGENT B2, `(.L_x_94) ;  /* 0x000003d000027945 */ /* 0x000fe20003800200 */
[----:B------:R-:W-:Y:S02]  /*2550*/  PLOP3.LUT P0, PT, PT, PT, PT, 0x80, 0x8 ;  /* 0x000000000008781c */ /* 0x000fe40003f0f070 */
[----:B------:R-:W-:-:S13]  /*2560*/  ISETP.GT.AND P1, PT, R2, 0xc00, PT ;  /* 0x00000c000200780c */ /* 0x000fda0003f24270 */
[----:B------:R-:W-:Y:S05]  /*2570*/  @!P1 BRA `(.L_x_95) ;  /* 0x0000000000e49947 */ /* 0x000fea0003800000 */
[----:B------:R-:W-:Y:S02]  /*2580*/  MOV R8, UR7 ;  /* 0x0000000700087c02 */ /* 0x000fe40008000f00 */
[----:B------:R-:W-:-:S03]  /*2590*/  PLOP3.LUT P0, PT, PT, PT, PT, 0x8, 0x80 ;  /* 0x000000000080781c */ /* 0x000fc60003f0e170 */
[----:B------:R-:W-:-:S10]  /*25a0*/  VIADD R8, R8, 0xfffff400 ;  /* 0xfffff40008087836 */ /* 0x000fd40000000000 */
.L_x_96:
[----:B------:R-:W-:-:S04]  /*25b0*/  IADD3 R2, P1, PT, R7, UR6, RZ ;  /* 0x0000000607027c10 */ /* 0x000fc8000ff3e0ff */
[----:B------:R-:W-:Y:S02]  /*25c0*/  LEA.HI.X.SX32 R3, R7, RZ, 0x1, P1 ;  /* 0x000000ff07037211 */ /* 0x000fe400008f0eff */
[----:B------:R-:W-:-:S04]  /*25d0*/  LEA R4, P1, R2, UR10, 0x2 ;  /* 0x0000000a02047c11 */ /* 0x000fc8000f8210ff */
[----:B------:R-:W-:Y:S02]  /*25e0*/  LEA.HI.X R5, R2, UR5, R3, 0x2, P1 ;  /* 0x0000000502057c11 */ /* 0x000fe400088f1403 */
        /* <DEDUP_REMOVED lines=50> */
.L_x_95:
[----:B------:R-:W-:Y:S05]  /*2910*/  BSYNC.RECONVERGENT B2 ;  /* 0x0000000000027941 */ /* 0x000fea0003800200 */
.L_x_94:
        /* <DEDUP_REMOVED lines=32> */
.L_x_98:
[----:B------:R-:W-:Y:S05]  /*2b20*/  BSYNC.RECONVERGENT B2 ;  /* 0x0000000000027941 */ /* 0x000fea0003800200 */
.L_x_97:
        /* <DEDUP_REMOVED lines=15> */
.L_x_90:
[----:B------:R-:W-:Y:S05]  /*2c20*/  BSYNC.RECONVERGENT B1 ;  /* 0x0000000000017941 */ /* 0x000fea0003800200 */
.L_x_89:
[----:B------:R-:W-:Y:S01]  /*2c30*/  UISETP.GE.AND UP0, UPT, UR7, 0x100, UPT ;  /* 0x000001000700788c */ /* 0x000fe2000bf06270 */
[----:B-----5:R-:W-:-:S08]  /*2c40*/  MOV R5, R6 ;  /* 0x0000000600057202 */ /* 0x020fd00000000f00 */
[----:B------:R-:W-:Y:S05]  /*2c50*/  BRA.U !UP0, `(.L_x_99) ;  /* 0x0000000108ac7547 */ /* 0x000fea000b800000 */
[----:B------:R-:W1:Y:S01]  /*2c60*/  S2R R7, SR_LANEID ;  /* 0x0000000000077919 */ /* 0x000e620000000000 */
[----:B0-----:R-:W0:Y:S02]  /*2c70*/  SHFL.DOWN PT, R2, R5, 0x1, 0x1f ;  /* 0x08201f0005027f89 */ /* 0x001e2400000e0000 */
[----:B0-----:R-:W-:Y:S01]  /*2c80*/  FADD R2, R2, R5 ;  /* 0x0000000502027221 */ /* 0x001fe20000000000 */
[C---:B-1----:R-:W-:Y:S02]  /*2c90*/  ISETP.GT.AND P0, PT, R7.reuse, 0x1e, PT ;  /* 0x0000001e0700780c */ /* 0x042fe40003f04270 */
[----:B------:R-:W-:Y:S02]  /*2ca0*/  ISETP.NE.AND P1, PT, R7, RZ, PT ;  /* 0x000000ff0700720c */ /* 0x000fe40003f25270 */
        /* <DEDUP_REMOVED lines=10> */
[----:B-1----:R-:W-:-:S05]  /*2d50*/  @!P1 LEA R5, R6, R5, 0x18 ;  /* 0x0000000506059211 */ /* 0x002fca00078ec0ff */
[----:B------:R-:W-:-:S03]  /*2d60*/  @!P1 IMAD.IADD R4, R4, 0x1, R5 ;  /* 0x0000000104049824 */ /* 0x000fc600078e0205 */
        /* <DEDUP_REMOVED lines=26> */
.L_x_99:
[----:B0-----:R-:W0:Y:S01]  /*2f10*/  S2R R3, SR_LANEID ;  /* 0x0000000000037919 */ /* 0x001e220000000000 */
[----:B------:R-:W-:-:S04]  /*2f20*/  LOP3.LUT R2, R0, 0x3e0, RZ, 0xc0, !PT ;  /* 0x000003e000027812 */ /* 0x000fc800078ec0ff */
[----:B------:R-:W-:Y:S02]  /*2f30*/  IADD3 R4, PT, PT, R2, 0x20, RZ ;  /* 0x0000002002047810 */ /* 0x000fe40007ffe0ff */
[----:B------:R-:W-:Y:S02]  /*2f40*/  LOP3.LUT R2, RZ, R2, RZ, 0x33, !PT ;  /* 0x00000002ff027212 */ /* 0x000fe400078e33ff */
[----:B------:R-:W-:-:S03]  /*2f50*/  ISETP.GT.AND P0, PT, R4, UR7, PT ;  /* 0x0000000704007c0c */ /* 0x000fc6000bf04270 */
[----:B------:R-:W-:-:S05]  /*2f60*/  VIADD R2, R2, UR7 ;  /* 0x0000000702027c36 */ /* 0x000fca0008000000 */
[----:B------:R-:W-:-:S05]  /*2f70*/  SEL R4, R2, 0x1f, P0 ;  /* 0x0000001f02047807 */ /* 0x000fca0000000000 */
[----:B------:R-:W1:Y:S01]  /*2f80*/  SHFL.DOWN PT, R2, R5, 0x1, R4 ;  /* 0x0820000005027989 */ /* 0x000e6200000e0004 */
[C---:B0-----:R-:W-:Y:S02]  /*2f90*/  ISETP.GE.AND P0, PT, R3.reuse, R4, PT ;  /* 0x000000040300720c */ /* 0x041fe40003f06270 */
[C---:B------:R-:W-:Y:S02]  /*2fa0*/  IADD3 R7, PT, PT, R3.reuse, 0x2, RZ ;  /* 0x0000000203077810 */ /* 0x040fe40007ffe0ff */
[----:B------:R-:W-:-:S09]  /*2fb0*/  ISETP.NE.AND P1, PT, R3, RZ, PT ;  /* 0x000000ff0300720c */ /* 0x000fd20003f25270 */
[----:B-1----:R-:W-:Y:S01]  /*2fc0*/  @!P0 FADD R5, R2, R5 ;  /* 0x0000000502058221 */ /* 0x002fe20000000000 */
[-C--:B------:R-:W-:Y:S01]  /*2fd0*/  ISETP.GT.AND P0, PT, R7, R4.reuse, PT ;  /* 0x000000040700720c */ /* 0x080fe20003f04270 */
[----:B------:R-:W-:Y:S02]  /*2fe0*/  VIADD R7, R3, 0x4 ;  /* 0x0000000403077836 */ /* 0x000fe40000000000 */
[----:B------:R-:W-:Y:S01]  /*2ff0*/  @!P1 MOV R6, 0x400 ;  /* 0x0000040000069802 */ /* 0x000fe20000000f00 */
[----:B------:R-:W0:Y:S09]  /*3000*/  SHFL.DOWN PT, R2, R5, 0x2, R4 ;  /* 0x0840000005027989 */ /* 0x000e3200000e0004 */
[----:B0-----:R-:W-:Y:S01]  /*3010*/  @!P0 FADD R5, R5, R2 ;  /* 0x0000000205058221 */ /* 0x001fe20000000000 */
[----:B------:R-:W-:-:S02]  /*3020*/  ISETP.GT.AND P0, PT, R7, R4, PT ;  /* 0x000000040700720c */ /* 0x000fc40003f04270 */
[C---:B------:R-:W-:Y:S01]  /*3030*/  IADD3 R7, PT, PT, R3.reuse, 0x8, RZ ;  /* 0x0000000803077810 */ /* 0x040fe20007ffe0ff */
[----:B------:R-:W-:Y:S01]  /*3040*/  VIADD R3, R3, 0x10 ;  /* 0x0000001003037836 */ /* 0x000fe20000000000 */
[----:B------:R-:W0:Y:S09]  /*3050*/  SHFL.DOWN PT, R2, R5, 0x4, R4 ;  /* 0x0880000005027989 */ /* 0x000e3200000e0004 */
[----:B0-----:R-:W-:Y:S01]  /*3060*/  @!P0 FADD R5, R5, R2 ;  /* 0x0000000205058221 */ /* 0x001fe20000000000 */
[----:B------:R-:W-:-:S02]  /*3070*/  ISETP.GT.AND P0, PT, R7, R4, PT ;  /* 0x000000040700720c */ /* 0x000fc40003f04270 */
[----:B------:R-:W0:Y:S02]  /*3080*/  @!P1 S2R R7, SR_CgaCtaId ;  /* 0x0000000000079919 */ /* 0x000e240000008800 */
[----:B------:R-:W1:Y:S09]  /*3090*/  SHFL.DOWN PT, R2, R5, 0x8, R4 ;  /* 0x0900000005027989 */ /* 0x000e7200000e0004 */
[----:B-1----:R-:W-:Y:S01]  /*30a0*/  @!P0 FADD R5, R5, R2 ;  /* 0x0000000205058221 */ /* 0x002fe20000000000 */
[----:B------:R-:W-:-:S02]  /*30b0*/  ISETP.GT.AND P0, PT, R3, R4, PT ;  /* 0x000000040300720c */ /* 0x000fc40003f04270 */
[----:B------:R-:W-:Y:S02]  /*30c0*/  @!P1 SHF.R.U32.HI R3, RZ, 0x3, R0 ;  /* 0x00000003ff039819 */ /* 0x000fe40000011600 */
[----:B------:R-:W1:Y:S01]  /*30d0*/  SHFL.DOWN PT, R2, R5, 0x10, R4 ;  /* 0x0a00000005027989 */ /* 0x000e6200000e0004 */
[----:B0-----:R-:W-:Y:S02]  /*30e0*/  @!P1 LEA R6, R7, R6, 0x18 ;  /* 0x0000000607069211 */ /* 0x001fe400078ec0ff */
[----:B------:R-:W-:-:S04]  /*30f0*/  @!P1 LOP3.LUT R3, R3, 0x7c, RZ, 0xc0, !PT ;  /* 0x0000007c03039812 */ /* 0x000fc800078ec0ff */
[----:B------:R-:W-:Y:S02]  /*3100*/  @!P1 IADD3 R3, PT, PT, R3, R6, RZ ;  /* 0x0000000603039210 */ /* 0x000fe40007ffe0ff */
[----:B-1----:R-:W-:Y:S01]  /*3110*/  @!P0 FADD R5, R5, R2 ;  /* 0x0000000205058221 */ /* 0x002fe20000000000 */
[----:B------:R-:W-:-:S03]  /*3120*/  ISETP.NE.AND P0, PT, R0, RZ, PT ;  /* 0x000000ff0000720c */ /* 0x000fc60003f05270 */
[----:B------:R-:W-:-:S05]  /*3130*/  IMAD.MOV.U32 R2, RZ, RZ, R5 ;  /* 0x000000ffff027224 */ /* 0x000fca00078e0005 */
        /* <DEDUP_REMOVED lines=16> */
[----:B-1----:R-:W0:Y:S04]  /*3240*/  LDS R3, [UR4+0xc] ;  /* 0x00000c04ff037984 */ /* 0x002e280008000800 */
[----:B------:R-:W1:Y:S04]  /*3250*/  LDS.128 R4, [UR4+0x10] ;  /* 0x00001004ff047984 */ /* 0x000e680008000c00 */
        /* <DEDUP_REMOVED lines=13> */
.L_x_86:
[----:B------:R-:W0:Y:S01]  /*3330*/  S2R R0, SR_TID.X ;  /* 0x0000000000007919 */ /* 0x000e220000002100 */
[----:B------:R-:W1:Y:S01]  /*3340*/  LDC.64 R2, c[0x0][0x380] ;  /* 0x0000e000ff027b82 */ /* 0x000e620000000a00 */
[----:B0-----:R-:W-:-:S05]  /*3350*/  IADD3 R5, PT, PT, R0, UR6, RZ ;  /* 0x0000000600057c10 */ /* 0x001fca000fffe0ff */
[----:B-1----:R-:W-:-:S05]  /*3360*/  IMAD.WIDE.U32 R2, R5, 0x4, R2 ;  /* 0x0000000405027825 */ /* 0x002fca00078e0002 */
        /* <DEDUP_REMOVED lines=16> */
[----:B------:R-:W-:-:S02]  /*3470*/  USHF.R.S32.HI UR7, URZ, 0x1f, UR5 ;  /* 0x0000001fff077899 */ /* 0x000fc40008011405 */
[----:B------:R-:W-:-:S04]  /*3480*/  UISETP.GE.U32.AND UP0, UPT, UR4, UR5, UPT ;  /* 0x000000050400728c */ /* 0x000fc8000bf06070 */
[----:B------:R-:W-:Y:S01]  /*3490*/  UISETP.GE.U32.AND.EX UP0, UPT, UR8, UR7, UPT, UP0 ;  /* 0x000000070800728c */ /* 0x000fe2000bf06100 */
        /* <DEDUP_REMOVED lines=21> */
[----:B------:R-:W-:Y:S01]  /*35f0*/  UIADD3.X UR21, UPT, UPT, UR13, -0x1, URZ, UP1, !UPT ;  /* 0xffffffff0d157890 */ /* 0x000fe20008ffe4ff */
[----:B------:R-:W-:Y:S01]  /*3600*/  LEA R0, P1, R3, UR10, 0x2 ;  /* 0x0000000a03007c11 */ /* 0x000fe2000f8210ff */
[----:B------:R-:W-:-:S02]  /*3610*/  UISETP.GT.U32.AND UP0, UPT, UR6, UR20, UPT ;  /* 0x000000140600728c */ /* 0x000fc4000bf04070 */
[----:B------:R-:W-:Y:S01]  /*3620*/  IMAD.X R4, RZ, RZ, UR7, P0 ;  /* 0x00000007ff047e24 */ /* 0x000fe200080e06ff */
[----:B------:R-:W-:Y:S01]  /*3630*/  UMOV UR4, URZ ;  /* 0x000000ff00047c82 */ /* 0x000fe20008000000 */
[----:B------:R-:W-:Y:S01]  /*3640*/  UISETP.GT.U32.AND.EX UP0, UPT, UR7, UR21, UPT, UP0 ;  /* 0x000000150700728c */ /* 0x000fe2000bf04100 */
[----:B------:R-:W-:Y:S01]  /*3650*/  UMOV UR8, UR6 ;  /* 0x0000000600087c82 */ /* 0x000fe20008000000 */
[----:B------:R-:W-:Y:S01]  /*3660*/  UMOV UR9, UR7 ;  /* 0x0000000700097c82 */ /* 0x000fe20008000000 */
[----:B0-----:R-:W-:-:S06]  /*3670*/  LEA.HI.X R3, R3, UR11, R4, 0x2, P1 ;  /* 0x0000000b03037c11 */ /* 0x001fcc00088f1404 */
[----:B------:R-:W-:Y:S05]  /*3680*/  BRA.U UP0, `(.L_x_101) ;  /* 0x0000000100ec7547 */ /* 0x000fea000b800000 */
[----:B------:R-:W0:Y:S01]  /*3690*/  LDCU.64 UR10, c[0x0][0x380] ;  /* 0x00007000ff0a77ac */ /* 0x000e220008000a00 */
[----:B------:R-:W1:Y:S01]  /*36a0*/  LDCU.64 UR12, c[0x0][0x3b8] ;  /* 0x00007700ff0c77ac */ /* 0x000e620008000a00 */
[----:B------:R-:W-:Y:S01]  /*36b0*/  NOP ;  /* 0x0000000000007918 */ /* 0x000fe20000000000 */
.L_x_102:
[----:B------:R-:W2:Y:S02]  /*36c0*/  S2R R5, SR_TID.X ;  /* 0x0000000000057919 */ /* 0x000ea40000002100 */
[----:B--2---:R-:W-:-:S04]  /*36d0*/  IADD3 R5, P0, PT, R5, UR6, RZ ;  /* 0x0000000605057c10 */ /* 0x004fc8000ff1e0ff */
[----:B------:R-:W-:Y:S02]  /*36e0*/  IADD3.X R6, PT, PT, RZ, UR7, RZ, P0, !PT ;  /* 0x00000007ff067c10 */ /* 0x000fe400087fe4ff */
[----:B0-----:R-:W-:-:S04]  /*36f0*/  LEA R4, P0, R5, UR10, 0x2 ;  /* 0x0000000a05047c11 */ /* 0x001fc8000f8010ff */
[----:B------:R-:W-:-:S05]  /*3700*/  LEA.HI.X R5, R5, UR11, R6, 0x2, P0 ;  /* 0x0000000b05057c11 */ /* 0x000fca00080f1406 */
        /* <DEDUP_REMOVED lines=16> */
[----:B-1----:R-:W-:-:S02]  /*3810*/  UIADD3 UR18, UP0, UPT, -UR6, UR12, URZ ;  /* 0x0000000c06127290 */ /* 0x002fc4000ff1e1ff */
[----:B------:R-:W-:Y:S02]  /*3820*/  USHF.R.S32.HI UR16, URZ, 0x1f, UR5 ;  /* 0x0000001fff107899 */ /* 0x000fe40008011405 */
[----:B------:R-:W-:Y:S02]  /*3830*/  UIADD3.X UR19, UPT, UPT, ~UR7, UR13, URZ, UP0, !UPT ;  /* 0x0000000d07137290 */ /* 0x000fe400087fe5ff */
[----:B------:R-:W-:Y:S02]  /*3840*/  UISETP.GE.U32.AND UP0, UPT, UR18, UR5, UPT ;  /* 0x000000051200728c */ /* 0x000fe4000bf06070 */
[----:B------:R-:W-:Y:S02]  /*3850*/  UIADD3 UR8, UP1, UPT, UR5, UR8, URZ ;  /* 0x0000000805087290 */ /* 0x000fe4000ff3e0ff */
[----:B0-----:R-:W-:Y:S01]  /*3860*/  IMAD.U32 R5, RZ, RZ, UR5 ;  /* 0x00000005ff057e24 */ /* 0x001fe2000f8e00ff */
[----:B------:R-:W-:Y:S02]  /*3870*/  UISETP.GE.U32.AND.EX UP0, UPT, UR19, UR16, UPT, UP0 ;  /* 0x000000101300728c */ /* 0x000fe4000bf06100 */
[----:B------:R-:W-:Y:S01]  /*3880*/  IMAD.U32 R4, RZ, RZ, UR16 ;  /* 0x00000010ff047e24 */ /* 0x000fe2000f8e00ff */
[----:B------:R-:W-:Y:S01]  /*3890*/  UIADD3.X UR9, UPT, UPT, UR16, UR9, URZ, UP1, !UPT ;  /* 0x0000000910097290 */ /* 0x000fe20008ffe4ff */
[----:B------:R-:W-:Y:S01]  /*38a0*/  LEA R0, P0, R5, R0, 0x2 ;  /* 0x0000000005007211 */ /* 0x000fe200078010ff */
[----:B--2---:R-:W-:Y:S01]  /*38b0*/  FADD R9, R9, R2 ;  /* 0x0000000209097221 */ /* 0x004fe20000000000 */
[----:B------:R-:W-:-:S04]  /*38c0*/  MOV R2, UR5 ;  /* 0x0000000500027c02 */ /* 0x000fc80008000f00 */
[----:B------:R-:W-:Y:S01]  /*38d0*/  LEA.HI.X R3, R2, R3, R4, 0x2, P0 ;  /* 0x0000000302037211 */ /* 0x000fe200000f1404 */
        /* <DEDUP_REMOVED lines=13> */
[----:B------:R-:W-:-:S04]  /*39b0*/  FADD R9, R9, R16 ;  /* 0x0000001009097221 */ /* 0x000fc80000000000 */
[----:B------:R-:W-:Y:S01]  /*39c0*/  FADD R2, R8, R9 ;  /* 0x0000000908027221 */ /* 0x000fe20000000000 */
[----:B------:R-:W-:Y:S06]  /*39d0*/  BRA.U !UP0, `(.L_x_100) ;  /* 0x0000000908107547 */ /* 0x000fec000b800000 */
[----:B------:R-:W-:Y:S02]  /*39e0*/  UIADD3 UR6, UP0, UPT, UR5, UR6, URZ ;  /* 0x0000000605067290 */ /* 0x000fe4000ff1e0ff */
[----:B------:R-:W-:Y:S02]  /*39f0*/  UIADD3 UR4, UPT, UPT, UR4, 0x1, URZ ;  /* 0x0000000104047890 */ /* 0x000fe4000fffe0ff */
[----:B------:R-:W-:Y:S02]  /*3a00*/  UIADD3.X UR7, UPT, UPT, UR16, UR7, URZ, UP0, !UPT ;  /* 0x0000000710077290 */ /* 0x000fe400087fe4ff */
[----:B------:R-:W-:-:S04]  /*3a10*/  UISETP.GT.U32.AND UP0, UPT, UR6, UR20, UPT ;  /* 0x000000140600728c */ /* 0x000fc8000bf04070 */
[----:B------:R-:W-:-:S09]  /*3a20*/  UISETP.GT.U32.AND.EX UP0, UPT, UR7, UR21, UPT, UP0 ;  /* 0x000000150700728c */ /* 0x000fd2000bf04100 */
[----:B------:R-:W-:Y:S05]  /*3a30*/  BRA.U !UP0, `(.L_x_102) ;  /* 0xfffffffd08207547 */ /* 0x000fea000b83ffff */
.L_x_101:
[----:B------:R-:W-:-:S04]  /*3a40*/  UISETP.GE.U32.AND UP0, UPT, UR6, UR12, UPT ;  /* 0x0000000c0600728c */ /* 0x000fc8000bf06070 */
[----:B------:R-:W-:-:S09]  /*3a50*/  UISETP.GE.U32.AND.EX UP0, UPT, UR7, UR13, UPT, UP0 ;  /* 0x0000000d0700728c */ /* 0x000fd2000bf06100 */
[----:B------:R-:W-:Y:S05]  /*3a60*/  BRA.U UP0, `(.L_x_100) ;  /* 0x0000000500ec7547 */ /* 0x000fea000b800000 */
[----:B------:R-:W0:Y:S01]  /*3a70*/  S2R R8, SR_TID.X ;  /* 0x0000000000087919 */ /* 0x000e220000002100 */
[----:B------:R-:W-:Y:S01]  /*3a80*/  UIADD3 UR6, UPT, UPT, -UR6, UR12, URZ ;  /* 0x0000000c06067290 */ /* 0x000fe2000fffe1ff */
[----:B------:R-:W-:Y:S05]  /*3a90*/  BSSY.RECONVERGENT B1, `(.L_x_100) ;  /* 0x0000078000017945 */ /* 0x000fea0003800200 */
[----:B0-----:R-:W-:-:S13]  /*3aa0*/  ISETP.GE.AND P0, PT, R8, UR6, PT ;  /* 0x0000000608007c0c */ /* 0x001fda000bf06270 */
[----:B------:R-:W-:Y:S05]  /*3ab0*/  @P0 BRA `(.L_x_103) ;  /* 0x0000000400d40947 */ /* 0x000fea0003800000 */
[----:B------:R-:W0:Y:S01]  /*3ac0*/  LDC R6, c[0x0][0x3c0] ;  /* 0x0000f000ff067b82 */ /* 0x000e220000000800 */
[----:B------:R-:W-:Y:S01]  /*3ad0*/  USHF.L.U32 UR7, UR17, 0xc, URZ ;  /* 0x0000000c11077899 */ /* 0x000fe200080006ff */
[----:B------:R-:W-:Y:S01]  /*3ae0*/  LOP3.LUT R4, RZ, R8, RZ, 0x33, !PT ;  /* 0x00000008ff047212 */ /* 0x000fe200078e33ff */
[----:B------:R-:W-:Y:S03]  /*3af0*/  BSSY.RECONVERGENT B2, `(.L_x_104) ;  /* 0x0000019000027945 */ /* 0x000fe60003800200 */
[----:B------:R-:W-:Y:S01]  /*3b00*/  IADD3 R5, PT, PT, R4, UR12, RZ ;  /* 0x0000000c04057c10 */ /* 0x000fe2000fffe0ff */
[----:B------:R-:W-:-:S05]  /*3b10*/  IMAD.U32 R4, RZ, RZ, UR7 ;  /* 0x00000007ff047e24 */ /* 0x000fca000f8e00ff */
[C---:B------:R-:W-:Y:S01]  /*3b20*/  IADD3 R7, PT, PT, R5.reuse, -UR5, -R4 ;  /* 0x8000000505077c10 */ /* 0x040fe2000fffe804 */
[----:B0-----:R-:W-:Y:S01]  /*3b30*/  IMAD R4, R6, UR4, RZ ;  /* 0x0000000406047c24 */ /* 0x001fe2000f8e02ff */
[C---:B------:R-:W-:Y:S02]  /*3b40*/  LOP3.LUT R6, R5.reuse, 0x300, RZ, 0xc0, !PT ;  /* 0x0000030005067812 */ /* 0x040fe400078ec0ff */
[----:B------:R-:W-:Y:S01]  /*3b50*/  LEA.HI R5, R5, 0x1, RZ, 0x18 ;  /* 0x0000000105057811 */ /* 0x000fe200078fc0ff */
[----:B------:R-:W-:Y:S01]  /*3b60*/  IMAD R4, R4, -0x1000, R7 ;  /* 0xfffff00004047824 */ /* 0x000fe200078e0207 */
[----:B------:R-:W-:Y:S02]  /*3b70*/  ISETP.NE.AND P0, PT, R6, 0x300, PT ;  /* 0x000003000600780c */ /* 0x000fe40003f05270 */
[----:B------:R-:W-:Y:S02]  /*3b80*/  MOV R6, R8 ;  /* 0x0000000800067202 */ /* 0x000fe40000000f00 */
[----:B------:R-:W-:-:S09]  /*3b90*/  ISETP.GE.U32.AND P1, PT, R4, 0x300, PT ;  /* 0x000003000400780c */ /* 0x000fd20003f26070 */
[----:B------:R-:W-:Y:S05]  /*3ba0*/  @!P0 BRA `(.L_x_105) ;  /* 0x0000000000348947 */ /* 0x000fea0003800000 */
[----:B------:R-:W-:Y:S01]  /*3bb0*/  LOP3.LUT R5, R5, 0x3, RZ, 0xc0, !PT ;  /* 0x0000000305057812 */ /* 0x000fe200078ec0ff */
[----:B------:R-:W-:-:S03]  /*3bc0*/  IMAD.MOV.U32 R6, RZ, RZ, R8 ;  /* 0x000000ffff067224 */ /* 0x000fc600078e0008 */
[----:B------:R-:W-:-:S07]  /*3bd0*/  IADD3 R7, PT, PT, -R5, RZ, RZ ;  /* 0x000000ff05077210 */ /* 0x000fce0007ffe1ff */
.L_x_106:
        /* <DEDUP_REMOVED lines=8> */
[----:B--2---:R-:W-:-:S10]  /*3c60*/  FADD R2, R5, R2 ;  /* 0x0000000205027221 */ /* 0x004fd40000000000 */
[----:B------:R-:W-:Y:S05]  /*3c70*/  @P0 BRA `(.L_x_106) ;  /* 0xfffffffc00d80947 */ /* 0x000fea000383ffff */
.L_x_105:
[----:B------:R-:W-:Y:S05]  /*3c80*/  BSYNC.RECONVERGENT B2 ;  /* 0x0000000000027941 */ /* 0x000fea0003800200 */
.L_x_104:
[----:B------:R-:W-:Y:S05]  /*3c90*/  @!P1 BRA `(.L_x_103) ;  /* 0x00000004005c9947 */ /* 0x000fea0003800000 */
[C---:B------:R-:W-:Y:S01]  /*3ca0*/  IADD3 R5, PT, PT, -R6.reuse, UR6, RZ ;  /* 0x0000000606057c10 */ /* 0x040fe2000fffe1ff */
[----:B------:R-:W-:Y:S01]  /*3cb0*/  BSSY.RECONVERGENT B2, `(.L_x_107) ;  /* 0x0000030000027945 */ /* 0x000fe20003800200 */
[----:B------:R-:W-:Y:S02]  /*3cc0*/  IADD3 R0, P0, PT, R6, UR8, RZ ;  /* 0x0000000806007c10 */ /* 0x000fe4000ff1e0ff */
[----:B------:R-:W-:Y:S02]  /*3cd0*/  ISETP.GT.AND P1, PT, R5, 0xc00, PT ;  /* 0x00000c000500780c */ /* 0x000fe40003f24270 */
[----:B------:R-:W-:Y:S02]  /*3ce0*/  IADD3.X R3, PT, PT, RZ, UR9, RZ, P0, !PT ;  /* 0x00000009ff037c10 */ /* 0x000fe400087fe4ff */
[----:B------:R-:W-:-:S04]  /*3cf0*/  LEA R4, P0, R0, UR10, 0x2 ;  /* 0x0000000a00047c11 */ /* 0x000fc8000f8010ff */
[----:B------:R-:W-:Y:S02]  /*3d00*/  LEA.HI.X R5, R0, UR11, R3, 0x2, P0 ;  /* 0x0000000b00057c11 */ /* 0x000fe400080f1403 */
[----:B------:R-:W-:-:S03]  /*3d10*/  PLOP3.LUT P0, PT, PT, PT, PT, 0x80, 0x8 ;  /* 0x000000000008781c */ /* 0x000fc60003f0f070 */
[----:B------:R-:W-:Y:S10]  /*3d20*/  @!P1 BRA `(.L_x_108) ;  /* 0x0000000000a09947 */ /* 0x000ff40003800000 */
[----:B------:R-:W-:Y:S01]  /*3d30*/  IMAD.U32 R7, RZ, RZ, UR6 ;  /* 0x00000006ff077e24 */ /* 0x000fe2000f8e00ff */
[----:B------:R-:W-:-:S04]  /*3d40*/  PLOP3.LUT P0, PT, PT, PT, PT, 0x8, 0x80 ;  /* 0x000000000080781c */ /* 0x000fc80003f0e170 */
[----:B------:R-:W-:-:S09]  /*3d50*/  IADD3 R7, PT, PT, R7, -0xc00, RZ ;  /* 0xfffff40007077810 */ /* 0x000fd20007ffe0ff */
.L_x_109:
        /* <DEDUP_REMOVED lines=16> */
[----:B------:R-:W-:-:S05]  /*3e60*/  VIADD R6, R6, 0x1000 ;  /* 0x0000100006067836 */ /* 0x000fca0000000000 */
[----:B------:R-:W-:Y:S02]  /*3e70*/  ISETP.GE.AND P1, PT, R6, R7, PT ;  /* 0x000000070600720c */ /* 0x000fe40003f26270 */
[----:B0-----:R-:W-:-:S04]  /*3e80*/  IADD3 R4, P2, PT, R4, 0x4000, RZ ;  /* 0x0000400004047810 */ /* 0x001fc80007f5e0ff */
[----:B------:R-:W-:Y:S01]  /*3e90*/  IADD3.X R5, PT, PT, RZ, R5, RZ, P2, !PT ;  /* 0x00000005ff057210 */ /* 0x000fe200017fe4ff */
        /* <DEDUP_REMOVED lines=17> */
.L_x_108:
[----:B------:R-:W-:Y:S05]  /*3fb0*/  BSYNC.RECONVERGENT B2 ;  /* 0x0000000000027941 */ /* 0x000fea0003800200 */
.L_x_107:
[----:B------:R-:W-:Y:S01]  /*3fc0*/  IADD3 R0, PT, PT, -R6, UR6, RZ ;  /* 0x0000000606007c10 */ /* 0x000fe2000fffe1ff */
        /* <DEDUP_REMOVED lines=11> */
[----:B------:R-:W-:-:S02]  /*4080*/  PLOP3.LUT P0, PT, PT, PT, PT, 0x8, 0x80 ;  /* 0x000000000080781c */ /* 0x000fc40003f0e170 */
[----:B------:R-:W-:Y:S01]  /*4090*/  IADD3 R6, PT, PT, R6, 0x800, RZ ;  /* 0x0000080006067810 */ /* 0x000fe20007ffe0ff */
[----:B--2---:R-:W-:-:S04]  /*40a0*/  FADD R3, R2, R3 ;  /* 0x0000000302037221 */ /* 0x004fc80000000000 */
[----:B---3--:R-:W-:Y:S01]  /*40b0*/  FADD R0, R3, R0 ;  /* 0x0000000003007221 */ /* 0x008fe20000000000 */
[----:B------:R-:W-:-:S03]  /*40c0*/  IADD3 R3, P1, PT, R4, 0x2000, RZ ;  /* 0x0000200004037810 */ /* 0x000fc60007f3e0ff */
[----:B----4-:R-:W-:Y:S02]  /*40d0*/  FADD R0, R0, R7 ;  /* 0x0000000700007221 */ /* 0x010fe40000000000 */
[----:B------:R-:W-:Y:S02]  /*40e0*/  IMAD.X R8, RZ, RZ, R5, P1 ;  /* 0x000000ffff087224 */ /* 0x000fe400008e0605 */
[----:B-----5:R-:W-:Y:S01]  /*40f0*/  FADD R0, R0, R9 ;  /* 0x0000000900007221 */ /* 0x020fe20000000000 */
[----:B0-----:R-:W-:Y:S02]  /*4100*/  IMAD.MOV.U32 R4, RZ, RZ, R3 ;  /* 0x000000ffff047224 */ /* 0x001fe400078e0003 */
[----:B------:R-:W-:Y:S01]  /*4110*/  MOV R5, R8 ;  /* 0x0000000800057202 */ /* 0x000fe20000000f00 */
[----:B------:R-:W-:-:S04]  /*4120*/  FADD R0, R0, R11 ;  /* 0x0000000b00007221 */ /* 0x000fc80000000000 */
[----:B------:R-:W-:-:S04]  /*4130*/  FADD R0, R0, R13 ;  /* 0x0000000d00007221 */ /* 0x000fc80000000000 */
[----:B------:R-:W-:-:S04]  /*4140*/  FADD R0, R0, R15 ;  /* 0x0000000f00007221 */ /* 0x000fc80000000000 */
[----:B------:R-:W-:-:S07]  /*4150*/  FADD R2, R0, R17 ;  /* 0x0000001100027221 */ /* 0x000fce0000000000 */
.L_x_111:
[----:B------:R-:W-:Y:S05]  /*4160*/  BSYNC.RECONVERGENT B2 ;  /* 0x0000000000027941 */ /* 0x000fea0003800200 */
.L_x_110:
[----:B------:R-:W-:-:S13]  /*4170*/  ISETP.LT.OR P0, PT, R6, UR6, P0 ;  /* 0x0000000606007c0c */ /* 0x000fda0008701670 */
        /* <DEDUP_REMOVED lines=9> */
.L_x_103:
[----:B------:R-:W-:Y:S05]  /*4210*/  BSYNC.RECONVERGENT B1 ;  /* 0x0000000000017941 */ /* 0x000fea0003800200 */
.L_x_100:
[----:B------:R-:W0:Y:S01]  /*4220*/  S2R R7, SR_LANEID ;  /* 0x0000000000077919 */ /* 0x000e220000000000 */
[----:B------:R-:W-:Y:S01]  /*4230*/  IMAD.MOV.U32 R3, RZ, RZ, R2 ;  /* 0x000000ffff037224 */ /* 0x000fe200078e0002 */
[----:B------:R-:W1:Y:S04]  /*4240*/  S2R R6, SR_TID.X ;  /* 0x0000000000067919 */ /* 0x000e680000002100 */
[----:B------:R-:W2:Y:S01]  /*4250*/  SHFL.DOWN PT, R0, R3, 0x1, 0x1f ;  /* 0x08201f0003007f89 */ /* 0x000ea200000e0000 */
[C---:B0-----:R-:W-:Y:S02]  /*4260*/  ISETP.GT.AND P0, PT, R7.reuse, 0x1e, PT ;  /* 0x0000001e0700780c */ /* 0x041fe40003f04270 */
[----:B------:R-:W-:-:S11]  /*4270*/  ISETP.NE.AND P1, PT, R7, RZ, PT ;  /* 0x000000ff0700720c */ /* 0x000fd60003f25270 */
[----:B--2---:R-:W-:Y:S01]  /*4280*/  @!P0 FADD R3, R0, R3 ;  /* 0x0000000300038221 */ /* 0x004fe20000000000 */
[----:B------:R-:W-:Y:S01]  /*4290*/  ISETP.GT.AND P0, PT, R7, 0x1d, PT ;  /* 0x0000001d0700780c */ /* 0x000fe20003f04270 */
[----:B------:R-:W0:Y:S01]  /*42a0*/  @!P1 S2R R5, SR_CgaCtaId ;  /* 0x0000000000059919 */ /* 0x000e220000008800 */
[----:B------:R-:W-:Y:S02]  /*42b0*/  @!P1 MOV R4, 0x400 ;  /* 0x0000040000049802 */ /* 0x000fe40000000f00 */
[----:B-1----:R-:W-:Y:S01]  /*42c0*/  @!P1 SHF.R.U32.HI R2, RZ, 0x3, R6 ;  /* 0x00000003ff029819 */ /* 0x002fe20000011606 */
        /* <DEDUP_REMOVED lines=32> */
.L_x_73:
[----:B------:R-:W-:Y:S05]  /*44d0*/  BSYNC.RECONVERGENT B0 ;  /* 0x0000000000007941 */ /* 0x000fea0003800200 */
.L_x_57:
[----:B------:R-:W-:Y:S05]  /*44e0*/  @P0 EXIT ;  /* 0x000000000000094d */ /* 0x000fea0003800000 */
[----:B------:R-:W5:Y:S02]  /*44f0*/  LDCU.64 UR4, c[0x0][0x388] ;  /* 0x00007100ff0477ac */ /* 0x000f640008000a00 */
[----:B-----5:R-:W-:-:S06]  /*4500*/  UIMAD.WIDE.U32 UR4, UR17, 0x4, UR4 ;  /* 0x00000004110478a5 */ /* 0x020fcc000f8e0004 */
[----:B0-23--:R-:W-:Y:S01]  /*4510*/  IMAD.U32 R4, RZ, RZ, UR4 ;  /* 0x00000004ff047e24 */ /* 0x00dfe2000f8e00ff */
[----:B----4-:R-:W-:-:S05]  /*4520*/  MOV R5, UR5 ;  /* 0x0000000500057c02 */ /* 0x010fca0008000f00 */
[----:B------:R-:W-:Y:S01]  /*4530*/  STG.E desc[UR14][R4.64], R2 ;  /* 0x0000000204007986 */ /* 0x000fe2000c10190e */
[----:B------:R-:W-:Y:S05]  /*4540*/  EXIT ;  /* 0x000000000000794d */ /* 0x000fea0003800000 */
.L_x_112:
        /* <DEDUP_REMOVED lines=11> */
.L_x_356:


//--------------------- .text._ZN3cub18CUB_300001_SM_10006detail6reduce28DeviceReduceSingleTileKernelINS2_10policy_hubIfyN4cuda3std3__44plusIfEEE10Policy1000EPfSC_yS9_ffNS7_10__identityEEEvT0_T1_T2_T3_T4_T6_ --------------------------
	.section	.text._ZN3cub18CUB_300001_SM_10006detail6reduce28DeviceReduceSingleTileKernelINS2_10policy_hubIfyN4cuda3std3__44plusIfEEE10Policy1000EPfSC_yS9_ffNS7_10__identityEEEvT0_T1_T2_T3_T4_T6_,"ax",@progbits
	.align	128
        .global         _ZN3cub18CUB_300001_SM_10006detail6reduce28DeviceReduceSingleTileKernelINS2_10policy_hubIfyN4cuda3std3__44plusIfEEE10Policy1000EPfSC_yS9_ffNS7_10__identityEEEvT0_T1_T2_T3_T4_T6_
        .type           _ZN3cub18CUB_300001_SM_10006detail6reduce28DeviceReduceSingleTileKernelINS2_10policy_hubIfyN4cuda3std3__44plusIfEEE10Policy1000EPfSC_yS9_ffNS7_10__identityEEEvT0_T1_T2_T3_T4_T6_,@function
        .size           _ZN3cub18CUB_300001_SM_10006detail6reduce28DeviceReduceSingleTileKernelINS2_10policy_hubIfyN4cuda3std3__44plusIfEEE10Policy1000EPfSC_yS9_ffNS7_10__identityEEEvT0_T1_T2_T3_T4_T6_,(.L_x_357 - _ZN3cub18CUB_300001_SM_10006detail6reduce28DeviceReduceSingleTileKernelINS2_10policy_hubIfyN4cuda3std3__44plusIfEEE10Policy1000EPfSC_yS9_ffNS7_10__identityEEEvT0_T1_T2_T3_T4_T6_)
        .other          _ZN3cub18CUB_300001_SM_10006detail6reduce28DeviceReduceSingleTileKernelINS2_10policy_hubIfyN4cuda3std3__44plusIfEEE10Policy1000EPfSC_yS9_ffNS7_10__identityEEEvT0_T1_T2_T3_T4_T6_,@"STO_CUDA_ENTRY STV_DEFAULT"
_ZN3cub18CUB_300001_SM_10006detail6reduce28DeviceReduceSingleTileKernelINS2_10policy_hubIfyN4cuda3std3__44plusIfEEE10Policy1000EPfSC_yS9_ffNS7_10__identityEEEvT0_T1_T2_T3_T4_T6_:
.text._ZN3cub18CUB_300001_SM_10006detail6reduce28DeviceReduceSingleTileKernelINS2_10policy_hubIfyN4cuda3std3__44plusIfEEE10Policy1000EPfSC_yS9_ffNS7_10__identityEEEvT0_T1_T2_T3_T4_T6_:
[----:B------:R-:W-:Y:S01]  /*0000*/  LDC R1, c[0x0][0x37c] ;  /* 0x0000df00ff017b82 */ /* 0x000fe20000000800 */
[----:B------:R-:W0:Y:S01]  /*0010*/  LDCU.64 UR4, c[0x0][0x390] ;  /* 0x00007200ff0477ac */ /* 0x000e220008000a00 */
[----:B------:R-:W1:Y:S01]  /*0020*/  LDCU.64 UR6, c[0x0][0x358] ;  /* 0x00006b00ff0677ac */ /* 0x000e620008000a00 */
[----:B0-----:R-:W-:Y:S02]  /*0030*/  MOV R20, UR4 ;  /* 0x0000000400147c02 */ /* 0x001fe40008000f00 */
[----:B------:R-:W-:Y:S02]  /*0040*/  MOV R23, UR5 ;  /* 0x0000000500177c02 */ /* 0x000fe40008000f00 */
[----:B------:R-:W-:-:S04]  /*0050*/  ISETP.NE.U32.AND P0, PT, R20, RZ, PT ;  /* 0x000000ff1400720c */ /* 0x000fc80003f05070 */
[----:B------:R-:W-:-:S13]  /*0060*/  ISETP.NE.AND.EX P0, PT, R23, RZ, PT, P0 ;  /* 0x000000ff1700720c */ /* 0x000fda0003f05300 */
        /* <DEDUP_REMOVED lines=8> */
.L_x_113:
[----:B------:R-:W0:Y:S01]  /*00f0*/  LDCU UR4, c[0x0][0x380] ;  /* 0x00007000ff0477ac */ /* 0x000e220008000800 */
[----:B------:R-:W-:Y:S01]  /*0100*/  BSSY.RECONVERGENT B0, `(.L_x_114) ;  /* 0x00003d1000007945 */ /* 0x000fe20003800200 */
[----:B0-----:R-:W-:-:S09]  /*0110*/  ULOP3.LUT UP0, URZ, UR4, 0xf, URZ, 0xc0, !UPT ;  /* 0x0000000f04ff7892 */ /* 0x001fd2000f80c0ff */
[----:B------:R-:W-:Y:S05]  /*0120*/  BRA.U UP0, `(.L_x_115) ;  /* 0x0000001d00707547 */ /* 0x000fea000b800000 */
[----:B------:R-:W-:-:S04]  /*0130*/  ISETP.GT.U32.AND P0, PT, R20, 0xfff, PT ;  /* 0x00000fff1400780c */ /* 0x000fc80003f04070 */
[----:B------:R-:W-:-:S13]  /*0140*/  ISETP.GT.U32.AND.EX P0, PT, R23, RZ, PT, P0 ;  /* 0x000000ff1700720c */ /* 0x000fda0003f04100 */
[----:B------:R-:W-:Y:S05]  /*0150*/  @P0 BRA `(.L_x_116) ;  /* 0x0000000c00c40947 */ /* 0x000fea0003800000 */
[----:B------:R-:W0:Y:S01]  /*0160*/  S2R R9, SR_TID.X ;  /* 0x0000000000097919 */ /* 0x000e220000002100 */
[----:B------:R-:W-:Y:S01]  /*0170*/  BSSY.RECONVERGENT B1, `(.L_x_117) ;  /* 0x0000009000017945 */ /* 0x000fe20003800200 */
[----:B------:R-:W-:Y:S01]  /*0180*/  IMAD.MOV.U32 R17, RZ, RZ, RZ ;  /* 0x000000ffff117224 */ /* 0x000fe200078e00ff */
[----:B0-----:R-:W-:Y:S02]  /*0190*/  ISETP.GE.U32.AND P0, PT, R9, R20, PT ;  /* 0x000000140900720c */ /* 0x001fe40003f06070 */
[----:B------:R-:W-:-:S11]  /*01a0*/  MOV R11, R9 ;  /* 0x00000009000b7202 */ /* 0x000fd60000000f00 */
[----:B------:R-:W-:Y:S05]  /*01b0*/  @P0 BRA `(.L_x_118) ;  /* 0x0000000000100947 */ /* 0x000fea0003800000 */
[----:B------:R-:W0:Y:S02]  /*01c0*/  LDC.64 R2, c[0x0][0x380] ;  /* 0x0000e000ff027b82 */ /* 0x000e240000000a00 */
[----:B0-----:R-:W-:-:S05]  /*01d0*/  IMAD.WIDE.U32 R2, R9, 0x4, R2 ;  /* 0x0000000409027825 */ /* 0x001fca00078e0002 */
[----:B------:R0:W5:Y:S01]  /*01e0*/  LDG.E.CONSTANT R17, desc[UR6][R2.64] ;  /* 0x0000000602117981 */ /* 0x000162000c1e9900 */
[----:B------:R-:W-:-:S07]  /*01f0*/  IADD3 R11, PT, PT, R9, 0x100, RZ ;  /* 0x00000100090b7810 */ /* 0x000fce0007ffe0ff */
.L_x_118:
[----:B------:R-:W-:Y:S05]  /*0200*/  BSYNC.RECONVERGENT B1 ;  /* 0x0000000000017941 */ /* 0x000fea0003800200 */
.L_x_117:
[----:B------:R-:W-:Y:S01]  /*0210*/  ISETP.GE.U32.AND P0, PT, R11, R20, PT ;  /* 0x000000140b00720c */ /* 0x000fe20003f06070 */
        /* <DEDUP_REMOVED lines=13> */
[----:B0-----:R-:W-:-:S03]  /*02f0*/  IMAD.WIDE.U32 R2, R11, 0x4, R2 ;  /* 0x000000040b027825 */ /* 0x001fc600078e0002 */
[----:B------:R-:W-:-:S07]  /*0300*/  MOV R4, R2 ;  /* 0x0000000200047202 */ /* 0x000fce0000000f00 */
.L_x_123:
[----:B------:R-:W-:-:S06]  /*0310*/  IMAD.MOV.U32 R2, RZ, RZ, R4 ;  /* 0x000000ffff027224 */ /* 0x000fcc00078e0004 */
[----:B------:R0:W2:Y:S01]  /*0320*/  LDG.E.CONSTANT R2, desc[UR6][R2.64] ;  /* 0x0000000602027981 */ /* 0x0000a2000c1e9900 */
[----:B------:R-:W-:Y:S02]  /*0330*/  IADD3 R0, PT, PT, R0, 0x1, RZ ;  /* 0x0000000100007810 */ /* 0x000fe40007ffe0ff */
[----:B------:R-:W-:Y:S02]  /*0340*/  IADD3 R4, P2, PT, R4, 0x400, RZ ;  /* 0x0000040004047810 */ /* 0x000fe40007f5e0ff */
[----:B------:R-:W-:Y:S02]  /*0350*/  ISETP.NE.AND P0, PT, R0, RZ, PT ;  /* 0x000000ff0000720c */ /* 0x000fe40003f05270 */
[----:B------:R-:W-:Y:S01]  /*0360*/  IADD3 R11, PT, PT, R11, 0x100, RZ ;  /* 0x000001000b0b7810 */ /* 0x000fe20007ffe0ff */
[----:B0-----:R-:W-:Y:S02]  /*0370*/  IMAD.X R3, RZ, RZ, R3, P2 ;  /* 0x000000ffff037224 */ /* 0x001fe400010e0603 */
[----:B--2--5:R-:W-:-:S08]  /*0380*/  FADD R17, R2, R17 ;  /* 0x0000001102117221 */ /* 0x024fd00000000000 */
[----:B------:R-:W-:Y:S05]  /*0390*/  @P0 BRA `(.L_x_123) ;  /* 0xfffffffc00dc0947 */ /* 0x000fea000383ffff */
.L_x_122:
[----:B------:R-:W-:Y:S05]  /*03a0*/  BSYNC.RECONVERGENT B2 ;  /* 0x0000000000027941 */ /* 0x000fea0003800200 */
.L_x_121:
        /* <DEDUP_REMOVED lines=8> */
.L_x_126:
        /* <DEDUP_REMOVED lines=43> */
.L_x_125:
[----:B------:R-:W-:Y:S05]  /*06e0*/  BSYNC.RECONVERGENT B2 ;  /* 0x0000000000027941 */ /* 0x000fea0003800200 */
.L_x_124:
        /* <DEDUP_REMOVED lines=26> */
.L_x_128:
[----:B------:R-:W-:Y:S05]  /*0890*/  BSYNC.RECONVERGENT B2 ;  /* 0x0000000000027941 */ /* 0x000fea0003800200 */
.L_x_127:
        /* <DEDUP_REMOVED lines=12> */
.L_x_120:
[----:B------:R-:W-:Y:S05]  /*0960*/  BSYNC.RECONVERGENT B1 ;  /* 0x0000000000017941 */ /* 0x000fea0003800200 */
.L_x_119:
[----:B------:R-:W-:-:S04]  /*0970*/  ISETP.GE.U32.AND P0, PT, R20, 0x100, PT ;  /* 0x000001001400780c */ /* 0x000fc80003f06070 */
[----:B------:R-:W-:-:S13]  /*0980*/  ISETP.GE.U32.AND.EX P0, PT, R23, RZ, PT, P0 ;  /* 0x000000ff1700720c */ /* 0x000fda0003f06100 */
[----:B------:R-:W-:Y:S05]  /*0990*/  @!P0 BRA `(.L_x_129) ;  /* 0x0000000000ac8947 */ /* 0x000fea0003800000 */
[----:B------:R-:W1:Y:S01]  /*09a0*/  S2R R6, SR_LANEID ;  /* 0x0000000000067919 */ /* 0x000e620000000000 */
[----:B------:R-:W-:Y:S01]  /*09b0*/  ISETP.NE.AND P4, PT, R9, RZ, PT ;  /* 0x000000ff0900720c */ /* 0x000fe20003f85270 */
[----:B-----5:R-:W2:Y:S02]  /*09c0*/  SHFL.DOWN PT, R0, R17, 0x1, 0x1f ;  /* 0x08201f0011007f89 */ /* 0x020ea400000e0000 */
        /* <DEDUP_REMOVED lines=19> */
[----:B------:R-:W-:-:S04]  /*0b00*/  ISETP.GT.AND P0, PT, R6, 0xf, PT ;  /* 0x0000000f0600780c */ /* 0x000fc80003f04270 */
[----:B------:R-:W0:Y:S02]  /*0b10*/  SHFL.DOWN PT, R3, R0, 0x10, 0x1f ;  /* 0x0a001f0000037f89 */ /* 0x000e2400000e0000 */
[----:B0-----:R-:W-:-:S05]  /*0b20*/  FADD R3, R0, R3 ;  /* 0x0000000300037221 */ /* 0x001fca0000000000 */
[----:B------:R0:W-:Y:S01]  /*0b30*/  @!P1 STS [R2+0x8], R3 ;  /* 0x0000080302009388 */ /* 0x0001e20000000800 */
[----:B------:R-:W-:Y:S01]  /*0b40*/  FSEL R0, R0, R3, P0 ;  /* 0x0000000300007208 */ /* 0x000fe20000000000 */
[----:B------:R-:W-:Y:S06]  /*0b50*/  BAR.SYNC.DEFER_BLOCKING 0x0 ;  /* 0x0000000000007b1d */ /* 0x000fec0000010000 */
[----:B------:R-:W-:Y:S05]  /*0b60*/  @P4 BRA `(.L_x_130) ;  /* 0x0000003000a84947 */ /* 0x000fea0003800000 */
        /* <DEDUP_REMOVED lines=14> */
.L_x_129:
[----:B------:R-:W1:Y:S01]  /*0c50*/  S2R R4, SR_LANEID ;  /* 0x0000000000047919 */ /* 0x000e620000000000 */
[C---:B------:R-:W-:Y:S02]  /*0c60*/  LOP3.LUT R0, R9.reuse, 0x3e0, RZ, 0xc0, !PT ;  /* 0x000003e009007812 */ /* 0x040fe400078ec0ff */
[----:B------:R-:W-:Y:S02]  /*0c70*/  ISETP.NE.AND P4, PT, R9, RZ, PT ;  /* 0x000000ff0900720c */ /* 0x000fe40003f85270 */
[----:B------:R-:W-:Y:S02]  /*0c80*/  LOP3.LUT R5, RZ, R0, RZ, 0x33, !PT ;  /* 0x00000000ff057212 */ /* 0x000fe400078e33ff */
[----:B0-----:R-:W-:-:S03]  /*0c90*/  IADD3 R3, PT, PT, R0, 0x20, RZ ;  /* 0x0000002000037810 */ /* 0x001fc60007ffe0ff */
[----:B------:R-:W-:Y:S01]  /*0ca0*/  IMAD.IADD R5, R5, 0x1, R20 ;  /* 0x0000000105057824 */ /* 0x000fe200078e0214 */
[----:B------:R-:W-:-:S04]  /*0cb0*/  ISETP.GT.U32.AND P0, PT, R3, R20, PT ;  /* 0x000000140300720c */ /* 0x000fc80003f04070 */
[----:B------:R-:W-:-:S05]  /*0cc0*/  SEL R5, R5, 0x1f, P0 ;  /* 0x0000001f05057807 */ /* 0x000fca0000000000 */
[----:B-----5:R-:W0:Y:S01]  /*0cd0*/  SHFL.DOWN PT, R0, R17, 0x1, R5 ;  /* 0x0820000011007989 */ /* 0x020e2200000e0005 */
        /* <DEDUP_REMOVED lines=22> */
[----:B------:R-:W-:-:S04]  /*0e40*/  @!P1 LOP3.LUT R2, R2, 0x7c, RZ, 0xc0, !PT ;  /* 0x0000007c02029812 */ /* 0x000fc800078ec0ff */
[----:B------:R-:W-:-:S03]  /*0e50*/  @!P1 IADD3 R3, PT, PT, R2, R3, RZ ;  /* 0x0000000302039210 */ /* 0x000fc60007ffe0ff */
[----:B0-----:R-:W-:-:S04]  /*0e60*/  @!P0 FADD R17, R17, R0 ;  /* 0x0000000011118221 */ /* 0x001fc80000000000 */
[----:B------:R-:W-:-:S05]  /*0e70*/  IMAD.MOV.U32 R0, RZ, RZ, R17 ;  /* 0x000000ffff007224 */ /* 0x000fca00078e0011 */
[----:B------:R4:W-:Y:S01]  /*0e80*/  @!P1 STS [R3+0x8], R0 ;  /* 0x0000080003009388 */ /* 0x0009e20000000800 */
[----:B------:R-:W-:Y:S06]  /*0e90*/  BAR.SYNC.DEFER_BLOCKING 0x0 ;  /* 0x0000000000007b1d */ /* 0x000fec0000010000 */
[----:B------:R-:W-:Y:S05]  /*0ea0*/  @P4 BRA `(.L_x_130) ;  /* 0x0000002c00d84947 */ /* 0x000fea0003800000 */
[----:B------:R-:W0:Y:S01]  /*0eb0*/  S2UR UR5, SR_CgaCtaId ;  /* 0x00000000000579c3 */ /* 0x000e220000008800 */
[----:B------:R-:W-:Y:S01]  /*0ec0*/  UMOV UR4, 0x400 ;  /* 0x0000040000047882 */ /* 0x000fe20000000000 */
[C---:B------:R-:W-:Y:S02]  /*0ed0*/  ISETP.GT.U32.AND P3, PT, R20.reuse, 0x20, PT ;  /* 0x000000201400780c */ /* 0x040fe40003f64070 */
[C---:B------:R-:W-:Y:S02]  /*0ee0*/  ISETP.GT.U32.AND P1, PT, R20.reuse, 0x40, PT ;  /* 0x000000401400780c */ /* 0x040fe40003f24070 */
[C---:B------:R-:W-:Y:S02]  /*0ef0*/  ISETP.GT.U32.AND.EX P3, PT, R23.reuse, RZ, PT, P3 ;  /* 0x000000ff1700720c */ /* 0x040fe40003f64130 */
[----:B------:R-:W-:Y:S02]  /*0f00*/  ISETP.GT.U32.AND P0, PT, R20, 0x60, PT ;  /* 0x000000601400780c */ /* 0x000fe40003f04070 */
[----:B------:R-:W-:-:S02]  /*0f10*/  ISETP.GT.U32.AND.EX P1, PT, R23, RZ, PT, P1 ;  /* 0x000000ff1700720c */ /* 0x000fc40003f24110 */
[C---:B------:R-:W-:Y:S02]  /*0f20*/  ISETP.GT.U32.AND P2, PT, R20.reuse, 0x80, PT ;  /* 0x000000801400780c */ /* 0x040fe40003f44070 */
[C---:B------:R-:W-:Y:S02]  /*0f30*/  ISETP.GT.U32.AND.EX P0, PT, R23.reuse, RZ, PT, P0 ;  /* 0x000000ff1700720c */ /* 0x040fe40003f04100 */
[----:B------:R-:W-:Y:S02]  /*0f40*/  ISETP.GT.U32.AND P5, PT, R20, 0xa0, PT ;  /* 0x000000a01400780c */ /* 0x000fe40003fa4070 */
[C---:B------:R-:W-:Y:S02]  /*0f50*/  ISETP.GT.U32.AND.EX P2, PT, R23.reuse, RZ, PT, P2 ;  /* 0x000000ff1700720c */ /* 0x040fe40003f44120 */
[----:B------:R-:W-:Y:S01]  /*0f60*/  ISETP.GT.U32.AND.EX P5, PT, R23, RZ, PT, P5 ;  /* 0x000000ff1700720c */ /* 0x000fe20003fa4150 */
[----:B0-----:R-:W-:-:S09]  /*0f70*/  ULEA UR4, UR5, UR4, 0x18 ;  /* 0x0000000405047291 */ /* 0x001fd2000f8ec0ff */
[----:B----4-:R-:W0:Y:S04]  /*0f80*/  LDS R3, [UR4+0xc] ;  /* 0x00000c04ff037984 */ /* 0x010e280008000800 */
[----:B------:R-:W1:Y:S04]  /*0f90*/  LDS.128 R4, [UR4+0x10] ;  /* 0x00001004ff047984 */ /* 0x000e680008000c00 */
[----:B------:R-:W2:Y:S01]  /*0fa0*/  LDS.64 R8, [UR4+0x20] ;  /* 0x00002004ff087984 */ /* 0x000ea20008000a00 */
[----:B0-----:R-:W-:Y:S01]  /*0fb0*/  @P3 FADD R0, R0, R3 ;  /* 0x0000000300003221 */ /* 0x001fe20000000000 */
[----:B------:R-:W-:-:S03]  /*0fc0*/  ISETP.GT.U32.AND P3, PT, R20, 0xc0, PT ;  /* 0x000000c01400780c */ /* 0x000fc60003f64070 */
[----:B-1----:R-:W-:Y:S01]  /*0fd0*/  @P1 FADD R0, R0, R4 ;  /* 0x0000000400001221 */ /* 0x002fe20000000000 */
[----:B------:R-:W-:Y:S02]  /*0fe0*/  ISETP.GT.U32.AND P1, PT, R20, 0xe0, PT ;  /* 0x000000e01400780c */ /* 0x000fe40003f24070 */
[C---:B------:R-:W-:Y:S01]  /*0ff0*/  ISETP.GT.U32.AND.EX P3, PT, R23.reuse, RZ, PT, P3 ;  /* 0x000000ff1700720c */ /* 0x040fe20003f64130 */
[----:B------:R-:W-:Y:S01]  /*1000*/  @P0 FADD R0, R0, R5 ;  /* 0x0000000500000221 */ /* 0x000fe20000000000 */
[----:B------:R-:W-:-:S03]  /*1010*/  ISETP.GT.U32.AND.EX P1, PT, R23, RZ, PT, P1 ;  /* 0x000000ff1700720c */ /* 0x000fc60003f24110 */
[----:B------:R-:W-:-:S04]  /*1020*/  @P2 FADD R0, R0, R6 ;  /* 0x0000000600002221 */ /* 0x000fc80000000000 */
[----:B------:R-:W-:-:S04]  /*1030*/  @P5 FADD R0, R0, R7 ;  /* 0x0000000700005221 */ /* 0x000fc80000000000 */
[----:B--2---:R-:W-:-:S04]  /*1040*/  @P3 FADD R0, R0, R8 ;  /* 0x0000000800003221 */ /* 0x004fc80000000000 */
[----:B------:R-:W-:Y:S01]  /*1050*/  @P1 FADD R0, R0, R9 ;  /* 0x0000000900001221 */ /* 0x000fe20000000000 */
[----:B------:R-:W-:Y:S06]  /*1060*/  BRA `(.L_x_130) ;  /* 0x0000002c00687947 */ /* 0x000fec0003800000 */
.L_x_116:
        /* <DEDUP_REMOVED lines=8> */
[----:B------:R-:W-:Y:S01]  /*10f0*/  IADD3 R21, P1, PT, R20, -0x1000, RZ ;  /* 0xfffff00014157810 */ /* 0x000fe20007f3e0ff */
[----:B------:R-:W-:-:S02]  /*1100*/  HFMA2 R27, -RZ, RZ, 0, 0.00048828125 ;  /* 0x00001000ff1b7431 */ /* 0x000fc400000001ff */
[----:B------:R-:W-:Y:S01]  /*1110*/  IMAD.MOV.U32 R28, RZ, RZ, RZ ;  /* 0x000000ffff1c7224 */ /* 0x000fe200078e00ff */
[----:B------:R-:W-:Y:S02]  /*1120*/  ISETP.GE.U32.AND P0, PT, R21, 0x1000, PT ;  /* 0x000010001500780c */ /* 0x000fe40003f06070 */
[----:B------:R-:W-:-:S04]  /*1130*/  IADD3.X R26, PT, PT, R23, -0x1, RZ, P1, !PT ;  /* 0xffffffff171a7810 */ /* 0x000fc80000ffe4ff */
[----:B------:R-:W-:Y:S01]  /*1140*/  ISETP.GE.U32.AND.EX P0, PT, R26, RZ, PT, P0 ;  /* 0x000000ff1a00720c */ /* 0x000fe20003f06100 */
        /* <DEDUP_REMOVED lines=16> */
[----:B------:R-:W0:Y:S01]  /*1250*/  LDC.64 R22, c[0x0][0x390] ;  /* 0x0000e400ff167b82 */ /* 0x000e220000000a00 */
[----:B------:R-:W-:Y:S02]  /*1260*/  MOV R27, 0x1000 ;  /* 0x00001000001b7802 */ /* 0x000fe40000000f00 */
[----:B------:R-:W-:-:S07]  /*1270*/  MOV R28, RZ ;  /* 0x000000ff001c7202 */ /* 0x000fce0000000f00 */
.L_x_133:
[----:B------:R-:W-:-:S04]  /*1280*/  LEA R24, P0, R27, R2, 0x2 ;  /* 0x000000021b187211 */ /* 0x000fc800078010ff */
[----:B------:R-:W-:-:S05]  /*1290*/  LEA.HI.X R25, R27, R3, R28, 0x2, P0 ;  /* 0x000000031b197211 */ /* 0x000fca00000f141c */
[----:B------:R-:W2:Y:S04]  /*12a0*/  LDG.E.128.CONSTANT R16, desc[UR6][R24.64+0x1000] ;  /* 0x0010000618107981 */ /* 0x000ea8000c1e9d00 */
[----:B------:R-:W3:Y:S04]  /*12b0*/  LDG.E.128.CONSTANT R4, desc[UR6][R24.64+0x2000] ;  /* 0x0020000618047981 */ /* 0x000ee8000c1e9d00 */
[----:B------:R-:W4:Y:S04]  /*12c0*/  LDG.E.128.CONSTANT R12, desc[UR6][R24.64] ;  /* 0x00000006180c7981 */ /* 0x000f28000c1e9d00 */
[----:B------:R-:W5:Y:S01]  /*12d0*/  LDG.E.128.CONSTANT R8, desc[UR6][R24.64+0x3000] ;  /* 0x0030000618087981 */ /* 0x000f62000c1e9d00 */
[----:B0-----:R-:W-:-:S02]  /*12e0*/  IMAD.MOV.U32 R20, RZ, RZ, R22 ;  /* 0x000000ffff147224 */ /* 0x001fc400078e0016 */
[----:B--2---:R-:W-:Y:S01]  /*12f0*/  FADD R17, R17, R18 ;  /* 0x0000001211117221 */ /* 0x004fe20000000000 */
[----:B---3--:R-:W-:Y:S02]  /*1300*/  FADD R18, R19, R4 ;  /* 0x0000000413127221 */ /* 0x008fe40000000000 */
[----:B------:R-:W-:Y:S01]  /*1310*/  IADD3 R4, P1, PT, -R27, R20, RZ ;  /* 0x000000141b047210 */ /* 0x000fe20007f3e1ff */
[----:B------:R-:W-:-:S03]  /*1320*/  FADD R5, R5, R6 ;  /* 0x0000000605057221 */ /* 0x000fc60000000000 */
[----:B------:R-:W-:Y:S02]  /*1330*/  ISETP.GE.U32.AND P0, PT, R4, 0x1000, PT ;  /* 0x000010000400780c */ /* 0x000fe40003f06070 */
[----:B------:R-:W-:Y:S01]  /*1340*/  IADD3.X R4, PT, PT, ~R28, R23, RZ, P1, !PT ;  /* 0x000000171c047210 */ /* 0x000fe20000ffe5ff */
[----:B----4-:R-:W-:Y:S01]  /*1350*/  FADD R12, R12, R29 ;  /* 0x0000001d0c0c7221 */ /* 0x010fe20000000000 */
[----:B------:R-:W-:Y:S01]  /*1360*/  FADD R13, R13, R14 ;  /* 0x0000000e0d0d7221 */ /* 0x000fe20000000000 */
[----:B------:R-:W-:Y:S01]  /*1370*/  FADD R14, R15, R16 ;  /* 0x000000100f0e7221 */ /* 0x000fe20000000000 */
[----:B-----5:R-:W-:Y:S01]  /*1380*/  FADD R6, R7, R8 ;  /* 0x0000000807067221 */ /* 0x020fe20000000000 */
[----:B------:R-:W-:Y:S01]  /*1390*/  FADD R9, R9, R10 ;  /* 0x0000000a09097221 */ /* 0x000fe20000000000 */
[----:B------:R-:W-:Y:S01]  /*13a0*/  ISETP.GE.U32.AND.EX P0, PT, R4, RZ, PT, P0 ;  /* 0x000000ff0400720c */ /* 0x000fe20003f06100 */
[----:B------:R-:W-:Y:S01]  /*13b0*/  FADD R12, R12, R13 ;  /* 0x0000000d0c0c7221 */ /* 0x000fe20000000000 */
[----:B------:R-:W-:Y:S01]  /*13c0*/  FADD R13, R14, R17 ;  /* 0x000000110e0d7221 */ /* 0x000fe20000000000 */
[----:B------:R-:W-:Y:S01]  /*13d0*/  FADD R5, R18, R5 ;  /* 0x0000000512057221 */ /* 0x000fe20000000000 */
[----:B------:R-:W-:-:S02]  /*13e0*/  FADD R6, R6, R9 ;  /* 0x0000000906067221 */ /* 0x000fc40000000000 */
[----:B------:R-:W-:Y:S02]  /*13f0*/  FADD R12, R12, R13 ;  /* 0x0000000d0c0c7221 */ /* 0x000fe40000000000 */
[----:B------:R-:W-:-:S04]  /*1400*/  FADD R5, R5, R6 ;  /* 0x0000000605057221 */ /* 0x000fc80000000000 */
[----:B------:R-:W-:-:S04]  /*1410*/  FADD R5, R12, R5 ;  /* 0x000000050c057221 */ /* 0x000fc80000000000 */
[----:B------:R-:W-:Y:S01]  /*1420*/  FADD R29, R11, R5 ;  /* 0x000000050b1d7221 */ /* 0x000fe20000000000 */
[----:B------:R-:W-:Y:S06]  /*1430*/  @!P0 BRA `(.L_x_132) ;  /* 0x0000000800048947 */ /* 0x000fec0003800000 */
[----:B------:R-:W-:-:S04]  /*1440*/  IADD3 R27, P0, PT, R27, 0x1000, RZ ;  /* 0x000010001b1b7810 */ /* 0x000fc80007f1e0ff */
[----:B------:R-:W-:Y:S02]  /*1450*/  IADD3.X R28, PT, PT, RZ, R28, RZ, P0, !PT ;  /* 0x0000001cff1c7210 */ /* 0x000fe400007fe4ff */
[----:B------:R-:W-:-:S04]  /*1460*/  ISETP.GT.U32.AND P0, PT, R27, R21, PT ;  /* 0x000000151b00720c */ /* 0x000fc80003f04070 */
[----:B------:R-:W-:-:S13]  /*1470*/  ISETP.GT.U32.AND.EX P0, PT, R28, R26, PT, P0 ;  /* 0x0000001a1c00720c */ /* 0x000fda0003f04100 */
[----:B------:R-:W-:Y:S05]  /*1480*/  @!P0 BRA `(.L_x_133) ;  /* 0xfffffffc007c8947 */ /* 0x000fea000383ffff */
.L_x_131:
[----:B------:R-:W-:-:S04]  /*1490*/  ISETP.GE.U32.AND P0, PT, R27, R20, PT ;  /* 0x000000141b00720c */ /* 0x000fc80003f06070 */
[----:B------:R-:W-:-:S13]  /*14a0*/  ISETP.GE.U32.AND.EX P0, PT, R28, R23, PT, P0 ;  /* 0x000000171c00720c */ /* 0x000fda0003f06100 */
        /* <DEDUP_REMOVED lines=13> */
[----:B------:R-:W0:Y:S01]  /*1580*/  LDCU.64 UR4, c[0x0][0x380] ;  /* 0x00007000ff0477ac */ /* 0x000e220008000a00 */
[----:B------:R-:W-:Y:S01]  /*1590*/  IADD3 R8, P0, PT, R0, R27, RZ ;  /* 0x0000001b00087210 */ /* 0x000fe20007f1e0ff */
[----:B------:R-:W-:Y:S01]  /*15a0*/  IMAD.MOV.U32 R4, RZ, RZ, R0 ;  /* 0x000000ffff047224 */ /* 0x000fe200078e0000 */
[----:B------:R-:W-:Y:S02]  /*15b0*/  LEA.HI R2, R2, 0x1, RZ, 0x18 ;  /* 0x0000000102027811 */ /* 0x000fe400078fc0ff */
[----:B------:R-:W-:Y:S02]  /*15c0*/  IADD3.X R3, PT, PT, RZ, R28, RZ, P0, !PT ;  /* 0x0000001cff037210 */ /* 0x000fe400007fe4ff */
[----:B------:R-:W-:-:S04]  /*15d0*/  LOP3.LUT R2, R2, 0x3, RZ, 0xc0, !PT ;  /* 0x0000000302027812 */ /* 0x000fc800078ec0ff */
[----:B------:R-:W-:Y:S02]  /*15e0*/  IADD3 R6, PT, PT, -R2, RZ, RZ ;  /* 0x000000ff02067210 */ /* 0x000fe40007ffe1ff */
[----:B0-----:R-:W-:-:S04]  /*15f0*/  LEA R7, P2, R8, UR4, 0x2 ;  /* 0x0000000408077c11 */ /* 0x001fc8000f8410ff */
[----:B------:R-:W-:-:S09]  /*1600*/  LEA.HI.X R8, R8, UR5, R3, 0x2, P2 ;  /* 0x0000000508087c11 */ /* 0x000fd200090f1403 */
.L_x_137:
[----:B------:R-:W-:Y:S01]  /*1610*/  MOV R2, R7 ;  /* 0x0000000700027202 */ /* 0x000fe20000000f00 */
[----:B------:R-:W-:-:S05]  /*1620*/  IMAD.MOV.U32 R3, RZ, RZ, R8 ;  /* 0x000000ffff037224 */ /* 0x000fca00078e0008 */
[----:B------:R-:W2:Y:S01]  /*1630*/  LDG.E.CONSTANT R2, desc[UR6][R2.64] ;  /* 0x0000000602027981 */ /* 0x000ea2000c1e9900 */
[----:B------:R-:W-:Y:S02]  /*1640*/  IADD3 R6, PT, PT, R6, 0x1, RZ ;  /* 0x0000000106067810 */ /* 0x000fe40007ffe0ff */
[----:B------:R-:W-:Y:S02]  /*1650*/  IADD3 R7, P2, PT, R7, 0x400, RZ ;  /* 0x0000040007077810 */ /* 0x000fe40007f5e0ff */
[----:B------:R-:W-:Y:S02]  /*1660*/  ISETP.NE.AND P0, PT, R6, RZ, PT ;  /* 0x000000ff0600720c */ /* 0x000fe40003f05270 */
[----:B------:R-:W-:Y:S01]  /*1670*/  IADD3 R4, PT, PT, R4, 0x100, RZ ;  /* 0x0000010004047810 */ /* 0x000fe20007ffe0ff */
[----:B------:R-:W-:Y:S02]  /*1680*/  IMAD.X R8, RZ, RZ, R8, P2 ;  /* 0x000000ffff087224 */ /* 0x000fe400010e0608 */
[----:B--2---:R-:W-:-:S08]  /*1690*/  FADD R29, R2, R29 ;  /* 0x0000001d021d7221 */ /* 0x004fd00000000000 */
[----:B------:R-:W-:Y:S05]  /*16a0*/  @P0 BRA `(.L_x_137) ;  /* 0xfffffffc00d80947 */ /* 0x000fea000383ffff */
.L_x_136:
[----:B------:R-:W-:Y:S05]  /*16b0*/  BSYNC.RECONVERGENT B2 ;  /* 0x0000000000027941 */ /* 0x000fea0003800200 */
.L_x_135:
[----:B------:R-:W-:Y:S05]  /*16c0*/  @!P1 BRA `(.L_x_134) ;  /* 0x00000004005c9947 */ /* 0x000fea0003800000 */
[----:B------:R-:W0:Y:S01]  /*16d0*/  LDCU.64 UR4, c[0x0][0x380] ;  /* 0x00007000ff0477ac */ /* 0x000e220008000a00 */
[----:B------:R-:W-:Y:S01]  /*16e0*/  IADD3 R3, PT, PT, R5, -R4, RZ ;  /* 0x8000000405037210 */ /* 0x000fe20007ffe0ff */
[----:B------:R-:W-:Y:S01]  /*16f0*/  BSSY.RECONVERGENT B2, `(.L_x_138) ;  /* 0x000002f000027945 */ /* 0x000fe20003800200 */
[----:B------:R-:W-:Y:S02]  /*1700*/  IADD3 R27, P0, PT, R4, R27, RZ ;  /* 0x0000001b041b7210 */ /* 0x000fe40007f1e0ff */
[----:B------:R-:W-:Y:S02]  /*1710*/  ISETP.GT.AND P1, PT, R3, 0xc00, PT ;  /* 0x00000c000300780c */ /* 0x000fe40003f24270 */
[----:B------:R-:W-:Y:S02]  /*1720*/  IADD3.X R28, PT, PT, RZ, R28, RZ, P0, !PT ;  /* 0x0000001cff1c7210 */ /* 0x000fe400007fe4ff */
[----:B0-----:R-:W-:-:S04]  /*1730*/  LEA R2, P0, R27, UR4, 0x2 ;  /* 0x000000041b027c11 */ /* 0x001fc8000f8010ff */
[----:B------:R-:W-:Y:S02]  /*1740*/  LEA.HI.X R3, R27, UR5, R28, 0x2, P0 ;  /* 0x000000051b037c11 */ /* 0x000fe400080f141c */
[----:B------:R-:W-:-:S03]  /*1750*/  PLOP3.LUT P0, PT, PT, PT, PT, 0x80, 0x8 ;  /* 0x000000000008781c */ /* 0x000fc60003f0f070 */
[----:B------:R-:W-:Y:S10]  /*1760*/  @!P1 BRA `(.L_x_139) ;  /* 0x00000000009c9947 */ /* 0x000ff40003800000 */
[----:B------:R-:W-:Y:S01]  /*1770*/  PLOP3.LUT P0, PT, PT, PT, PT, 0x8, 0x80 ;  /* 0x000000000080781c */ /* 0x000fe20003f0e170 */
[----:B------:R-:W-:-:S12]  /*1780*/  VIADD R9, R5, 0xfffff400 ;  /* 0xfffff40005097836 */ /* 0x000fd80000000000 */
.L_x_140:
        /* <DEDUP_REMOVED lines=37> */
.L_x_139:
[----:B------:R-:W-:Y:S05]  /*19e0*/  BSYNC.RECONVERGENT B2 ;  /* 0x0000000000027941 */ /* 0x000fea0003800200 */
.L_x_138:
[----:B------:R-:W-:Y:S01]  /*19f0*/  IMAD.IADD R6, R5, 0x1, -R4 ;  /* 0x0000000105067824 */ /* 0x000fe200078e0a04 */
[----:B------:R-:W-:Y:S04]  /*1a00*/  BSSY.RECONVERGENT B2, `(.L_x_141) ;  /* 0x0000019000027945 */ /* 0x000fe80003800200 */
        /* <DEDUP_REMOVED lines=15> */
[----:B----4-:R-:W-:Y:S01]  /*1b00*/  FADD R6, R6, R9 ;  /* 0x0000000906067221 */ /* 0x010fe20000000000 */
[----:B------:R-:W-:Y:S01]  /*1b10*/  IADD3.X R8, PT, PT, RZ, R3, RZ, P1, !PT ;  /* 0x00000003ff087210 */ /* 0x000fe20000ffe4ff */
[----:B0-----:R-:W-:Y:S02]  /*1b20*/  IMAD.MOV.U32 R2, RZ, RZ, R7 ;  /* 0x000000ffff027224 */ /* 0x001fe400078e0007 */
[----:B-----5:R-:W-:Y:S01]  /*1b30*/  FADD R6, R6, R11 ;  /* 0x0000000b06067221 */ /* 0x020fe20000000000 */
[----:B------:R-:W-:-:S03]  /*1b40*/  MOV R3, R8 ;  /* 0x0000000800037202 */ /* 0x000fc60000000f00 */
[----:B------:R-:W-:-:S04]  /*1b50*/  FADD R6, R6, R13 ;  /* 0x0000000d06067221 */ /* 0x000fc80000000000 */
[----:B------:R-:W-:-:S04]  /*1b60*/  FADD R6, R6, R15 ;  /* 0x0000000f06067221 */ /* 0x000fc80000000000 */
[----:B------:R-:W-:-:S04]  /*1b70*/  FADD R6, R6, R17 ;  /* 0x0000001106067221 */ /* 0x000fc80000000000 */
[----:B------:R-:W-:-:S07]  /*1b80*/  FADD R29, R6, R19 ;  /* 0x00000013061d7221 */ /* 0x000fce0000000000 */
.L_x_142:
[----:B------:R-:W-:Y:S05]  /*1b90*/  BSYNC.RECONVERGENT B2 ;  /* 0x0000000000027941 */ /* 0x000fea0003800200 */
.L_x_141:
        /* <DEDUP_REMOVED lines=10> */
.L_x_134:
[----:B------:R-:W-:Y:S05]  /*1c40*/  BSYNC.RECONVERGENT B1 ;  /* 0x0000000000017941 */ /* 0x000fea0003800200 */
.L_x_132:
[----:B------:R-:W0:Y:S01]  /*1c50*/  S2R R6, SR_LANEID ;  /* 0x0000000000067919 */ /* 0x000e220000000000 */
[----:B------:R-:W-:Y:S01]  /*1c60*/  ISETP.NE.AND P4, PT, R0, RZ, PT ;  /* 0x000000ff0000720c */ /* 0x000fe20003f85270 */
        /* <DEDUP_REMOVED lines=40> */
.L_x_115:
        /* <DEDUP_REMOVED lines=13> */
.L_x_145:
[----:B------:R-:W-:Y:S05]  /*1fc0*/  BSYNC.RECONVERGENT B1 ;  /* 0x0000000000017941 */ /* 0x000fea0003800200 */
.L_x_144:
        /* <DEDUP_REMOVED lines=16> */
.L_x_150:
        /* <DEDUP_REMOVED lines=9> */
.L_x_149:
[----:B------:R-:W-:Y:S05]  /*2160*/  BSYNC.RECONVERGENT B2 ;  /* 0x0000000000027941 */ /* 0x000fea0003800200 */
.L_x_148:
        /* <DEDUP_REMOVED lines=8> */
.L_x_153:
        /* <DEDUP_REMOVED lines=43> */
.L_x_152:
[----:B------:R-:W-:Y:S05]  /*24a0*/  BSYNC.RECONVERGENT B2 ;  /* 0x0000000000027941 */ /* 0x000fea0003800200 */
.L_x_151:
        /* <DEDUP_REMOVED lines=26> */
.L_x_155:
[----:B------:R-:W-:Y:S05]  /*2650*/  BSYNC.RECONVERGENT B2 ;  /* 0x0000000000027941 */ /* 0x000fea0003800200 */
.L_x_154:
        /* <DEDUP_REMOVED lines=12> */
.L_x_147:
[----:B------:R-:W-:Y:S05]  /*2720*/  BSYNC.RECONVERGENT B1 ;  /* 0x0000000000017941 */ /* 0x000fea0003800200 */
.L_x_146:
        /* <DEDUP_REMOVED lines=46> */
.L_x_156:
[----:B0-----:R-:W0:Y:S01]  /*2a10*/  S2R R2, SR_LANEID ;  /* 0x0000000000027919 */ /* 0x001e220000000000 */
[C---:B------:R-:W-:Y:S02]  /*2a20*/  LOP3.LUT R0, R9.reuse, 0x3e0, RZ, 0xc0, !PT ;  /* 0x000003e009007812 */ /* 0x040fe400078ec0ff */
[----:B------:R-:W-:Y:S02]  /*2a30*/  ISETP.NE.AND P4, PT, R9, RZ, PT ;  /* 0x000000ff0900720c */ /* 0x000fe40003f85270 */
[----:B------:R-:W-:Y:S02]  /*2a40*/  LOP3.LUT R5, RZ, R0, RZ, 0x33, !PT ;  /* 0x00000000ff057212 */ /* 0x000fe400078e33ff */
[----:B------:R-:W-:-:S03]  /*2a50*/  IADD3 R3, PT, PT, R0, 0x20, RZ ;  /* 0x0000002000037810 */ /* 0x000fc60007ffe0ff */
[----:B------:R-:W-:Y:S01]  /*2a60*/  IMAD.IADD R5, R5, 0x1, R20 ;  /* 0x0000000105057824 */ /* 0x000fe200078e0214 */
[----:B------:R-:W-:-:S04]  /*2a70*/  ISETP.GT.U32.AND P0, PT, R3, R20, PT ;  /* 0x000000140300720c */ /* 0x000fc80003f04070 */
[----:B------:R-:W-:-:S05]  /*2a80*/  SEL R4, R5, 0x1f, P0 ;  /* 0x0000001f05047807 */ /* 0x000fca0000000000 */
[----:B-----5:R-:W1:Y:S01]  /*2a90*/  SHFL.DOWN PT, R0, R17, 0x1, R4 ;  /* 0x0820000011007989 */ /* 0x020e6200000e0004 */
[C---:B0-----:R-:W-:Y:S02]  /*2aa0*/  ISETP.GE.AND P0, PT, R2.reuse, R4, PT ;  /* 0x000000040200720c */ /* 0x041fe40003f06270 */
[C---:B------:R-:W-:Y:S02]  /*2ab0*/  IADD3 R3, PT, PT, R2.reuse, 0x2, RZ ;  /* 0x0000000202037810 */ /* 0x040fe40007ffe0ff */
[----:B------:R-:W-:-:S09]  /*2ac0*/  ISETP.NE.AND P1, PT, R2, RZ, PT ;  /* 0x000000ff0200720c */ /* 0x000fd20003f25270 */
[----:B-1----:R-:W-:Y:S01]  /*2ad0*/  @!P0 FADD R17, R0, R17 ;  /* 0x0000001100118221 */ /* 0x002fe20000000000 */
[-C--:B------:R-:W-:Y:S02]  /*2ae0*/  ISETP.GT.AND P0, PT, R3, R4.reuse, PT ;  /* 0x000000040300720c */ /* 0x080fe40003f04270 */
[C---:B------:R-:W-:Y:S01]  /*2af0*/  IADD3 R3, PT, PT, R2.reuse, 0x4, RZ ;  /* 0x0000000402037810 */ /* 0x040fe20007ffe0ff */
[----:B------:R-:W0:Y:S01]  /*2b00*/  @!P1 S2R R6, SR_CgaCtaId ;  /* 0x0000000000069919 */ /* 0x000e220000008800 */
[----:B------:R-:W1:Y:S09]  /*2b10*/  SHFL.DOWN PT, R0, R17, 0x2, R4 ;  /* 0x0840000011007989 */ /* 0x000e7200000e0004 */
[----:B-1----:R-:W-:Y:S01]  /*2b20*/  @!P0 FADD R17, R17, R0 ;  /* 0x0000000011118221 */ /* 0x002fe20000000000 */
[----:B------:R-:W-:Y:S01]  /*2b30*/  ISETP.GT.AND P0, PT, R3, R4, PT ;  /* 0x000000040300720c */ /* 0x000fe20003f04270 */
[----:B------:R-:W-:-:S03]  /*2b40*/  VIADD R3, R2, 0x8 ;  /* 0x0000000802037836 */ /* 0x000fc60000000000 */
        /* <DEDUP_REMOVED lines=13> */
[----:B-1----:R-:W-:-:S04]  /*2c20*/  @!P0 FADD R17, R17, R0 ;  /* 0x0000000011118221 */ /* 0x002fc80000000000 */
        /* <DEDUP_REMOVED lines=17> */
[----:B-1----:R-:W0:Y:S04]  /*2d40*/  LDS R3, [UR4+0xc] ;  /* 0x00000c04ff037984 */ /* 0x002e280008000800 */
        /* <DEDUP_REMOVED lines=14> */
.L_x_143:
        /* <DEDUP_REMOVED lines=19> */
[----:B--2---:R-:W-:Y:S01]  /*2f60*/  FADD R6, R19, R6 ;  /* 0x0000000613067221 */ /* 0x004fe20000000000 */
[----:B---3--:R-:W-:-:S04]  /*2f70*/  FADD R9, R9, R10 ;  /* 0x0000000a09097221 */ /* 0x008fc80000000000 */
[----:B------:R-:W-:Y:S01]  /*2f80*/  FADD R9, R6, R9 ;  /* 0x0000000906097221 */ /* 0x000fe20000000000 */
[----:B------:R-:W-:Y:S01]  /*2f90*/  IADD3 R6, P1, PT, R20, -0x1000, RZ ;  /* 0xfffff00014067810 */ /* 0x000fe20007f3e0ff */
[----:B----4-:R-:W-:-:S03]  /*2fa0*/  FADD R11, R11, R12 ;  /* 0x0000000c0b0b7221 */ /* 0x010fc60000000000 */
[----:B------:R-:W-:Y:S01]  /*2fb0*/  ISETP.GE.U32.AND P0, PT, R6, 0x1000, PT ;  /* 0x000010000600780c */ /* 0x000fe20003f06070 */
[----:B-----5:R-:W-:-:S04]  /*2fc0*/  FADD R14, R13, R14 ;  /* 0x0000000e0d0e7221 */ /* 0x020fc80000000000 */
[----:B------:R-:W-:Y:S01]  /*2fd0*/  FADD R14, R11, R14 ;  /* 0x0000000e0b0e7221 */ /* 0x000fe20000000000 */
[----:B------:R-:W-:Y:S01]  /*2fe0*/  IADD3.X R11, PT, PT, R23, -0x1, RZ, P1, !PT ;  /* 0xffffffff170b7810 */ /* 0x000fe20000ffe4ff */
[----:B------:R-:W-:-:S03]  /*2ff0*/  FADD R15, R15, R16 ;  /* 0x000000100f0f7221 */ /* 0x000fc60000000000 */
[----:B------:R-:W-:Y:S01]  /*3000*/  ISETP.GE.U32.AND.EX P0, PT, R11, RZ, PT, P0 ;  /* 0x000000ff0b00720c */ /* 0x000fe20003f06100 */
[----:B------:R-:W-:Y:S01]  /*3010*/  FADD R14, R9, R14 ;  /* 0x0000000e090e7221 */ /* 0x000fe20000000000 */
[----:B------:R-:W-:Y:S02]  /*3020*/  HFMA2 R9, -RZ, RZ, 0, 0.00048828125 ;  /* 0x00001000ff097431 */ /* 0x000fe400000001ff */
[----:B------:R-:W-:-:S04]  /*3030*/  FADD R18, R17, R18 ;  /* 0x0000001211127221 */ /* 0x000fc80000000000 */
[----:B------:R-:W-:Y:S01]  /*3040*/  FADD R15, R15, R18 ;  /* 0x000000120f0f7221 */ /* 0x000fe20000000000 */
[----:B------:R-:W-:Y:S01]  /*3050*/  FADD R7, R7, R8 ;  /* 0x0000000807077221 */ /* 0x000fe20000000000 */
[----:B------:R-:W-:Y:S01]  /*3060*/  MOV R8, RZ ;  /* 0x000000ff00087202 */ /* 0x000fe20000000f00 */
[----:B------:R-:W-:-:S04]  /*3070*/  FADD R4, R5, R4 ;  /* 0x0000000405047221 */ /* 0x000fc80000000000 */
[----:B------:R-:W-:-:S04]  /*3080*/  FADD R4, R7, R4 ;  /* 0x0000000407047221 */ /* 0x000fc80000000000 */
[----:B------:R-:W-:-:S04]  /*3090*/  FADD R15, R15, R4 ;  /* 0x000000040f0f7221 */ /* 0x000fc80000000000 */
[----:B------:R-:W-:Y:S01]  /*30a0*/  FADD R7, R14, R15 ;  /* 0x0000000f0e077221 */ /* 0x000fe20000000000 */
[----:B------:R-:W-:Y:S06]  /*30b0*/  @!P0 BRA `(.L_x_157) ;  /* 0x0000000000c08947 */ /* 0x000fec0003800000 */
[----:B------:R-:W0:Y:S01]  /*30c0*/  LDC.64 R20, c[0x0][0x390] ;  /* 0x0000e400ff147b82 */ /* 0x000e220000000a00 */
[----:B------:R-:W-:Y:S01]  /*30d0*/  IMAD.MOV.U32 R9, RZ, RZ, 0x1000 ;  /* 0x00001000ff097424 */ /* 0x000fe200078e00ff */
[----:B------:R-:W-:-:S07]  /*30e0*/  MOV R8, RZ ;  /* 0x000000ff00087202 */ /* 0x000fce0000000f00 */
.L_x_159:
[----:B------:R-:W-:-:S04]  /*30f0*/  LEA R4, P0, R9, R2, 0x2 ;  /* 0x0000000209047211 */ /* 0x000fc800078010ff */
[----:B------:R-:W-:-:S05]  /*3100*/  LEA.HI.X R5, R9, R3, R8, 0x2, P0 ;  /* 0x0000000309057211 */ /* 0x000fca00000f1408 */
[----:B------:R-:W2:Y:S04]  /*3110*/  LDG.E.CONSTANT R24, desc[UR6][R4.64+0xc00] ;  /* 0x000c000604187981 */ /* 0x000ea8000c1e9900 */
[----:B------:R-:W2:Y:S04]  /*3120*/  LDG.E.CONSTANT R25, desc[UR6][R4.64+0x1000] ;  /* 0x0010000604197981 */ /* 0x000ea8000c1e9900 */
[----:B------:R-:W3:Y:S04]  /*3130*/  LDG.E.CONSTANT R23, desc[UR6][R4.64+0x1400] ;  /* 0x0014000604177981 */ /* 0x000ee8000c1e9900 */
        /* <DEDUP_REMOVED lines=12> */
[----:B------:R0:W5:Y:S02]  /*3200*/  LDG.E.CONSTANT R18, desc[UR6][R4.64+0x3c00] ;  /* 0x003c000604127981 */ /* 0x000164000c1e9900 */
[----:B0-----:R-:W-:-:S04]  /*3210*/  IADD3 R4, P1, PT, -R9, R20, RZ ;  /* 0x0000001409047210 */ /* 0x001fc80007f3e1ff */
[----:B------:R-:W-:Y:S01]  /*3220*/  ISETP.GE.U32.AND P0, PT, R4, 0x1000, PT ;  /* 0x000010000400780c */ /* 0x000fe20003f06070 */
[----:B--2---:R-:W-:Y:S01]  /*3230*/  FADD R24, R24, R25 ;  /* 0x0000001918187221 */ /* 0x004fe20000000000 */
[----:B---3--:R-:W-:-:S04]  /*3240*/  FADD R23, R23, R22 ;  /* 0x0000001617177221 */ /* 0x008fc80000000000 */
[----:B------:R-:W-:Y:S01]  /*3250*/  FADD R22, R24, R23 ;  /* 0x0000001718167221 */ /* 0x000fe20000000000 */
[----:B------:R-:W-:Y:S01]  /*3260*/  MOV R23, R21 ;  /* 0x0000001500177202 */ /* 0x000fe20000000f00 */
[----:B----4-:R-:W-:-:S04]  /*3270*/  FADD R7, R26, R7 ;  /* 0x000000071a077221 */ /* 0x010fc80000000000 */
[----:B------:R-:W-:Y:S02]  /*3280*/  IMAD.X R4, R23, 0x1, ~R8, P1 ;  /* 0x0000000117047824 */ /* 0x000fe400008e0e08 */
[----:B-----5:R-:W-:-:S03]  /*3290*/  FADD R28, R27, R28 ;  /* 0x0000001c1b1c7221 */ /* 0x020fc60000000000 */
[----:B------:R-:W-:Y:S01]  /*32a0*/  ISETP.GE.U32.AND.EX P0, PT, R4, RZ, PT, P0 ;  /* 0x000000ff0400720c */ /* 0x000fe20003f06100 */
        /* <DEDUP_REMOVED lines=17> */
.L_x_157:
[----:B------:R-:W-:-:S04]  /*33c0*/  ISETP.GE.U32.AND P0, PT, R9, R20, PT ;  /* 0x000000140900720c */ /* 0x000fc80003f06070 */
[----:B------:R-:W-:-:S13]  /*33d0*/  ISETP.GE.U32.AND.EX P0, PT, R8, R23, PT, P0 ;  /* 0x000000170800720c */ /* 0x000fda0003f06100 */
[----:B------:R-:W-:Y:S05]  /*33e0*/  @P0 BRA `(.L_x_158) ;  /* 0x0000000400e40947 */ /* 0x000fea0003800000 */
[----:B------:R-:W-:Y:S01]  /*33f0*/  IADD3 R5, PT, PT, -R9, R20, RZ ;  /* 0x0000001409057210 */ /* 0x000fe20007ffe1ff */
[----:B------:R-:W-:Y:S03]  /*3400*/  BSSY.RECONVERGENT B1, `(.L_x_158) ;  /* 0x0000077000017945 */ /* 0x000fe60003800200 */
[----:B------:R-:W-:-:S13]  /*3410*/  ISETP.GE.AND P0, PT, R0, R5, PT ;  /* 0x000000050000720c */ /* 0x000fda0003f06270 */
[----:B------:R-:W-:Y:S05]  /*3420*/  @P0 BRA `(.L_x_160) ;  /* 0x0000000400d00947 */ /* 0x000fea0003800000 */
[----:B------:R-:W-:Y:S01]  /*3430*/  LOP3.LUT R2, RZ, R0, RZ, 0x33, !PT ;  /* 0x00000000ff027212 */ /* 0x000fe200078e33ff */
[----:B------:R-:W-:Y:S01]  /*3440*/  BSSY.RECONVERGENT B2, `(.L_x_161) ;  /* 0x000001a000027945 */ /* 0x000fe20003800200 */
[----:B------:R-:W-:Y:S02]  /*3450*/  IMAD.MOV.U32 R4, RZ, RZ, R0 ;  /* 0x000000ffff047224 */ /* 0x000fe400078e0000 */
[----:B------:R-:W-:-:S04]  /*3460*/  IADD3 R2, PT, PT, -R9, R20, R2 ;  /* 0x0000001409027210 */ /* 0x000fc80007ffe102 */
[C---:B------:R-:W-:Y:S02]  /*3470*/  LOP3.LUT R3, R2.reuse, 0x300, RZ, 0xc0, !PT ;  /* 0x0000030002037812 */ /* 0x040fe400078ec0ff */
[----:B------:R-:W-:Y:S02]  /*3480*/  ISETP.GE.U32.AND P1, PT, R2, 0x300, PT ;  /* 0x000003000200780c */ /* 0x000fe40003f26070 */
[----:B------:R-:W-:-:S13]  /*3490*/  ISETP.NE.AND P0, PT, R3, 0x300, PT ;  /* 0x000003000300780c */ /* 0x000fda0003f05270 */
[----:B------:R-:W-:Y:S05]  /*34a0*/  @!P0 BRA `(.L_x_162) ;  /* 0x00000000004c8947 */ /* 0x000fea0003800000 */
[----:B------:R-:W0:Y:S01]  /*34b0*/  LDCU.64 UR4, c[0x0][0x380] ;  /* 0x00007000ff0477ac */ /* 0x000e220008000a00 */
[----:B------:R-:W-:Y:S02]  /*34c0*/  IADD3 R11, P0, PT, R0, R9, RZ ;  /* 0x00000009000b7210 */ /* 0x000fe40007f1e0ff */
[----:B------:R-:W-:Y:S02]  /*34d0*/  LEA.HI R2, R2, 0x1, RZ, 0x18 ;  /* 0x0000000102027811 */ /* 0x000fe400078fc0ff */
[----:B------:R-:W-:Y:S02]  /*34e0*/  IADD3.X R6, PT, PT, RZ, R8, RZ, P0, !PT ;  /* 0x00000008ff067210 */ /* 0x000fe400007fe4ff */
[----:B------:R-:W-:Y:S02]  /*34f0*/  LOP3.LUT R2, R2, 0x3, RZ, 0xc0, !PT ;  /* 0x0000000302027812 */ /* 0x000fe400078ec0ff */
[----:B------:R-:W-:Y:S02]  /*3500*/  MOV R4, R0 ;  /* 0x0000000000047202 */ /* 0x000fe40000000f00 */
[----:B0-----:R-:W-:-:S04]  /*3510*/  LEA R10, P2, R11, UR4, 0x2 ;  /* 0x000000040b0a7c11 */ /* 0x001fc8000f8410ff */
[----:B------:R-:W-:Y:S01]  /*3520*/  LEA.HI.X R11, R11, UR5, R6, 0x2, P2 ;  /* 0x000000050b0b7c11 */ /* 0x000fe200090f1406 */
[----:B------:R-:W-:-:S08]  /*3530*/  IMAD.MOV R6, RZ, RZ, -R2 ;  /* 0x000000ffff067224 */ /* 0x000fd000078e0a02 */
.L_x_163:
[----:B------:R-:W-:Y:S02]  /*3540*/  MOV R2, R10 ;  /* 0x0000000a00027202 */ /* 0x000fe40000000f00 */
[----:B------:R-:W-:-:S05]  /*3550*/  MOV R3, R11 ;  /* 0x0000000b00037202 */ /* 0x000fca0000000f00 */
[----:B------:R-:W2:Y:S01]  /*3560*/  LDG.E.CONSTANT R2, desc[UR6][R2.64] ;  /* 0x0000000602027981 */ /* 0x000ea2000c1e9900 */
[----:B------:R-:W-:Y:S01]  /*3570*/  VIADD R6, R6, 0x1 ;  /* 0x0000000106067836 */ /* 0x000fe20000000000 */
[----:B------:R-:W-:Y:S02]  /*3580*/  IADD3 R10, P2, PT, R10, 0x400, RZ ;  /* 0x000004000a0a7810 */ /* 0x000fe40007f5e0ff */
[----:B------:R-:W-:Y:S02]  /*3590*/  IADD3 R4, PT, PT, R4, 0x100, RZ ;  /* 0x0000010004047810 */ /* 0x000fe40007ffe0ff */
[----:B------:R-:W-:Y:S02]  /*35a0*/  ISETP.NE.AND P0, PT, R6, RZ, PT ;  /* 0x000000ff0600720c */ /* 0x000fe40003f05270 */
[----:B------:R-:W-:Y:S01]  /*35b0*/  IADD3.X R11, PT, PT, RZ, R11, RZ, P2, !PT ;  /* 0x0000000bff0b7210 */ /* 0x000fe200017fe4ff */
[----:B--2---:R-:W-:-:S10]  /*35c0*/  FADD R7, R2, R7 ;  /* 0x0000000702077221 */ /* 0x004fd40000000000 */
[----:B------:R-:W-:Y:S05]  /*35d0*/  @P0 BRA `(.L_x_163) ;  /* 0xfffffffc00d80947 */ /* 0x000fea000383ffff */
.L_x_162:
[----:B------:R-:W-:Y:S05]  /*35e0*/  BSYNC.RECONVERGENT B2 ;  /* 0x0000000000027941 */ /* 0x000fea0003800200 */
.L_x_161:
[----:B------:R-:W-:Y:S05]  /*35f0*/  @!P1 BRA `(.L_x_160) ;  /* 0x00000004005c9947 */ /* 0x000fea0003800000 */
[----:B------:R-:W0:Y:S01]  /*3600*/  LDCU.64 UR4, c[0x0][0x380] ;  /* 0x00007000ff0477ac */ /* 0x000e220008000a00 */
[----:B------:R-:W-:Y:S01]  /*3610*/  IMAD.IADD R3, R5, 0x1, -R4 ;  /* 0x0000000105037824 */ /* 0x000fe200078e0a04 */
[----:B------:R-:W-:Y:S01]  /*3620*/  IADD3 R9, P0, PT, R4, R9, RZ ;  /* 0x0000000904097210 */ /* 0x000fe20007f1e0ff */
[----:B------:R-:W-:Y:S03]  /*3630*/  BSSY.RECONVERGENT B2, `(.L_x_164) ;  /* 0x000002e000027945 */ /* 0x000fe60003800200 */
[----:B------:R-:W-:Y:S02]  /*3640*/  ISETP.GT.AND P1, PT, R3, 0xc00, PT ;  /* 0x00000c000300780c */ /* 0x000fe40003f24270 */
[----:B------:R-:W-:Y:S02]  /*3650*/  IADD3.X R8, PT, PT, RZ, R8, RZ, P0, !PT ;  /* 0x00000008ff087210 */ /* 0x000fe400007fe4ff */
[----:B0-----:R-:W-:-:S04]  /*3660*/  LEA R2, P0, R9, UR4, 0x2 ;  /* 0x0000000409027c11 */ /* 0x001fc8000f8010ff */
[----:B------:R-:W-:Y:S02]  /*3670*/  LEA.HI.X R3, R9, UR5, R8, 0x2, P0 ;  /* 0x0000000509037c11 */ /* 0x000fe400080f1408 */
[----:B------:R-:W-:-:S03]  /*3680*/  PLOP3.LUT P0, PT, PT, PT, PT, 0x80, 0x8 ;  /* 0x000000000008781c */ /* 0x000fc60003f0f070 */
[----:B------:R-:W-:Y:S10]  /*3690*/  @!P1 BRA `(.L_x_165) ;  /* 0x00000000009c9947 */ /* 0x000ff40003800000 */
[----:B------:R-:W-:Y:S02]  /*36a0*/  PLOP3.LUT P0, PT, PT, PT, PT, 0x8, 0x80 ;  /* 0x000000000080781c */ /* 0x000fe40003f0e170 */
[----:B------:R-:W-:-:S11]  /*36b0*/  IADD3 R9, PT, PT, R5, -0xc00, RZ ;  /* 0xfffff40005097810 */ /* 0x000fd60007ffe0ff */
.L_x_166:
        /* <DEDUP_REMOVED lines=37> */
.L_x_165:
[----:B------:R-:W-:Y:S05]  /*3910*/  BSYNC.RECONVERGENT B2 ;  /* 0x0000000000027941 */ /* 0x000fea0003800200 */
.L_x_164:
        /* <DEDUP_REMOVED lines=12> */
[----:B------:R-:W-:Y:S01]  /*39e0*/  IADD3 R8, P1, PT, R2, 0x2000, RZ ;  /* 0x0000200002087810 */ /* 0x000fe20007f3e0ff */
[----:B------:R-:W-:Y:S01]  /*39f0*/  VIADD R4, R4, 0x800 ;  /* 0x0000080004047836 */ /* 0x000fe20000000000 */
[----:B------:R-:W-:-:S02]  /*3a00*/  PLOP3.LUT P0, PT, PT, PT, PT, 0x8, 0x80 ;  /* 0x000000000080781c */ /* 0x000fc40003f0e170 */
[----:B0-----:R-:W-:Y:S01]  /*3a10*/  MOV R2, R8 ;  /* 0x0000000800027202 */ /* 0x001fe20000000f00 */
[----:B--2---:R-:W-:-:S04]  /*3a20*/  FADD R6, R7, R6 ;  /* 0x0000000607067221 */ /* 0x004fc80000000000 */
[----:B---3--:R-:W-:Y:S01]  /*3a30*/  FADD R6, R6, R9 ;  /* 0x0000000906067221 */ /* 0x008fe20000000000 */
[----:B------:R-:W-:-:S03]  /*3a40*/  IADD3.X R9, PT, PT, RZ, R3, RZ, P1, !PT ;  /* 0x00000003ff097210 */ /* 0x000fc60000ffe4ff */
[----:B----4-:R-:W-:Y:S01]  /*3a50*/  FADD R6, R6, R11 ;  /* 0x0000000b06067221 */ /* 0x010fe20000000000 */
[----:B------:R-:W-:-:S03]  /*3a60*/  MOV R3, R9 ;  /* 0x0000000900037202 */ /* 0x000fc60000000f00 */
[----:B-----5:R-:W-:-:S04]  /*3a70*/  FADD R6, R6, R13 ;  /* 0x0000000d06067221 */ /* 0x020fc80000000000 */
[----:B------:R-:W-:-:S04]  /*3a80*/  FADD R6, R6, R15 ;  /* 0x0000000f06067221 */ /* 0x000fc80000000000 */
[----:B------:R-:W-:-:S04]  /*3a90*/  FADD R6, R6, R17 ;  /* 0x0000001106067221 */ /* 0x000fc80000000000 */
[----:B------:R-:W-:-:S04]  /*3aa0*/  FADD R6, R6, R19 ;  /* 0x0000001306067221 */ /* 0x000fc80000000000 */
[----:B------:R-:W-:-:S07]  /*3ab0*/  FADD R7, R6, R21 ;  /* 0x0000001506077221 */ /* 0x000fce0000000000 */
.L_x_168:
[----:B------:R-:W-:Y:S05]  /*3ac0*/  BSYNC.RECONVERGENT B2 ;  /* 0x0000000000027941 */ /* 0x000fea0003800200 */
.L_x_167:
        /* <DEDUP_REMOVED lines=10> */
.L_x_160:
[----:B------:R-:W-:Y:S05]  /*3b70*/  BSYNC.RECONVERGENT B1 ;  /* 0x0000000000017941 */ /* 0x000fea0003800200 */
.L_x_158:
        /* <DEDUP_REMOVED lines=40> */
[----:B------:R-:W-:-:S07]  /*3e00*/  FADD R0, R8, R9 ;  /* 0x0000000908007221 */ /* 0x000fce0000000000 */
.L_x_130:
[----:B------:R-:W-:Y:S05]  /*3e10*/  BSYNC.RECONVERGENT B0 ;  /* 0x0000000000007941 */ /* 0x000fea0003800200 */
.L_x_114:
[----:B------:R-:W-:Y:S05]  /*3e20*/  @P4 EXIT ;  /* 0x000000000000494d */ /* 0x000fea0003800000 */
[----:B01234-:R-:W0:Y:S01]  /*3e30*/  LDC.64 R2, c[0x0][0x388] ;  /* 0x0000e200ff027b82 */ /* 0x01fe220000000a00 */
[----:B------:R-:W1:Y:S02]  /*3e40*/  LDCU UR4, c[0x0][0x39c] ;  /* 0x00007380ff0477ac */ /* 0x000e640008000800 */
[----:B-1----:R-:W-:-:S05]  /*3e50*/  FADD R5, R0, UR4 ;  /* 0x0000000400057e21 */ /* 0x002fca0008000000 */
[----:B0-----:R-:W-:Y:S01]  /*3e60*/  STG.E desc[UR6][R2.64], R5 ;  /* 0x0000000502007986 */ /* 0x001fe2000c101906 */
[----:B------:R-:W-:Y:S05]  /*3e70*/  EXIT ;  /* 0x000000000000794d */ /* 0x000fea0003800000 */
.L_x_169:
        /* <DEDUP_REMOVED lines=16> */
.L_x_357:


//--------------------- .text._ZN3cub18CUB_300001_SM_10006detail6reduce28DeviceReduceSingleTileKernelINS2_10policy_hubIfjN4cuda3std3__44plusIfEEE10Policy1000EPfSC_iS9_ffNS7_10__identityEEEvT0_T1_T2_T3_T4_T6_ --------------------------
	.section	.text._ZN3cub18CUB_300001_SM_10006detail6reduce28DeviceReduceSingleTileKernelINS2_10policy_hubIfjN4cuda3std3__44plusIfEEE10Policy1000EPfSC_iS9_ffNS7_10__identityEEEvT0_T1_T2_T3_T4_T6_,"ax",@progbits
	.align	128
        .global         _ZN3cub18CUB_300001_SM_10006detail6reduce28DeviceReduceSingleTileKernelINS2_10policy_hubIfjN4cuda3std3__44plusIfEEE10Policy1000EPfSC_iS9_ffNS7_10__identityEEEvT0_T1_T2_T3_T4_T6_
        .type           _ZN3cub18CUB_300001_SM_10006detail6reduce28DeviceReduceSingleTileKernelINS2_10policy_hubIfjN4cuda3std3__44plusIfEEE10Policy1000EPfSC_iS9_ffNS7_10__identityEEEvT0_T1_T2_T3_T4_T6_,@function
        .size           _ZN3cub18CUB_300001_SM_10006detail6reduce28DeviceReduceSingleTileKernelINS2_10policy_hubIfjN4cuda3std3__44plusIfEEE10Policy1000EPfSC_iS9_ffNS7_10__identityEEEvT0_T1_T2_T3_T4_T6_,(.L_x_358 - _ZN3cub18CUB_300001_SM_10006detail6reduce28DeviceReduceSingleTileKernelINS2_10policy_hubIfjN4cuda3std3__44plusIfEEE10Policy1000EPfSC_iS9_ffNS7_10__identityEEEvT0_T1_T2_T3_T4_T6_)
        .other          _ZN3cub18CUB_300001_SM_10006detail6reduce28DeviceReduceSingleTileKernelINS2_10policy_hubIfjN4cuda3std3__44plusIfEEE10Policy1000EPfSC_iS9_ffNS7_10__identityEEEvT0_T1_T2_T3_T4_T6_,@"STO_CUDA_ENTRY STV_DEFAULT"
_ZN3cub18CUB_300001_SM_10006detail6reduce28DeviceReduceSingleTileKernelINS2_10policy_hubIfjN4cuda3std3__44plusIfEEE10Policy1000EPfSC_iS9_ffNS7_10__identityEEEvT0_T1_T2_T3_T4_T6_:
.text._ZN3cub18CUB_300001_SM_10006detail6reduce28DeviceReduceSingleTileKernelINS2_10policy_hubIfjN4cuda3std3__44plusIfEEE10Policy1000EPfSC_iS9_ffNS7_10__identityEEEvT0_T1_T2_T3_T4_T6_:
        /* <DEDUP_REMOVED lines=13> */
.L_x_170:
        /* <DEDUP_REMOVED lines=16> */
.L_x_175:
[----:B------:R-:W-:Y:S05]  /*01d0*/  BSYNC.RECONVERGENT B1 ;  /* 0x0000000000017941 */ /* 0x000fea0003800200 */
.L_x_174:
        /* <DEDUP_REMOVED lines=16> */
.L_x_180:
        /* <DEDUP_REMOVED lines=9> */
.L_x_179:
[----:B------:R-:W-:Y:S05]  /*0370*/  BSYNC.RECONVERGENT B2 ;  /* 0x0000000000027941 */ /* 0x000fea0003800200 */
.L_x_178:
        /* <DEDUP_REMOVED lines=8> */
.L_x_183:
        /* <DEDUP_REMOVED lines=43> */
.L_x_182:
[----:B------:R-:W-:Y:S05]  /*06b0*/  BSYNC.RECONVERGENT B2 ;  /* 0x0000000000027941 */ /* 0x000fea0003800200 */
.L_x_181:
        /* <DEDUP_REMOVED lines=26> */
.L_x_185:
[----:B------:R-:W-:Y:S05]  /*0860*/  BSYNC.RECONVERGENT B2 ;  /* 0x0000000000027941 */ /* 0x000fea0003800200 */
.L_x_184:
        /* <DEDUP_REMOVED lines=12> */
.L_x_177:
[----:B------:R-:W-:Y:S05]  /*0930*/  BSYNC.RECONVERGENT B1 ;  /* 0x0000000000017941 */ /* 0x000fea0003800200 */
.L_x_176:
        /* <DEDUP_REMOVED lines=10> */
[----:B------:R-:W1:Y:S06]  /*09e0*/  SHFL.DOWN PT, R3, R0, 0x2, 0x1f ;  /* 0x08401f0000037f89 */ /* 0x000e6c00000e0000 */
[----:B------:R-:W2:Y:S01]  /*09f0*/  @!P1 S2R R6, SR_CgaCtaId ;  /* 0x0000000000069919 */ /* 0x000ea20000008800 */
[----:B0-----:R-:W-:Y:S02]  /*0a00*/  @!P1 MOV R5, 0x400 ;  /* 0x0000040000059802 */ /* 0x001fe40000000f00 */
[----:B------:R-:W-:-:S04]  /*0a10*/  @!P1 SHF.R.U32.HI R4, RZ, 0x3, R2 ;  /* 0x00000003ff049819 */ /* 0x000fc80000011602 */
[----:B------:R-:W-:Y:S01]  /*0a20*/  @!P1 LOP3.LUT R4, R4, 0x7c, RZ, 0xc0, !PT ;  /* 0x0000007c04049812 */ /* 0x000fe200078ec0ff */
[----:B-1----:R-:W-:Y:S01]  /*0a30*/  @!P0 FADD R0, R0, R3 ;  /* 0x0000000300008221 */ /* 0x002fe20000000000 */
[----:B------:R-:W-:-:S04]  /*0a40*/  ISETP.GT.AND P0, PT, R8, 0x1b, PT ;  /* 0x0000001b0800780c */ /* 0x000fc80003f04270 */
[----:B------:R-:W0:Y:S01]  /*0a50*/  SHFL.DOWN PT, R3, R0, 0x4, 0x1f ;  /* 0x08801f0000037f89 */ /* 0x000e2200000e0000 */
[----:B--2---:R-:W-:-:S04]  /*0a60*/  @!P1 LEA R5, R6, R5, 0x18 ;  /* 0x0000000506059211 */ /* 0x004fc800078ec0ff */
        /* <DEDUP_REMOVED lines=16> */
[----:B0-----:R-:W0:Y:S04]  /*0b70*/  LDS.128 R4, [UR4+0x10] ;  /* 0x00001004ff047984 */ /* 0x001e280008000c00 */
[----:B------:R-:W1:Y:S04]  /*0b80*/  LDS.128 R12, [UR4+0x20] ;  /* 0x00002004ff0c7984 */ /* 0x000e680008000c00 */
[----:B------:R-:W2:Y:S04]  /*0b90*/  LDS.128 R8, [UR4+0x30] ;  /* 0x00003004ff087984 */ /* 0x000ea80008000c00 */
[----:B------:R-:W3:Y:S01]  /*0ba0*/  LDS.128 R16, [UR4+0x40] ;  /* 0x00004004ff107984 */ /* 0x000ee20008000c00 */
[----:B0-----:R-:W-:-:S04]  /*0bb0*/  FADD R5, R0, R5 ;  /* 0x0000000500057221 */ /* 0x001fc80000000000 */
[----:B------:R-:W-:-:S04]  /*0bc0*/  FADD R6, R5, R6 ;  /* 0x0000000605067221 */ /* 0x000fc80000000000 */
[----:B------:R-:W-:-:S04]  /*0bd0*/  FADD R7, R6, R7 ;  /* 0x0000000706077221 */ /* 0x000fc80000000000 */
[----:B-1----:R-:W-:-:S04]  /*0be0*/  FADD R12, R7, R12 ;  /* 0x0000000c070c7221 */ /* 0x002fc80000000000 */
[----:B------:R-:W-:-:S04]  /*0bf0*/  FADD R13, R12, R13 ;  /* 0x0000000d0c0d7221 */ /* 0x000fc80000000000 */
[----:B------:R-:W-:-:S04]  /*0c00*/  FADD R14, R13, R14 ;  /* 0x0000000e0d0e7221 */ /* 0x000fc80000000000 */
[----:B------:R-:W-:-:S04]  /*0c10*/  FADD R15, R14, R15 ;  /* 0x0000000f0e0f7221 */ /* 0x000fc80000000000 */
[----:B--2---:R-:W-:-:S04]  /*0c20*/  FADD R8, R15, R8 ;  /* 0x000000080f087221 */ /* 0x004fc80000000000 */
[----:B------:R-:W-:-:S04]  /*0c30*/  FADD R9, R8, R9 ;  /* 0x0000000908097221 */ /* 0x000fc80000000000 */
[----:B------:R-:W-:-:S04]  /*0c40*/  FADD R10, R9, R10 ;  /* 0x0000000a090a7221 */ /* 0x000fc80000000000 */
[----:B------:R-:W-:-:S04]  /*0c50*/  FADD R11, R10, R11 ;  /* 0x0000000b0a0b7221 */ /* 0x000fc80000000000 */
[----:B---3--:R-:W-:-:S04]  /*0c60*/  FADD R16, R11, R16 ;  /* 0x000000100b107221 */ /* 0x008fc80000000000 */
[----:B------:R-:W-:-:S04]  /*0c70*/  FADD R17, R16, R17 ;  /* 0x0000001110117221 */ /* 0x000fc80000000000 */
[----:B------:R-:W-:-:S04]  /*0c80*/  FADD R18, R17, R18 ;  /* 0x0000001211127221 */ /* 0x000fc80000000000 */
[----:B------:R-:W-:Y:S01]  /*0c90*/  FADD R0, R18, R19 ;  /* 0x0000001312007221 */ /* 0x000fe20000000000 */
[----:B------:R-:W-:Y:S06]  /*0ca0*/  BRA `(.L_x_187) ;  /* 0x0000003400707947 */ /* 0x000fec0003800000 */
.L_x_186:
        /* <DEDUP_REMOVED lines=23> */
[-C--:B------:R-:W-:Y:S02]  /*0e20*/  ISETP.GT.AND P0, PT, R5, R4.reuse, PT ;  /* 0x000000040500720c */ /* 0x080fe40003f04270 */
        /* <DEDUP_REMOVED lines=21> */
[----:B------:R-:W0:Y:S04]  /*0f80*/  LDS.128 R16, [UR4+0x10] ;  /* 0x00001004ff107984 */ /* 0x000e280008000c00 */
[----:B----4-:R-:W1:Y:S04]  /*0f90*/  LDS.128 R4, [UR4+0x20] ;  /* 0x00002004ff047984 */ /* 0x010e680008000c00 */
[----:B------:R-:W2:Y:S04]  /*0fa0*/  LDS.128 R8, [UR4+0x30] ;  /* 0x00003004ff087984 */ /* 0x000ea80008000c00 */
[----:B------:R-:W3:Y:S01]  /*0fb0*/  LDS.128 R12, [UR4+0x40] ;  /* 0x00004004ff0c7984 */ /* 0x000ee20008000c00 */
[----:B0-----:R-:W-:Y:S01]  /*0fc0*/  @P2 FADD R0, R0, R17 ;  /* 0x0000001100002221 */ /* 0x001fe20000000000 */
[----:B------:R-:W-:-:S03]  /*0fd0*/  ISETP.GT.AND P2, PT, R3, 0x80, PT ;  /* 0x000000800300780c */ /* 0x000fc60003f44270 */
[----:B------:R-:W-:Y:S01]  /*0fe0*/  @P3 FADD R0, R0, R18 ;  /* 0x0000001200003221 */ /* 0x000fe20000000000 */
[----:B------:R-:W-:-:S03]  /*0ff0*/  ISETP.GT.AND P3, PT, R3, 0xa0, PT ;  /* 0x000000a00300780c */ /* 0x000fc60003f64270 */
[----:B------:R-:W-:Y:S01]  /*1000*/  @P1 FADD R0, R0, R19 ;  /* 0x0000001300001221 */ /* 0x000fe20000000000 */
[----:B------:R-:W-:-:S05]  /*1010*/  ISETP.GT.AND P1, PT, R3, 0xe0, PT ;  /* 0x000000e00300780c */ /* 0x000fca0003f24270 */
[----:B-1----:R-:W-:Y:S01]  /*1020*/  @P2 FADD R0, R0, R4 ;  /* 0x0000000400002221 */ /* 0x002fe20000000000 */
[----:B------:R-:W-:-:S03]  /*1030*/  ISETP.GT.AND P2, PT, R3, 0x100, PT ;  /* 0x000001000300780c */ /* 0x000fc60003f44270 */
[----:B------:R-:W-:Y:S01]  /*1040*/  @P3 FADD R0, R0, R5 ;  /* 0x0000000500003221 */ /* 0x000fe20000000000 */
[----:B------:R-:W-:-:S03]  /*1050*/  ISETP.GT.AND P3, PT, R3, 0x120, PT ;  /* 0x000001200300780c */ /* 0x000fc60003f64270 */
[----:B------:R-:W-:Y:S01]  /*1060*/  @P4 FADD R0, R0, R6 ;  /* 0x0000000600004221 */ /* 0x000fe20000000000 */
[----:B------:R-:W-:-:S03]  /*1070*/  ISETP.GT.AND P4, PT, R3, 0x140, PT ;  /* 0x000001400300780c */ /* 0x000fc60003f84270 */
[----:B------:R-:W-:Y:S01]  /*1080*/  @P1 FADD R0, R0, R7 ;  /* 0x0000000700001221 */ /* 0x000fe20000000000 */
[----:B------:R-:W-:-:S03]  /*1090*/  ISETP.GT.AND P1, PT, R3, 0x160, PT ;  /* 0x000001600300780c */ /* 0x000fc60003f24270 */
[----:B--2---:R-:W-:Y:S01]  /*10a0*/  @P2 FADD R0, R0, R8 ;  /* 0x0000000800002221 */ /* 0x004fe20000000000 */
[----:B------:R-:W-:-:S03]  /*10b0*/  ISETP.GT.AND P2, PT, R3, 0x180, PT ;  /* 0x000001800300780c */ /* 0x000fc60003f44270 */
[----:B------:R-:W-:Y:S01]  /*10c0*/  @P3 FADD R0, R0, R9 ;  /* 0x0000000900003221 */ /* 0x000fe20000000000 */
[----:B------:R-:W-:-:S03]  /*10d0*/  ISETP.GT.AND P3, PT, R3, 0x1a0, PT ;  /* 0x000001a00300780c */ /* 0x000fc60003f64270 */
[----:B------:R-:W-:Y:S01]  /*10e0*/  @P4 FADD R0, R0, R10 ;  /* 0x0000000a00004221 */ /* 0x000fe20000000000 */
[----:B------:R-:W-:-:S03]  /*10f0*/  ISETP.GT.AND P4, PT, R3, 0x1c0, PT ;  /* 0x000001c00300780c */ /* 0x000fc60003f84270 */
[----:B------:R-:W-:Y:S01]  /*1100*/  @P1 FADD R0, R0, R11 ;  /* 0x0000000b00001221 */ /* 0x000fe20000000000 */
[----:B------:R-:W-:-:S03]  /*1110*/  ISETP.GT.AND P1, PT, R3, 0x1e0, PT ;  /* 0x000001e00300780c */ /* 0x000fc60003f24270 */
[----:B---3--:R-:W-:-:S04]  /*1120*/  @P2 FADD R0, R0, R12 ;  /* 0x0000000c00002221 */ /* 0x008fc80000000000 */
[----:B------:R-:W-:-:S04]  /*1130*/  @P3 FADD R0, R0, R13 ;  /* 0x0000000d00003221 */ /* 0x000fc80000000000 */
[----:B------:R-:W-:-:S04]  /*1140*/  @P4 FADD R0, R0, R14 ;  /* 0x0000000e00004221 */ /* 0x000fc80000000000 */
[----:B------:R-:W-:Y:S01]  /*1150*/  @P1 FADD R0, R0, R15 ;  /* 0x0000000f00001221 */ /* 0x000fe20000000000 */
[----:B------:R-:W-:Y:S06]  /*1160*/  BRA `(.L_x_187) ;  /* 0x0000003000407947 */ /* 0x000fec0003800000 */
.L_x_173:
[----:B------:R-:W0:Y:S01]  /*1170*/  S2R R2, SR_TID.X ;  /* 0x0000000000027919 */ /* 0x000e220000002100 */
[----:B------:R-:W1:Y:S01]  /*1180*/  LDC.64 R4, c[0x0][0x380] ;  /* 0x0000e000ff047b82 */ /* 0x000e620000000a00 */
[----:B0-----:R-:W-:-:S05]  /*1190*/  SHF.L.U32 R7, R2, 0x1, RZ ;  /* 0x0000000102077819 */ /* 0x001fca00000006ff */
[----:B-1----:R-:W-:-:S05]  /*11a0*/  IMAD.WIDE.U32 R4, R7, 0x4, R4 ;  /* 0x0000000407047825 */ /* 0x002fca00078e0004 */
[----:B------:R-:W2:Y:S04]  /*11b0*/  LDG.E.64.CONSTANT R14, desc[UR6][R4.64] ;  /* 0x00000006040e7981 */ /* 0x000ea8000c1e9b00 */
[----:B------:R-:W3:Y:S04]  /*11c0*/  LDG.E.64.CONSTANT R16, desc[UR6][R4.64+0x1000] ;  /* 0x0010000604107981 */ /* 0x000ee8000c1e9b00 */
[----:B------:R-:W4:Y:S04]  /*11d0*/  LDG.E.64.CONSTANT R18, desc[UR6][R4.64+0x2000] ;  /* 0x0020000604127981 */ /* 0x000f28000c1e9b00 */
[----:B------:R-:W5:Y:S04]  /*11e0*/  LDG.E.64.CONSTANT R20, desc[UR6][R4.64+0x3000] ;  /* 0x0030000604147981 */ /* 0x000f68000c1e9b00 */
[----:B------:R-:W5:Y:S04]  /*11f0*/  LDG.E.64.CONSTANT R12, desc[UR6][R4.64+0x4000] ;  /* 0x00400006040c7981 */ /* 0x000f68000c1e9b00 */
[----:B------:R-:W5:Y:S04]  /*1200*/  LDG.E.64.CONSTANT R10, desc[UR6][R4.64+0x5000] ;  /* 0x00500006040a7981 */ /* 0x000f68000c1e9b00 */
[----:B------:R-:W5:Y:S04]  /*1210*/  LDG.E.64.CONSTANT R6, desc[UR6][R4.64+0x6000] ;  /* 0x0060000604067981 */ /* 0x000f68000c1e9b00 */
[----:B------:R-:W5:Y:S01]  /*1220*/  LDG.E.64.CONSTANT R8, desc[UR6][R4.64+0x7000] ;  /* 0x0070000604087981 */ /* 0x000f62000c1e9b00 */
[----:B------:R-:W-:Y:S01]  /*1230*/  ISETP.GE.U32.AND P0, PT, R3, 0x4000, PT ;  /* 0x000040000300780c */ /* 0x000fe20003f06070 */
[----:B--2---:R-:W-:Y:S01]  /*1240*/  FADD R14, R14, R15 ;  /* 0x0000000f0e0e7221 */ /* 0x004fe20000000000 */
[----:B---3--:R-:W-:Y:S01]  /*1250*/  FADD R17, R16, R17 ;  /* 0x0000001110117221 */ /* 0x008fe20000000000 */
[----:B----4-:R-:W-:-:S03]  /*1260*/  FADD R18, R18, R19 ;  /* 0x0000001312127221 */ /* 0x010fc60000000000 */
[----:B------:R-:W-:Y:S01]  /*1270*/  FADD R14, R14, R17 ;  /* 0x000000110e0e7221 */ /* 0x000fe20000000000 */
[----:B-----5:R-:W-:Y:S01]  /*1280*/  FADD R21, R20, R21 ;  /* 0x0000001514157221 */ /* 0x020fe20000000000 */
[----:B------:R-:W-:Y:S02]  /*1290*/  HFMA2 R20, -RZ, RZ, 0, 0.0078125 ;  /* 0x00002000ff147431 */ /* 0x000fe400000001ff */
[----:B------:R-:W-:Y:S01]  /*12a0*/  FADD R12, R12, R13 ;  /* 0x0000000d0c0c7221 */ /* 0x000fe20000000000 */
[----:B------:R-:W-:Y:S01]  /*12b0*/  FADD R21, R18, R21 ;  /* 0x0000001512157221 */ /* 0x000fe20000000000 */
[----:B------:R-:W-:-:S03]  /*12c0*/  FADD R11, R10, R11 ;  /* 0x0000000b0a0b7221 */ /* 0x000fc60000000000 */
[----:B------:R-:W-:Y:S01]  /*12d0*/  FADD R14, R14, R21 ;  /* 0x000000150e0e7221 */ /* 0x000fe20000000000 */
[----:B------:R-:W-:Y:S01]  /*12e0*/  FADD R6, R6, R7 ;  /* 0x0000000706067221 */ /* 0x000fe20000000000 */
[----:B------:R-:W-:Y:S01]  /*12f0*/  FADD R11, R12, R11 ;  /* 0x0000000b0c0b7221 */ /* 0x000fe20000000000 */
[----:B------:R-:W-:-:S04]  /*1300*/  FADD R9, R8, R9 ;  /* 0x0000000908097221 */ /* 0x000fc80000000000 */
[----:B------:R-:W-:-:S04]  /*1310*/  FADD R6, R6, R9 ;  /* 0x0000000906067221 */ /* 0x000fc80000000000 */
[----:B------:R-:W-:-:S04]  /*1320*/  FADD R11, R11, R6 ;  /* 0x000000060b0b7221 */ /* 0x000fc80000000000 */
[----:B------:R-:W-:Y:S01]  /*1330*/  FADD R0, R14, R11 ;  /* 0x0000000b0e007221 */ /* 0x000fe20000000000 */
[----:B------:R-:W-:Y:S06]  /*1340*/  @!P0 BRA `(.L_x_188) ;  /* 0x00000000008c8947 */ /* 0x000fec0003800000 */
[----:B------:R-:W0:Y:S01]  /*1350*/  LDC R24, c[0x0][0x390] ;  /* 0x0000e400ff187b82 */ /* 0x000e220000000800 */
[----:B------:R-:W-:Y:S02]  /*1360*/  IADD3 R21, PT, PT, R3, -0x2000, RZ ;  /* 0xffffe00003157810 */ /* 0x000fe40007ffe0ff */
[----:B------:R-:W-:-:S07]  /*1370*/  MOV R20, 0x2000 ;  /* 0x0000200000147802 */ /* 0x000fce0000000f00 */
.L_x_190:
[----:B------:R-:W-:-:S05]  /*1380*/  IMAD.WIDE R26, R20, 0x4, R4 ;  /* 0x00000004141a7825 */ /* 0x000fca00078e0204 */
[----:B------:R-:W2:Y:S04]  /*1390*/  LDG.E.64.CONSTANT R14, desc[UR6][R26.64+0x6000] ;  /* 0x006000061a0e7981 */ /* 0x000ea8000c1e9b00 */
[----:B------:R-:W2:Y:S04]  /*13a0*/  LDG.E.64.CONSTANT R6, desc[UR6][R26.64+0x7000] ;  /* 0x007000061a067981 */ /* 0x000ea8000c1e9b00 */
[----:B------:R-:W3:Y:S04]  /*13b0*/  LDG.E.64.CONSTANT R22, desc[UR6][R26.64] ;  /* 0x000000061a167981 */ /* 0x000ee8000c1e9b00 */
[----:B------:R-:W4:Y:S04]  /*13c0*/  LDG.E.64.CONSTANT R18, desc[UR6][R26.64+0x1000] ;  /* 0x001000061a127981 */ /* 0x000f28000c1e9b00 */
[----:B------:R-:W5:Y:S04]  /*13d0*/  LDG.E.64.CONSTANT R16, desc[UR6][R26.64+0x2000] ;  /* 0x002000061a107981 */ /* 0x000f68000c1e9b00 */
[----:B------:R-:W5:Y:S04]  /*13e0*/  LDG.E.64.CONSTANT R12, desc[UR6][R26.64+0x3000] ;  /* 0x003000061a0c7981 */ /* 0x000f68000c1e9b00 */
[----:B------:R-:W5:Y:S04]  /*13f0*/  LDG.E.64.CONSTANT R10, desc[UR6][R26.64+0x4000] ;  /* 0x004000061a0a7981 */ /* 0x000f68000c1e9b00 */
[----:B------:R-:W5:Y:S01]  /*1400*/  LDG.E.64.CONSTANT R8, desc[UR6][R26.64+0x5000] ;  /* 0x005000061a087981 */ /* 0x000f62000c1e9b00 */
[----:B0-----:R-:W-:Y:S01]  /*1410*/  MOV R3, R24 ;  /* 0x0000001800037202 */ /* 0x001fe20000000f00 */
[----:B--2---:R-:W-:-:S03]  /*1420*/  FADD R15, R15, R6 ;  /* 0x000000060f0f7221 */ /* 0x004fc60000000000 */
[----:B------:R-:W-:Y:S01]  /*1430*/  IADD3 R6, PT, PT, -R20, R3, RZ ;  /* 0x0000000314067210 */ /* 0x000fe20007ffe1ff */
[----:B---3--:R-:W-:-:S03]  /*1440*/  FADD R0, R22, R0 ;  /* 0x0000000016007221 */ /* 0x008fc60000000000 */
[----:B------:R-:W-:Y:S01]  /*1450*/  ISETP.GE.AND P0, PT, R6, 0x2000, PT ;  /* 0x000020000600780c */ /* 0x000fe20003f06270 */
[----:B----4-:R-:W-:Y:S01]  /*1460*/  FADD R23, R23, R18 ;  /* 0x0000001217177221 */ /* 0x010fe20000000000 */
[----:B-----5:R-:W-:Y:S01]  /*1470*/  FADD R18, R19, R16 ;  /* 0x0000001013127221 */ /* 0x020fe20000000000 */
[----:B------:R-:W-:Y:S01]  /*1480*/  FADD R17, R17, R12 ;  /* 0x0000000c11117221 */ /* 0x000fe20000000000 */
[----:B------:R-:W-:Y:S01]  /*1490*/  FADD R12, R13, R10 ;  /* 0x0000000a0d0c7221 */ /* 0x000fe20000000000 */
[----:B------:R-:W-:Y:S01]  /*14a0*/  FADD R11, R11, R8 ;  /* 0x000000080b0b7221 */ /* 0x000fe20000000000 */
[----:B------:R-:W-:Y:S01]  /*14b0*/  FADD R8, R9, R14 ;  /* 0x0000000e09087221 */ /* 0x000fe20000000000 */
        /* <DEDUP_REMOVED lines=9> */
[----:B------:R-:W-:-:S04]  /*1550*/  IADD3 R20, PT, PT, R20, 0x2000, RZ ;  /* 0x0000200014147810 */ /* 0x000fc80007ffe0ff */
[----:B------:R-:W-:-:S13]  /*1560*/  ISETP.GT.AND P0, PT, R20, R21, PT ;  /* 0x000000151400720c */ /* 0x000fda0003f04270 */
[----:B------:R-:W-:Y:S05]  /*1570*/  @!P0 BRA `(.L_x_190) ;  /* 0xfffffffc00808947 */ /* 0x000fea000383ffff */
.L_x_188:
        /* <DEDUP_REMOVED lines=20> */
.L_x_194:
        /* <DEDUP_REMOVED lines=8> */
.L_x_193:
[----:B------:R-:W-:Y:S05]  /*1740*/  BSYNC.RECONVERGENT B2 ;  /* 0x0000000000027941 */ /* 0x000fea0003800200 */
.L_x_192:
[----:B------:R-:W-:Y:S05]  /*1750*/  @!P1 BRA `(.L_x_191) ;  /* 0x0000000400a89947 */ /* 0x000fea0003800000 */
[----:B------:R-:W0:Y:S01]  /*1760*/  LDCU.64 UR4, c[0x0][0x380] ;  /* 0x00007000ff0477ac */ /* 0x000e220008000a00 */
[----:B------:R-:W-:Y:S01]  /*1770*/  IADD3 R5, PT, PT, R11, -R10, RZ ;  /* 0x8000000a0b057210 */ /* 0x000fe20007ffe0ff */
[----:B------:R-:W-:Y:S01]  /*1780*/  BSSY.RECONVERGENT B2, `(.L_x_195) ;  /* 0x000003b000027945 */ /* 0x000fe20003800200 */
[----:B------:R-:W-:Y:S02]  /*1790*/  IADD3 R3, P0, PT, R10, R20, RZ ;  /* 0x000000140a037210 */ /* 0x000fe40007f1e0ff */
[----:B------:R-:W-:Y:S02]  /*17a0*/  ISETP.GT.AND P1, PT, R5, 0x1800, PT ;  /* 0x000018000500780c */ /* 0x000fe40003f24270 */
[----:B------:R-:W-:Y:S02]  /*17b0*/  IADD3.X R6, PT, PT, RZ, RZ, RZ, P0, !PT ;  /* 0x000000ffff067210 */ /* 0x000fe400007fe4ff */
[----:B0-----:R-:W-:-:S04]  /*17c0*/  LEA R4, P0, R3, UR4, 0x2 ;  /* 0x0000000403047c11 */ /* 0x001fc8000f8010ff */
[----:B------:R-:W-:Y:S02]  /*17d0*/  LEA.HI.X R3, R3, UR5, R6, 0x2, P0 ;  /* 0x0000000503037c11 */ /* 0x000fe400080f1406 */
[----:B------:R-:W-:-:S04]  /*17e0*/  IADD3 R4, P0, PT, R4, 0x1000, RZ ;  /* 0x0000100004047810 */ /* 0x000fc80007f1e0ff */
[----:B------:R-:W-:Y:S02]  /*17f0*/  IADD3.X R5, PT, PT, RZ, R3, RZ, P0, !PT ;  /* 0x00000003ff057210 */ /* 0x000fe400007fe4ff */
[----:B------:R-:W-:Y:S02]  /*1800*/  PLOP3.LUT P0, PT, PT, PT, PT, 0x80, 0x8 ;  /* 0x000000000008781c */ /* 0x000fe40003f0f070 */
[----:B------:R-:W-:Y:S01]  /*1810*/  IADD3 R3, PT, PT, R10, R20, RZ ;  /* 0x000000140a037210 */ /* 0x000fe20007ffe0ff */
[----:B------:R-:W-:Y:S10]  /*1820*/  @!P1 BRA `(.L_x_196) ;  /* 0x0000000000c09947 */ /* 0x000ff40003800000 */
[----:B------:R-:W-:Y:S02]  /*1830*/  PLOP3.LUT P0, PT, PT, PT, PT, 0x8, 0x80 ;  /* 0x000000000080781c */ /* 0x000fe40003f0e170 */
[----:B------:R-:W-:-:S11]  /*1840*/  IADD3 R13, PT, PT, R11, -0x1800, RZ ;  /* 0xffffe8000b0d7810 */ /* 0x000fd60007ffe0ff */
.L_x_197:
        /* <DEDUP_REMOVED lines=46> */
.L_x_196:
[----:B------:R-:W-:Y:S05]  /*1b30*/  BSYNC.RECONVERGENT B2 ;  /* 0x0000000000027941 */ /* 0x000fea0003800200 */
.L_x_195:
        /* <DEDUP_REMOVED lines=31> */
.L_x_199:
[----:B------:R-:W-:Y:S05]  /*1d30*/  BSYNC.RECONVERGENT B2 ;  /* 0x0000000000027941 */ /* 0x000fea0003800200 */
.L_x_198:
        /* <DEDUP_REMOVED lines=9> */
[----:B----4-:R-:W-:-:S04]  /*1dd0*/  FADD R0, R0, R3 ;  /* 0x0000000300007221 */ /* 0x010fc80000000000 */
[----:B--2---:R-:W-:-:S04]  /*1de0*/  FADD R0, R0, R9 ;  /* 0x0000000900007221 */ /* 0x004fc80000000000 */
[----:B---3--:R-:W-:-:S07]  /*1df0*/  FADD R0, R0, R11 ;  /* 0x0000000b00007221 */ /* 0x008fce0000000000 */
.L_x_191:
[----:B------:R-:W-:Y:S05]  /*1e00*/  BSYNC.RECONVERGENT B1 ;  /* 0x0000000000017941 */ /* 0x000fea0003800200 */
.L_x_189:
        /* <DEDUP_REMOVED lines=32> */
[----:B---3--:R-:W0:Y:S04]  /*2010*/  LDS.128 R4, [UR4+0x10] ;  /* 0x00001004ff047984 */ /* 0x008e280008000c00 */
        /* <DEDUP_REMOVED lines=19> */
.L_x_172:
        /* <DEDUP_REMOVED lines=12> */
.L_x_202:
[----:B------:R-:W-:Y:S05]  /*2210*/  BSYNC.RECONVERGENT B1 ;  /* 0x0000000000017941 */ /* 0x000fea0003800200 */
.L_x_201:
        /* <DEDUP_REMOVED lines=16> */
.L_x_207:
        /* <DEDUP_REMOVED lines=9> */
.L_x_206:
[----:B------:R-:W-:Y:S05]  /*23b0*/  BSYNC.RECONVERGENT B2 ;  /* 0x0000000000027941 */ /* 0x000fea0003800200 */
.L_x_205:
        /* <DEDUP_REMOVED lines=8> */
.L_x_210:
        /* <DEDUP_REMOVED lines=43> */
.L_x_209:
[----:B------:R-:W-:Y:S05]  /*26f0*/  BSYNC.RECONVERGENT B2 ;  /* 0x0000000000027941 */ /* 0x000fea0003800200 */
.L_x_208:
        /* <DEDUP_REMOVED lines=26> */
.L_x_212:
[----:B------:R-:W-:Y:S05]  /*28a0*/  BSYNC.RECONVERGENT B2 ;  /* 0x0000000000027941 */ /* 0x000fea0003800200 */
.L_x_211:
        /* <DEDUP_REMOVED lines=12> */
.L_x_204:
[----:B------:R-:W-:Y:S05]  /*2970*/  BSYNC.RECONVERGENT B1 ;  /* 0x0000000000017941 */ /* 0x000fea0003800200 */
.L_x_203:
[----:B------:R-:W-:Y:S02]  /*2980*/  ISETP.GE.AND P0, PT, R3, 0x200, PT ;  /* 0x000002000300780c */ /* 0x000fe40003f06270 */
[----:B0----5:R-:W-:-:S11]  /*2990*/  MOV R5, R0 ;  /* 0x0000000000057202 */ /* 0x021fd60000000f00 */
[----:B------:R-:W-:Y:S05]  /*29a0*/  @!P0 BRA `(.L_x_213) ;  /* 0x0000000000d08947 */ /* 0x000fea0003800000 */
[----:B------:R-:W0:Y:S01]  /*29b0*/  S2R R7, SR_LANEID ;  /* 0x0000000000077919 */ /* 0x000e220000000000 */
[----:B------:R-:W1:Y:S02]  /*29c0*/  SHFL.DOWN PT, R0, R5, 0x1, 0x1f ;  /* 0x08201f0005007f89 */ /* 0x000e6400000e0000 */
[----:B-1----:R-:W-:Y:S01]  /*29d0*/  FADD R0, R0, R5 ;  /* 0x0000000500007221 */ /* 0x002fe20000000000 */
[C---:B0-----:R-:W-:Y:S02]  /*29e0*/  ISETP.GT.AND P0, PT, R7.reuse, 0x1e, PT ;  /* 0x0000001e0700780c */ /* 0x041fe40003f04270 */
        /* <DEDUP_REMOVED lines=28> */
[----:B--2---:R-:W0:Y:S04]  /*2bb0*/  LDS.128 R4, [UR4+0x10] ;  /* 0x00001004ff047984 */ /* 0x004e280008000c00 */
        /* <DEDUP_REMOVED lines=19> */
.L_x_213:
[----:B------:R-:W0:Y:S01]  /*2cf0*/  S2R R4, SR_LANEID ;  /* 0x0000000000047919 */ /* 0x000e220000000000 */
[----:B------:R-:W-:-:S04]  /*2d00*/  LOP3.LUT R0, R2, 0x3e0, RZ, 0xc0, !PT ;  /* 0x000003e002007812 */ /* 0x000fc800078ec0ff */
[----:B------:R-:W-:Y:S02]  /*2d10*/  IADD3 R6, PT, PT, R0, 0x20, RZ ;  /* 0x0000002000067810 */ /* 0x000fe40007ffe0ff */
[----:B------:R-:W-:Y:S02]  /*2d20*/  LOP3.LUT R0, RZ, R0, RZ, 0x33, !PT ;  /* 0x00000000ff007212 */ /* 0x000fe400078e33ff */
[-C--:B------:R-:W-:Y:S02]  /*2d30*/  ISETP.GT.AND P0, PT, R6, R3.reuse, PT ;  /* 0x000000030600720c */ /* 0x080fe40003f04270 */
[----:B------:R-:W-:-:S04]  /*2d40*/  IADD3 R0, PT, PT, R0, R3, RZ ;  /* 0x0000000300007210 */ /* 0x000fc80007ffe0ff */
[----:B------:R-:W-:-:S05]  /*2d50*/  SEL R6, R0, 0x1f, P0 ;  /* 0x0000001f00067807 */ /* 0x000fca0000000000 */
[----:B------:R-:W1:Y:S01]  /*2d60*/  SHFL.DOWN PT, R0, R5, 0x1, R6 ;  /* 0x0820000005007989 */ /* 0x000e6200000e0006 */
[C---:B0-----:R-:W-:Y:S02]  /*2d70*/  ISETP.GE.AND P0, PT, R4.reuse, R6, PT ;  /* 0x000000060400720c */ /* 0x041fe40003f06270 */
[C---:B------:R-:W-:Y:S02]  /*2d80*/  IADD3 R7, PT, PT, R4.reuse, 0x2, RZ ;  /* 0x0000000204077810 */ /* 0x040fe40007ffe0ff */
[----:B------:R-:W-:-:S09]  /*2d90*/  ISETP.NE.AND P1, PT, R4, RZ, PT ;  /* 0x000000ff0400720c */ /* 0x000fd20003f25270 */
[----:B-1----:R-:W-:Y:S01]  /*2da0*/  @!P0 FADD R5, R0, R5 ;  /* 0x0000000500058221 */ /* 0x002fe20000000000 */
[-C--:B------:R-:W-:Y:S02]  /*2db0*/  ISETP.GT.AND P0, PT, R7, R6.reuse, PT ;  /* 0x000000060700720c */ /* 0x080fe40003f04270 */
[----:B------:R-:W-:Y:S01]  /*2dc0*/  IADD3 R7, PT, PT, R4, 0x4, RZ ;  /* 0x0000000404077810 */ /* 0x000fe20007ffe0ff */
[----:B------:R-:W0:Y:S01]  /*2dd0*/  @!P1 S2R R8, SR_CgaCtaId ;  /* 0x0000000000089919 */ /* 0x000e220000008800 */
        /* <DEDUP_REMOVED lines=31> */
[----:B-1----:R-:W1:Y:S04]  /*2fd0*/  LDS.128 R4, [UR4+0x20] ;  /* 0x00002004ff047984 */ /* 0x002e680008000c00 */
        /* <DEDUP_REMOVED lines=29> */
.L_x_200:
        /* <DEDUP_REMOVED lines=28> */
[----:B------:R-:W-:Y:S02]  /*3370*/  HFMA2 R11, -RZ, RZ, 0, 0.0078125 ;  /* 0x00002000ff0b7431 */ /* 0x000fe400000001ff */
[----:B------:R-:W-:-:S04]  /*3380*/  FADD R15, R14, R15 ;  /* 0x0000000f0e0f7221 */ /* 0x000fc80000000000 */
        /* <DEDUP_REMOVED lines=10> */
.L_x_216:
[----:B------:R-:W-:-:S05]  /*3430*/  IMAD.WIDE R2, R11, 0x4, R4 ;  /* 0x000000040b027825 */ /* 0x000fca00078e0204 */
        /* <DEDUP_REMOVED lines=16> */
[----:B0-----:R-:W-:-:S04]  /*3540*/  MOV R3, R7 ;  /* 0x0000000700037202 */ /* 0x001fc80000000f00 */
[----:B------:R-:W-:-:S04]  /*3550*/  IADD3 R2, PT, PT, -R11, R3, RZ ;  /* 0x000000030b027210 */ /* 0x000fc80007ffe1ff */
[----:B------:R-:W-:Y:S01]  /*3560*/  ISETP.GE.AND P0, PT, R2, 0x2000, PT ;  /* 0x000020000200780c */ /* 0x000fe20003f06270 */
        /* <DEDUP_REMOVED lines=16> */
[----:B------:R-:W-:Y:S06]  /*3670*/  @!P0 BRA `(.L_x_215) ;  /* 0x0000000800308947 */ /* 0x000fec0003800000 */
[----:B------:R-:W-:-:S04]  /*3680*/  IADD3 R11, PT, PT, R11, 0x2000, RZ ;  /* 0x000020000b0b7810 */ /* 0x000fc80007ffe0ff */
[----:B------:R-:W-:-:S13]  /*3690*/  ISETP.GT.AND P0, PT, R11, R6, PT ;  /* 0x000000060b00720c */ /* 0x000fda0003f04270 */
[----:B------:R-:W-:Y:S05]  /*36a0*/  @!P0 BRA `(.L_x_216) ;  /* 0xfffffffc00608947 */ /* 0x000fea000383ffff */
.L_x_214:
        /* <DEDUP_REMOVED lines=20> */
.L_x_220:
        /* <DEDUP_REMOVED lines=8> */
.L_x_219:
[----:B------:R-:W-:Y:S05]  /*3870*/  BSYNC.RECONVERGENT B2 ;  /* 0x0000000000027941 */ /* 0x000fea0003800200 */
.L_x_218:
        /* <DEDUP_REMOVED lines=16> */
.L_x_223:
        /* <DEDUP_REMOVED lines=46> */
.L_x_222:
[----:B------:R-:W-:Y:S05]  /*3c60*/  BSYNC.RECONVERGENT B2 ;  /* 0x0000000000027941 */ /* 0x000fea0003800200 */
.L_x_221:
        /* <DEDUP_REMOVED lines=31> */
.L_x_225:
[----:B------:R-:W-:Y:S05]  /*3e60*/  BSYNC.RECONVERGENT B2 ;  /* 0x0000000000027941 */ /* 0x000fea0003800200 */
.L_x_224:
        /* <DEDUP_REMOVED lines=12> */
.L_x_217:
[----:B------:R-:W-:Y:S05]  /*3f30*/  BSYNC.RECONVERGENT B1 ;  /* 0x0000000000017941 */ /* 0x000fea0003800200 */
.L_x_215:
        /* <DEDUP_REMOVED lines=50> */
[----:B------:R-:W-:-:S07]  /*4260*/  FADD R0, R18, R19 ;  /* 0x0000001312007221 */ /* 0x000fce0000000000 */
.L_x_187:
[----:B------:R-:W-:Y:S05]  /*4270*/  BSYNC.RECONVERGENT B0 ;  /* 0x0000000000007941 */ /* 0x000fea0003800200 */
.L_x_171:
[----:B------:R-:W-:Y:S05]  /*4280*/  @P0 EXIT ;  /* 0x000000000000094d */ /* 0x000fea0003800000 */
[----:B0-23--:R-:W0:Y:S01]  /*4290*/  LDC.64 R2, c[0x0][0x388] ;  /* 0x0000e200ff027b82 */ /* 0x00de220000000a00 */
[----:B------:R-:W4:Y:S02]  /*42a0*/  LDCU UR4, c[0x0][0x398] ;  /* 0x00007300ff0477ac */ /* 0x000f240008000800 */
[----:B----4-:R-:W-:-:S05]  /*42b0*/  FADD R5, R0, UR4 ;  /* 0x0000000400057e21 */ /* 0x010fca0008000000 */
[----:B0-----:R-:W-:Y:S01]  /*42c0*/  STG.E desc[UR6][R2.64], R5 ;  /* 0x0000000502007986 */ /* 0x001fe2000c101906 */
[----:B------:R-:W-:Y:S05]  /*42d0*/  EXIT ;  /* 0x000000000000794d */ /* 0x000fea0003800000 */
.L_x_226:
        /* <DEDUP_REMOVED lines=10> */
.L_x_358:


//--------------------- .text._ZN3cub18CUB_300001_SM_10006detail6reduce18DeviceReduceKernelINS2_10policy_hubIfjN4cuda3std3__44plusIfEEE10Policy1000EPfjS9_fNS7_10__identityEEEvT0_PT3_T1_NS0_13GridEvenShareISH_EET2_T4_ --------------------------
	.section	.text._ZN3cub18CUB_300001_SM_10006detail6reduce18DeviceReduceKernelINS2_10policy_hubIfjN4cuda3std3__44plusIfEEE10Policy1000EPfjS9_fNS7_10__identityEEEvT0_PT3_T1_NS0_13GridEvenShareISH_EET2_T4_,"ax",@progbits
	.align	128
        .global         _ZN3cub18CUB_300001_SM_10006detail6reduce18DeviceReduceKernelINS2_10policy_hubIfjN4cuda3std3__44plusIfEEE10Policy1000EPfjS9_fNS7_10__identityEEEvT0_PT3_T1_NS0_13GridEvenShareISH_EET2_T4_
        .type           _ZN3cub18CUB_300001_SM_10006detail6reduce18DeviceReduceKernelINS2_10policy_hubIfjN4cuda3std3__44plusIfEEE10Policy1000EPfjS9_fNS7_10__identityEEEvT0_PT3_T1_NS0_13GridEvenShareISH_EET2_T4_,@function
        .size           _ZN3cub18CUB_300001_SM_10006detail6reduce18DeviceReduceKernelINS2_10policy_hubIfjN4cuda3std3__44plusIfEEE10Policy1000EPfjS9_fNS7_10__identityEEEvT0_PT3_T1_NS0_13GridEvenShareISH_EET2_T4_,(.L_x_359 - _ZN3cub18CUB_300001_SM_10006detail6reduce18DeviceReduceKernelINS2_10policy_hubIfjN4cuda3std3__44plusIfEEE10Policy1000EPfjS9_fNS7_10__identityEEEvT0_PT3_T1_NS0_13GridEvenShareISH_EET2_T4_)
        .other          _ZN3cub18CUB_300001_SM_10006detail6reduce18DeviceReduceKernelINS2_10policy_hubIfjN4cuda3std3__44plusIfEEE10Policy1000EPfjS9_fNS7_10__identityEEEvT0_PT3_T1_NS0_13GridEvenShareISH_EET2_T4_,@"STO_CUDA_ENTRY STV_DEFAULT"
_ZN3cub18CUB_300001_SM_10006detail6reduce18DeviceReduceKernelINS2_10policy_hubIfjN4cuda3std3__44plusIfEEE10Policy1000EPfjS9_fNS7_10__identityEEEvT0_PT3_T1_NS0_13GridEvenShareISH_EET2_T4_:
.text._ZN3cub18CUB_300001_SM_10006detail6reduce18DeviceReduceKernelINS2_10policy_hubIfjN4cuda3std3__44plusIfEEE10Policy1000EPfjS9_fNS7_10__identityEEEvT0_PT3_T1_NS0_13GridEvenShareISH_EET2_T4_:
[----:B------:R-:W-:Y:S01]  /*0000*/  LDC R1, c[0x0][0x37c] ;  /* 0x0000df00ff017b82 */ /* 0x000fe20000000800 */
[----:B------:R-:W0:Y:S01]  /*0010*/  S2R R0, SR_CTAID.X ;  /* 0x0000000000007919 */ /* 0x000e220000002500 */
[----:B------:R-:W1:Y:S01]  /*0020*/  LDCU UR4, c[0x0][0x380] ;  /* 0x00007000ff0477ac */ /* 0x000e620008000800 */
[----:B------:R-:W-:Y:S01]  /*0030*/  BSSY.RECONVERGENT B0, `(.L_x_227) ;  /* 0x0000310000007945 */ /* 0x000fe20003800200 */
[----:B------:R-:W2:Y:S01]  /*0040*/  LDCU UR5, c[0x0][0x3ac] ;  /* 0x00007580ff0577ac */ /* 0x000ea20008000800 */
[----:B------:R-:W3:Y:S01]  /*0050*/  LDCU.64 UR8, c[0x0][0x358] ;  /* 0x00006b00ff0877ac */ /* 0x000ee20008000a00 */
[----:B-1----:R-:W-:Y:S02]  /*0060*/  ULOP3.LUT UP0, URZ, UR4, 0x7, URZ, 0xc0, !UPT ;  /* 0x0000000704ff7892 */ /* 0x002fe4000f80c0ff */
[----:B--2---:R-:W-:Y:S01]  /*0070*/  USHF.L.U32 UR5, UR5, 0xd, URZ ;  /* 0x0000000d05057899 */ /* 0x004fe200080006ff */
[----:B0-----:R-:W-:-:S06]  /*0080*/  SHF.L.U32 R19, R0, 0xd, RZ ;  /* 0x0000000d00137819 */ /* 0x001fcc00000006ff */
[----:B---3--:R-:W-:Y:S05]  /*0090*/  BRA.U UP0, `(.L_x_228) ;  /* 0x0000001500ec7547 */ /* 0x008fea000b800000 */
[----:B------:R-:W0:Y:S02]  /*00a0*/  LDC R22, c[0x0][0x3a8] ;  /* 0x0000ea00ff167b82 */ /* 0x000e240000000800 */
[----:B0-----:R-:W-:-:S05]  /*00b0*/  IMAD R3, R0, -0x2000, R22 ;  /* 0xffffe00000037824 */ /* 0x001fca00078e0216 */
[----:B------:R-:W-:-:S13]  /*00c0*/  ISETP.GT.U32.AND P0, PT, R3, 0x1fff, PT ;  /* 0x00001fff0300780c */ /* 0x000fda0003f04070 */
[----:B------:R-:W-:Y:S05]  /*00d0*/  @P0 BRA `(.L_x_229) ;  /* 0x0000000c00040947 */ /* 0x000fea0003800000 */
[----:B------:R-:W0:Y:S01]  /*00e0*/  S2R R4, SR_TID.X ;  /* 0x0000000000047919 */ /* 0x000e220000002100 */
[----:B------:R-:W-:Y:S01]  /*00f0*/  BSSY.RECONVERGENT B1, `(.L_x_230) ;  /* 0x000000a000017945 */ /* 0x000fe20003800200 */
[----:B------:R-:W-:Y:S01]  /*0100*/  HFMA2 R2, -RZ, RZ, 0, 0 ;  /* 0x00000000ff027431 */ /* 0x000fe200000001ff */
[----:B0-----:R-:W-:Y:S02]  /*0110*/  ISETP.GE.U32.AND P0, PT, R4, R3, PT ;  /* 0x000000030400720c */ /* 0x001fe40003f06070 */
[----:B------:R-:W-:-:S11]  /*0120*/  MOV R5, R4 ;  /* 0x0000000400057202 */ /* 0x000fd60000000f00 */
[----:B------:R-:W-:Y:S05]  /*0130*/  @P0 BRA `(.L_x_231) ;  /* 0x0000000000140947 */ /* 0x000fea0003800000 */
[----:B------:R-:W0:Y:S01]  /*0140*/  LDC.64 R6, c[0x0][0x380] ;  /* 0x0000e000ff067b82 */ /* 0x000e220000000a00 */
[----:B------:R-:W-:-:S04]  /*0150*/  IMAD R5, R0, 0x2000, R4 ;  /* 0x0000200000057824 */ /* 0x000fc800078e0204 */
[----:B0-----:R-:W-:-:S05]  /*0160*/  IMAD.WIDE.U32 R6, R5, 0x4, R6 ;  /* 0x0000000405067825 */ /* 0x001fca00078e0006 */
[----:B------:R0:W5:Y:S01]  /*0170*/  LDG.E.CONSTANT R2, desc[UR8][R6.64] ;  /* 0x0000000806027981 */ /* 0x000162000c1e9900 */
[----:B------:R-:W-:-:S07]  /*0180*/  IADD3 R5, PT, PT, R4, 0x200, RZ ;  /* 0x0000020004057810 */ /* 0x000fce0007ffe0ff */
.L_x_231:
[----:B------:R-:W-:Y:S05]  /*0190*/  BSYNC.RECONVERGENT B1 ;  /* 0x0000000000017941 */ /* 0x000fea0003800200 */
.L_x_230:
[----:B------:R-:W-:Y:S01]  /*01a0*/  ISETP.GE.U32.AND P0, PT, R5, R3, PT ;  /* 0x000000030500720c */ /* 0x000fe20003f06070 */
[----:B------:R-:W-:-:S12]  /*01b0*/  BSSY.RECONVERGENT B1, `(.L_x_232) ;  /* 0x0000030000017945 */ /* 0x000fd80003800200 */
[----:B------:R-:W-:Y:S05]  /*01c0*/  @P0 BRA `(.L_x_233) ;  /* 0x0000000000b80947 */ /* 0x000fea0003800000 */
[----:B0-----:R-:W-:Y:S01]  /*01d0*/  LOP3.LUT R7, RZ, R5, RZ, 0x33, !PT ;  /* 0x00000005ff077212 */ /* 0x001fe200078e33ff */
[----:B------:R-:W-:Y:S03]  /*01e0*/  BSSY.RECONVERGENT B2, `(.L_x_234) ;  /* 0x0000014000027945 */ /* 0x000fe60003800200 */
[----:B------:R-:W-:-:S04]  /*01f0*/  IADD3 R7, PT, PT, R7, R22, RZ ;  /* 0x0000001607077210 */ /* 0x000fc80007ffe0ff */
[----:B------:R-:W-:Y:S01]  /*0200*/  LOP3.LUT R6, R7, 0x600, RZ, 0xc0, !PT ;  /* 0x0000060007067812 */ /* 0x000fe200078ec0ff */
[----:B------:R-:W-:-:S03]  /*0210*/  IMAD R8, R0, -0x2000, R7 ;  /* 0xffffe00000087824 */ /* 0x000fc600078e0207 */
[----:B------:R-:W-:Y:S02]  /*0220*/  ISETP.NE.AND P0, PT, R6, 0x600, PT ;  /* 0x000006000600780c */ /* 0x000fe40003f05270 */
[----:B------:R-:W-:-:S11]  /*0230*/  ISETP.GE.U32.AND P1, PT, R8, 0x600, PT ;  /* 0x000006000800780c */ /* 0x000fd60003f26070 */
[----:B------:R-:W-:Y:S05]  /*0240*/  @!P0 BRA `(.L_x_235) ;  /* 0x0000000000348947 */ /* 0x000fea0003800000 */
[----:B------:R-:W0:Y:S01]  /*0250*/  LDC.64 R8, c[0x0][0x380] ;  /* 0x0000e000ff087b82 */ /* 0x000e220000000a00 */
[----:B------:R-:W-:Y:S02]  /*0260*/  LEA.HI R6, R7, 0x1, RZ, 0x17 ;  /* 0x0000000107067811 */ /* 0x000fe400078fb8ff */
[----:B------:R-:W-:Y:S02]  /*0270*/  LEA R11, R0, R5, 0xd ;  /* 0x00000005000b7211 */ /* 0x000fe400078e68ff */
[----:B------:R-:W-:-:S05]  /*0280*/  LOP3.LUT R6, R6, 0x3, RZ, 0xc0, !PT ;  /* 0x0000000306067812 */ /* 0x000fca00078ec0ff */
[----:B------:R-:W-:-:S07]  /*0290*/  IMAD.MOV R10, RZ, RZ, -R6 ;  /* 0x000000ffff0a7224 */ /* 0x000fce00078e0a06 */
.L_x_236:
[----:B0-----:R-:W-:-:S06]  /*02a0*/  IMAD.WIDE.U32 R6, R11, 0x4, R8 ;  /* 0x000000040b067825 */ /* 0x001fcc00078e0008 */
[----:B------:R-:W2:Y:S01]  /*02b0*/  LDG.E.CONSTANT R7, desc[UR8][R6.64] ;  /* 0x0000000806077981 */ /* 0x000ea2000c1e9900 */
[----:B------:R-:W-:Y:S02]  /*02c0*/  IADD3 R10, PT, PT, R10, 0x1, RZ ;  /* 0x000000010a0a7810 */ /* 0x000fe40007ffe0ff */
[----:B------:R-:W-:Y:S02]  /*02d0*/  IADD3 R5, PT, PT, R5, 0x200, RZ ;  /* 0x0000020005057810 */ /* 0x000fe40007ffe0ff */
[----:B------:R-:W-:Y:S02]  /*02e0*/  ISETP.NE.AND P0, PT, R10, RZ, PT ;  /* 0x000000ff0a00720c */ /* 0x000fe40003f05270 */
[----:B------:R-:W-:Y:S01]  /*02f0*/  IADD3 R11, PT, PT, R11, 0x200, RZ ;  /* 0x000002000b0b7810 */ /* 0x000fe20007ffe0ff */
[----:B--2--5:R-:W-:-:S10]  /*0300*/  FADD R2, R7, R2 ;  /* 0x0000000207027221 */ /* 0x024fd40000000000 */
[----:B------:R-:W-:Y:S05]  /*0310*/  @P0 BRA `(.L_x_236) ;  /* 0xfffffffc00e00947 */ /* 0x000fea000383ffff */
.L_x_235:
[----:B------:R-:W-:Y:S05]  /*0320*/  BSYNC.RECONVERGENT B2 ;  /* 0x0000000000027941 */ /* 0x000fea0003800200 */
.L_x_234:
[----:B------:R-:W-:Y:S05]  /*0330*/  @!P1 BRA `(.L_x_233) ;  /* 0x00000000005c9947 */ /* 0x000fea0003800000 */
[----:B------:R-:W0:Y:S01]  /*0340*/  LDC.64 R6, c[0x0][0x380] ;  /* 0x0000e000ff067b82 */ /* 0x000e220000000a00 */
[----:B------:R-:W-:Y:S01]  /*0350*/  VIADD R16, R5, 0x400 ;  /* 0x0000040005107836 */ /* 0x000fe20000000000 */
[----:B------:R-:W-:-:S07]  /*0360*/  LEA R5, R0, R5, 0xd ;  /* 0x0000000500057211 */ /* 0x000fce00078e68ff */
.L_x_237:
[C---:B------:R-:W-:Y:S01]  /*0370*/  IADD3 R11, PT, PT, R5.reuse, 0x200, RZ ;  /* 0x00000200050b7810 */ /* 0x040fe20007ffe0ff */
[C---:B0-----:R-:W-:Y:S01]  /*0380*/  IMAD.WIDE.U32 R8, R5.reuse, 0x4, R6 ;  /* 0x0000000405087825 */ /* 0x041fe200078e0006 */
[----:B------:R-:W-:-:S03]  /*0390*/  IADD3 R13, PT, PT, R5, 0x400, RZ ;  /* 0x00000400050d7810 */ /* 0x000fc60007ffe0ff */
[--C-:B------:R-:W-:Y:S02]  /*03a0*/  IMAD.WIDE.U32 R10, R11, 0x4, R6.reuse ;  /* 0x000000040b0a7825 */ /* 0x100fe400078e0006 */
[----:B------:R-:W2:Y:S02]  /*03b0*/  LDG.E.CONSTANT R9, desc[UR8][R8.64] ;  /* 0x0000000808097981 */ /* 0x000ea4000c1e9900 */
[----:B------:R-:W-:Y:S02]  /*03c0*/  VIADD R15, R5, 0x600 ;  /* 0x00000600050f7836 */ /* 0x000fe40000000000 */
[--C-:B------:R-:W-:Y:S01]  /*03d0*/  IMAD.WIDE.U32 R12, R13, 0x4, R6.reuse ;  /* 0x000000040d0c7825 */ /* 0x100fe200078e0006 */
[----:B------:R-:W3:Y:S03]  /*03e0*/  LDG.E.CONSTANT R11, desc[UR8][R10.64] ;  /* 0x000000080a0b7981 */ /* 0x000ee6000c1e9900 */
[----:B------:R-:W-:-:S02]  /*03f0*/  IMAD.WIDE.U32 R14, R15, 0x4, R6 ;  /* 0x000000040f0e7825 */ /* 0x000fc400078e0006 */
[----:B------:R-:W4:Y:S04]  /*0400*/  LDG.E.CONSTANT R13, desc[UR8][R12.64] ;  /* 0x000000080c0d7981 */ /* 0x000f28000c1e9900 */
[----:B------:R-:W4:Y:S01]  /*0410*/  LDG.E.CONSTANT R15, desc[UR8][R14.64] ;  /* 0x000000080e0f7981 */ /* 0x000f22000c1e9900 */
[C---:B------:R-:W-:Y:S02]  /*0420*/  IADD3 R18, PT, PT, R16.reuse, 0x400, RZ ;  /* 0x0000040010127810 */ /* 0x040fe40007ffe0ff */
[----:B------:R-:W-:Y:S02]  /*0430*/  IADD3 R16, PT, PT, R16, 0x800, RZ ;  /* 0x0000080010107810 */ /* 0x000fe40007ffe0ff */
[----:B------:R-:W-:Y:S02]  /*0440*/  ISETP.GE.AND P0, PT, R18, R3, PT ;  /* 0x000000031200720c */ /* 0x000fe40003f06270 */
[----:B------:R-:W-:Y:S01]  /*0450*/  IADD3 R5, PT, PT, R5, 0x800, RZ ;  /* 0x0000080005057810 */ /* 0x000fe20007ffe0ff */
[----:B--2--5:R-:W-:-:S04]  /*0460*/  FADD R2, R9, R2 ;  /* 0x0000000209027221 */ /* 0x024fc80000000000 */
[----:B---3--:R-:W-:-:S04]  /*0470*/  FADD R2, R2, R11 ;  /* 0x0000000b02027221 */ /* 0x008fc80000000000 */
[----:B----4-:R-:W-:-:S04]  /*0480*/  FADD R2, R2, R13 ;  /* 0x0000000d02027221 */ /* 0x010fc80000000000 */
[----:B------:R-:W-:Y:S01]  /*0490*/  FADD R2, R2, R15 ;  /* 0x0000000f02027221 */ /* 0x000fe20000000000 */
[----:B------:R-:W-:Y:S06]  /*04a0*/  @!P0 BRA `(.L_x_237) ;  /* 0xfffffffc00b08947 */ /* 0x000fec000383ffff */
.L_x_233:
[----:B------:R-:W-:Y:S05]  /*04b0*/  BSYNC.RECONVERGENT B1 ;  /* 0x0000000000017941 */ /* 0x000fea0003800200 */
.L_x_232:
[----:B------:R-:W-:Y:S01]  /*04c0*/  ISETP.GE.U32.AND P0, PT, R3, 0x200, PT ;  /* 0x000002000300780c */ /* 0x000fe20003f06070 */
[----:B0----5:R-:W-:-:S12]  /*04d0*/  IMAD.MOV.U32 R7, RZ, RZ, R2 ;  /* 0x000000ffff077224 */ /* 0x021fd800078e0002 */
[----:B------:R-:W-:Y:S05]  /*04e0*/  @!P0 BRA `(.L_x_238) ;  /* 0x0000000000d08947 */ /* 0x000fea0003800000 */
[----:B------:R-:W0:Y:S01]  /*04f0*/  S2R R8, SR_LANEID ;  /* 0x0000000000087919 */ /* 0x000e220000000000 */
[----:B------:R-:W1:Y:S02]  /*0500*/  SHFL.DOWN PT, R2, R7, 0x1, 0x1f ;  /* 0x08201f0007027f89 */ /* 0x000e6400000e0000 */
[----:B-1----:R-:W-:Y:S01]  /*0510*/  FADD R2, R2, R7 ;  /* 0x0000000702027221 */ /* 0x002fe20000000000 */
[C---:B0-----:R-:W-:Y:S02]  /*0520*/  ISETP.GT.AND P0, PT, R8.reuse, 0x1e, PT ;  /* 0x0000001e0800780c */ /* 0x041fe40003f04270 */
        /* <DEDUP_REMOVED lines=28> */
[----:B------:R-:W0:Y:S04]  /*06f0*/  LDS.128 R12, [UR4+0x10] ;  /* 0x00001004ff0c7984 */ /* 0x000e280008000c00 */
[----:B------:R-:W2:Y:S04]  /*0700*/  LDS.128 R8, [UR4+0x20] ;  /* 0x00002004ff087984 */ /* 0x000ea80008000c00 */
[----:B-1----:R-:W1:Y:S04]  /*0710*/  LDS.128 R4, [UR4+0x30] ;  /* 0x00003004ff047984 */ /* 0x002e680008000c00 */
[----:B------:R-:W3:Y:S01]  /*0720*/  LDS.128 R16, [UR4+0x40] ;  /* 0x00004004ff107984 */ /* 0x000ee20008000c00 */
[----:B0-----:R-:W-:-:S04]  /*0730*/  FADD R13, R2, R13 ;  /* 0x0000000d020d7221 */ /* 0x001fc80000000000 */
[----:B------:R-:W-:-:S04]  /*0740*/  FADD R14, R13, R14 ;  /* 0x0000000e0d0e7221 */ /* 0x000fc80000000000 */
[----:B------:R-:W-:-:S04]  /*0750*/  FADD R15, R14, R15 ;  /* 0x0000000f0e0f7221 */ /* 0x000fc80000000000 */
[----:B--2---:R-:W-:-:S04]  /*0760*/  FADD R8, R15, R8 ;  /* 0x000000080f087221 */ /* 0x004fc80000000000 */
[----:B------:R-:W-:-:S04]  /*0770*/  FADD R9, R8, R9 ;  /* 0x0000000908097221 */ /* 0x000fc80000000000 */
[----:B------:R-:W-:-:S04]  /*0780*/  FADD R10, R9, R10 ;  /* 0x0000000a090a7221 */ /* 0x000fc80000000000 */
[----:B------:R-:W-:-:S04]  /*0790*/  FADD R11, R10, R11 ;  /* 0x0000000b0a0b7221 */ /* 0x000fc80000000000 */
[----:B-1----:R-:W-:-:S04]  /*07a0*/  FADD R4, R11, R4 ;  /* 0x000000040b047221 */ /* 0x002fc80000000000 */
        /* <DEDUP_REMOVED lines=8> */
.L_x_238:
[----:B------:R-:W0:Y:S01]  /*0830*/  S2R R8, SR_LANEID ;  /* 0x0000000000087919 */ /* 0x000e220000000000 */
[----:B------:R-:W-:-:S04]  /*0840*/  LOP3.LUT R2, R4, 0x3e0, RZ, 0xc0, !PT ;  /* 0x000003e004027812 */ /* 0x000fc800078ec0ff */
[----:B------:R-:W-:Y:S02]  /*0850*/  IADD3 R6, PT, PT, R2, 0x20, RZ ;  /* 0x0000002002067810 */ /* 0x000fe40007ffe0ff */
[----:B------:R-:W-:Y:S02]  /*0860*/  LOP3.LUT R2, RZ, R2, RZ, 0x33, !PT ;  /* 0x00000002ff027212 */ /* 0x000fe400078e33ff */
[----:B------:R-:W-:Y:S02]  /*0870*/  ISETP.GT.U32.AND P0, PT, R6, R3, PT ;  /* 0x000000030600720c */ /* 0x000fe40003f04070 */
        /* <DEDUP_REMOVED lines=19> */
[----:B------:R-:W-:-:S04]  /*09b0*/  @!P1 MOV R8, 0x400 ;  /* 0x0000040000089802 */ /* 0x000fc80000000f00 */
[----:B0-----:R-:W-:-:S04]  /*09c0*/  @!P1 LEA R9, R9, R8, 0x18 ;  /* 0x0000000809099211 */ /* 0x001fc800078ec0ff */
[----:B-1----:R-:W-:Y:S01]  /*09d0*/  @!P0 FADD R7, R7, R2 ;  /* 0x0000000207078221 */ /* 0x002fe20000000000 */
[----:B------:R-:W-:Y:S02]  /*09e0*/  ISETP.GT.AND P0, PT, R6, R5, PT ;  /* 0x000000050600720c */ /* 0x000fe40003f04270 */
[----:B------:R-:W-:Y:S02]  /*09f0*/  @!P1 SHF.R.U32.HI R6, RZ, 0x3, R4 ;  /* 0x00000003ff069819 */ /* 0x000fe40000011604 */
[----:B------:R-:W0:Y:S02]  /*0a00*/  SHFL.DOWN PT, R2, R7, 0x10, R5 ;  /* 0x0a00000007027989 */ /* 0x000e2400000e0005 */
[----:B------:R-:W-:-:S04]  /*0a10*/  @!P1 LOP3.LUT R6, R6, 0x7c, RZ, 0xc0, !PT ;  /* 0x0000007c06069812 */ /* 0x000fc800078ec0ff */
[----:B------:R-:W-:-:S03]  /*0a20*/  @!P1 IADD3 R9, PT, PT, R6, R9, RZ ;  /* 0x0000000906099210 */ /* 0x000fc60007ffe0ff */
[----:B0-----:R-:W-:Y:S01]  /*0a30*/  @!P0 FADD R7, R7, R2 ;  /* 0x0000000207078221 */ /* 0x001fe20000000000 */
[----:B------:R-:W-:-:S03]  /*0a40*/  ISETP.NE.AND P0, PT, R4, RZ, PT ;  /* 0x000000ff0400720c */ /* 0x000fc60003f05270 */
[----:B------:R-:W-:-:S05]  /*0a50*/  IMAD.MOV.U32 R2, RZ, RZ, R7 ;  /* 0x000000ffff027224 */ /* 0x000fca00078e0007 */
[----:B------:R0:W-:Y:S01]  /*0a60*/  @!P1 STS [R9+0x10], R2 ;  /* 0x0000100209009388 */ /* 0x0001e20000000800 */
[----:B------:R-:W-:Y:S06]  /*0a70*/  BAR.SYNC.DEFER_BLOCKING 0x0 ;  /* 0x0000000000007b1d */ /* 0x000fec0000010000 */
[----:B------:R-:W-:Y:S05]  /*0a80*/  @P0 BRA `(.L_x_239) ;  /* 0x0000002400a80947 */ /* 0x000fea0003800000 */
[----:B------:R-:W1:Y:S01]  /*0a90*/  S2UR UR5, SR_CgaCtaId ;  /* 0x00000000000579c3 */ /* 0x000e620000008800 */
[----:B------:R-:W-:Y:S01]  /*0aa0*/  UMOV UR4, 0x400 ;  /* 0x0000040000047882 */ /* 0x000fe20000000000 */
[C---:B------:R-:W-:Y:S02]  /*0ab0*/  ISETP.GT.U32.AND P2, PT, R3.reuse, 0x20, PT ;  /* 0x000000200300780c */ /* 0x040fe40003f44070 */
[C---:B------:R-:W-:Y:S02]  /*0ac0*/  ISETP.GT.U32.AND P3, PT, R3.reuse, 0x40, PT ;  /* 0x000000400300780c */ /* 0x040fe40003f64070 */
[C---:B------:R-:W-:Y:S02]  /*0ad0*/  ISETP.GT.U32.AND P1, PT, R3.reuse, 0x60, PT ;  /* 0x000000600300780c */ /* 0x040fe40003f24070 */
[----:B------:R-:W-:Y:S01]  /*0ae0*/  ISETP.GT.U32.AND P4, PT, R3, 0xc0, PT ;  /* 0x000000c00300780c */ /* 0x000fe20003f84070 */
[----:B-1----:R-:W-:-:S09]  /*0af0*/  ULEA UR4, UR5, UR4, 0x18 ;  /* 0x0000000405047291 */ /* 0x002fd2000f8ec0ff */
[----:B------:R-:W1:Y:S04]  /*0b00*/  LDS.128 R4, [UR4+0x10] ;  /* 0x00001004ff047984 */ /* 0x000e680008000c00 */
[----:B0-----:R-:W0:Y:S04]  /*0b10*/  LDS.128 R8, [UR4+0x20] ;  /* 0x00002004ff087984 */ /* 0x001e280008000c00 */
[----:B------:R-:W2:Y:S04]  /*0b20*/  LDS.128 R12, [UR4+0x30] ;  /* 0x00003004ff0c7984 */ /* 0x000ea80008000c00 */
[----:B------:R-:W3:Y:S01]  /*0b30*/  LDS.128 R16, [UR4+0x40] ;  /* 0x00004004ff107984 */ /* 0x000ee20008000c00 */
[----:B-1----:R-:W-:Y:S01]  /*0b40*/  @P2 FADD R2, R2, R5 ;  /* 0x0000000502022221 */ /* 0x002fe20000000000 */
[----:B------:R-:W-:-:S03]  /*0b50*/  ISETP.GT.U32.AND P2, PT, R3, 0x80, PT ;  /* 0x000000800300780c */ /* 0x000fc60003f44070 */
[----:B------:R-:W-:Y:S01]  /*0b60*/  @P3 FADD R2, R2, R6 ;  /* 0x0000000602023221 */ /* 0x000fe20000000000 */
[----:B------:R-:W-:-:S03]  /*0b70*/  ISETP.GT.U32.AND P3, PT, R3, 0xa0, PT ;  /* 0x000000a00300780c */ /* 0x000fc60003f64070 */
[----:B------:R-:W-:Y:S01]  /*0b80*/  @P1 FADD R2, R2, R7 ;  /* 0x0000000702021221 */ /* 0x000fe20000000000 */
[----:B------:R-:W-:-:S05]  /*0b90*/  ISETP.GT.U32.AND P1, PT, R3, 0xe0, PT ;  /* 0x000000e00300780c */ /* 0x000fca0003f24070 */
[----:B0-----:R-:W-:Y:S01]  /*0ba0*/  @P2 FADD R2, R2, R8 ;  /* 0x0000000802022221 */ /* 0x001fe20000000000 */
[----:B------:R-:W-:-:S03]  /*0bb0*/  ISETP.GT.U32.AND P2, PT, R3, 0x100, PT ;  /* 0x000001000300780c */ /* 0x000fc60003f44070 */
[----:B------:R-:W-:Y:S01]  /*0bc0*/  @P3 FADD R2, R2, R9 ;  /* 0x0000000902023221 */ /* 0x000fe20000000000 */
[----:B------:R-:W-:-:S03]  /*0bd0*/  ISETP.GT.U32.AND P3, PT, R3, 0x120, PT ;  /* 0x000001200300780c */ /* 0x000fc60003f64070 */
[----:B------:R-:W-:Y:S01]  /*0be0*/  @P4 FADD R2, R2, R10 ;  /* 0x0000000a02024221 */ /* 0x000fe20000000000 */
[----:B------:R-:W-:-:S03]  /*0bf0*/  ISETP.GT.U32.AND P4, PT, R3, 0x140, PT ;  /* 0x000001400300780c */ /* 0x000fc60003f84070 */
[----:B------:R-:W-:Y:S01]  /*0c00*/  @P1 FADD R2, R2, R11 ;  /* 0x0000000b02021221 */ /* 0x000fe20000000000 */
[----:B------:R-:W-:-:S03]  /*0c10*/  ISETP.GT.U32.AND P1, PT, R3, 0x160, PT ;  /* 0x000001600300780c */ /* 0x000fc60003f24070 */
[----:B--2---:R-:W-:Y:S01]  /*0c20*/  @P2 FADD R2, R2, R12 ;  /* 0x0000000c02022221 */ /* 0x004fe20000000000 */
[----:B------:R-:W-:-:S03]  /*0c30*/  ISETP.GT.U32.AND P2, PT, R3, 0x180, PT ;  /* 0x000001800300780c */ /* 0x000fc60003f44070 */
[----:B------:R-:W-:Y:S01]  /*0c40*/  @P3 FADD R2, R2, R13 ;  /* 0x0000000d02023221 */ /* 0x000fe20000000000 */
[----:B------:R-:W-:-:S03]  /*0c50*/  ISETP.GT.U32.AND P3, PT, R3, 0x1a0, PT ;  /* 0x000001a00300780c */ /* 0x000fc60003f64070 */
[----:B------:R-:W-:Y:S01]  /*0c60*/  @P4 FADD R2, R2, R14 ;  /* 0x0000000e02024221 */ /* 0x000fe20000000000 */
[----:B------:R-:W-:-:S03]  /*0c70*/  ISETP.GT.U32.AND P4, PT, R3, 0x1c0, PT ;  /* 0x000001c00300780c */ /* 0x000fc60003f84070 */
[----:B------:R-:W-:Y:S01]  /*0c80*/  @P1 FADD R2, R2, R15 ;  /* 0x0000000f02021221 */ /* 0x000fe20000000000 */
[----:B------:R-:W-:-:S03]  /*0c90*/  ISETP.GT.U32.AND P1, PT, R3, 0x1e0, PT ;  /* 0x000001e00300780c */ /* 0x000fc60003f24070 */
[----:B---3--:R-:W-:-:S04]  /*0ca0*/  @P2 FADD R2, R2, R16 ;  /* 0x0000001002022221 */ /* 0x008fc80000000000 */
[----:B------:R-:W-:-:S04]  /*0cb0*/  @P3 FADD R2, R2, R17 ;  /* 0x0000001102023221 */ /* 0x000fc80000000000 */
[----:B------:R-:W-:-:S04]  /*0cc0*/  @P4 FADD R2, R2, R18 ;  /* 0x0000001202024221 */ /* 0x000fc80000000000 */
[----:B------:R-:W-:Y:S01]  /*0cd0*/  @P1 FADD R2, R2, R19 ;  /* 0x0000001302021221 */ /* 0x000fe20000000000 */
[----:B------:R-:W-:Y:S06]  /*0ce0*/  BRA `(.L_x_239) ;  /* 0x0000002400107947 */ /* 0x000fec0003800000 */
.L_x_229:
[----:B------:R-:W0:Y:S01]  /*0cf0*/  S2R R18, SR_TID.X ;  /* 0x0000000000127919 */ /* 0x000e220000002100 */
[----:B------:R-:W1:Y:S02]  /*0d00*/  LDCU.64 UR6, c[0x0][0x380] ;  /* 0x00007000ff0677ac */ /* 0x000e640008000a00 */
[----:B-1----:R-:W-:Y:S02]  /*0d10*/  MOV R12, UR6 ;  /* 0x00000006000c7c02 */ /* 0x002fe40008000f00 */
[----:B------:R-:W-:Y:S02]  /*0d20*/  MOV R13, UR7 ;  /* 0x00000007000d7c02 */ /* 0x000fe40008000f00 */
[----:B0-----:R-:W-:-:S05]  /*0d30*/  LEA R27, R18, R19, 0x1 ;  /* 0x00000013121b7211 */ /* 0x001fca00078e08ff */
[----:B------:R-:W-:-:S05]  /*0d40*/  IMAD.WIDE.U32 R26, R27, 0x4, R12 ;  /* 0x000000041b1a7825 */ /* 0x000fca00078e000c */
        /* <DEDUP_REMOVED lines=8> */
[----:B------:R-:W-:Y:S01]  /*0dd0*/  ISETP.GE.U32.AND P0, PT, R3, UR5, PT ;  /* 0x0000000503007c0c */ /* 0x000fe2000bf06070 */
[----:B--2---:R-:W-:Y:S01]  /*0de0*/  FADD R4, R4, R5 ;  /* 0x0000000504047221 */ /* 0x004fe20000000000 */
[----:B---3--:R-:W-:Y:S01]  /*0df0*/  FADD R7, R6, R7 ;  /* 0x0000000706077221 */ /* 0x008fe20000000000 */
[----:B----4-:R-:W-:-:S03]  /*0e00*/  FADD R8, R8, R9 ;  /* 0x0000000908087221 */ /* 0x010fc60000000000 */
[----:B------:R-:W-:Y:S01]  /*0e10*/  FADD R4, R4, R7 ;  /* 0x0000000704047221 */ /* 0x000fe20000000000 */
[----:B-----5:R-:W-:Y:S01]  /*0e20*/  FADD R11, R10, R11 ;  /* 0x0000000b0a0b7221 */ /* 0x020fe20000000000 */
[----:B------:R-:W-:-:S03]  /*0e30*/  FADD R14, R14, R15 ;  /* 0x0000000f0e0e7221 */ /* 0x000fc60000000000 */
        /* <DEDUP_REMOVED lines=10> */
[----:B------:R-:W-:Y:S01]  /*0ee0*/  VIADD R20, R22, 0xffffe000 ;  /* 0xffffe00016147836 */ /* 0x000fe20000000000 */
[----:B------:R-:W-:Y:S01]  /*0ef0*/  IADD3 R19, PT, PT, R19, UR5, RZ ;  /* 0x0000000513137c10 */ /* 0x000fe2000fffe0ff */
[----:B------:R-:W-:-:S03]  /*0f00*/  UMOV UR4, URZ ;  /* 0x000000ff00047c82 */ /* 0x000fc60008000000 */
[C---:B------:R-:W-:Y:S02]  /*0f10*/  ISETP.GT.U32.AND P0, PT, R19.reuse, R20, PT ;  /* 0x000000141300720c */ /* 0x040fe40003f04070 */
[C---:B------:R-:W-:Y:S02]  /*0f20*/  IADD3 R21, PT, PT, R19.reuse, 0x200, RZ ;  /* 0x0000020013157810 */ /* 0x040fe40007ffe0ff */
[----:B------:R-:W-:Y:S02]  /*0f30*/  IADD3 R23, PT, PT, R19, R18, RZ ;  /* 0x0000001213177210 */ /* 0x000fe40007ffe0ff */
[----:B------:R-:W-:-:S07]  /*0f40*/  MOV R25, R19 ;  /* 0x0000001300197202 */ /* 0x000fce0000000f00 */
[----:B------:R-:W-:Y:S05]  /*0f50*/  @P0 BRA `(.L_x_241) ;  /* 0x0000000000940947 */ /* 0x000fea0003800000 */
[----:B------:R-:W0:Y:S08]  /*0f60*/  LDC R22, c[0x0][0x3a8] ;  /* 0x0000ea00ff167b82 */ /* 0x000e300000000800 */
[----:B------:R-:W1:Y:S02]  /*0f70*/  LDC.64 R12, c[0x0][0x380] ;  /* 0x0000e000ff0c7b82 */ /* 0x000e640000000a00 */
.L_x_242:
[----:B------:R-:W-:-:S05]  /*0f80*/  LEA R15, R18, R25, 0x1 ;  /* 0x00000019120f7211 */ /* 0x000fca00078e08ff */
[----:B-1----:R-:W-:-:S05]  /*0f90*/  IMAD.WIDE.U32 R14, R15, 0x4, R12 ;  /* 0x000000040f0e7825 */ /* 0x002fca00078e000c */
[----:B------:R-:W2:Y:S04]  /*0fa0*/  LDG.E.64.CONSTANT R4, desc[UR8][R14.64] ;  /* 0x000000080e047981 */ /* 0x000ea8000c1e9b00 */
[----:B------:R-:W3:Y:S04]  /*0fb0*/  LDG.E.64.CONSTANT R6, desc[UR8][R14.64+0x1000] ;  /* 0x001000080e067981 */ /* 0x000ee8000c1e9b00 */
[----:B------:R-:W4:Y:S04]  /*0fc0*/  LDG.E.64.CONSTANT R2, desc[UR8][R14.64+0x2000] ;  /* 0x002000080e027981 */ /* 0x000f28000c1e9b00 */
[----:B------:R-:W5:Y:S01]  /*0fd0*/  LDG.E.64.CONSTANT R10, desc[UR8][R14.64+0x6000] ;  /* 0x006000080e0a7981 */ /* 0x000f62000c1e9b00 */
[----:B--2---:R-:W-:-:S03]  /*0fe0*/  FADD R24, R4, R17 ;  /* 0x0000001104187221 */ /* 0x004fc60000000000 */
[----:B------:R-:W5:Y:S01]  /*0ff0*/  LDG.E.64.CONSTANT R16, desc[UR8][R14.64+0x7000] ;  /* 0x007000080e107981 */ /* 0x000f62000c1e9b00 */
[----:B---3--:R-:W-:-:S03]  /*1000*/  FADD R9, R5, R6 ;  /* 0x0000000605097221 */ /* 0x008fc60000000000 */
[----:B------:R-:W2:Y:S01]  /*1010*/  LDG.E.64.CONSTANT R4, desc[UR8][R14.64+0x3000] ;  /* 0x003000080e047981 */ /* 0x000ea2000c1e9b00 */
[----:B----4-:R-:W-:Y:S01]  /*1020*/  FADD R2, R7, R2 ;  /* 0x0000000207027221 */ /* 0x010fe20000000000 */
[----:B------:R-:W-:Y:S02]  /*1030*/  FADD R24, R24, R9 ;  /* 0x0000000918187221 */ /* 0x000fe40000000000 */
[----:B------:R-:W3:Y:S04]  /*1040*/  LDG.E.64.CONSTANT R6, desc[UR8][R14.64+0x4000] ;  /* 0x004000080e067981 */ /* 0x000ee8000c1e9b00 */
[----:B------:R-:W4:Y:S01]  /*1050*/  LDG.E.64.CONSTANT R8, desc[UR8][R14.64+0x5000] ;  /* 0x005000080e087981 */ /* 0x000f22000c1e9b00 */
[----:B--2---:R-:W-:-:S04]  /*1060*/  FADD R3, R3, R4 ;  /* 0x0000000403037221 */ /* 0x004fc80000000000 */
[----:B------:R-:W-:Y:S01]  /*1070*/  FADD R3, R2, R3 ;  /* 0x0000000302037221 */ /* 0x000fe20000000000 */
[----:B0-----:R-:W-:Y:S02]  /*1080*/  IMAD.IADD R2, R22, 0x1, -R25 ;  /* 0x0000000116027824 */ /* 0x001fe400078e0a19 */
[----:B---3--:R-:W-:Y:S01]  /*1090*/  FADD R4, R5, R6 ;  /* 0x0000000605047221 */ /* 0x008fe20000000000 */
[----:B-----5:R-:W-:Y:S01]  /*10a0*/  FADD R11, R11, R16 ;  /* 0x000000100b0b7221 */ /* 0x020fe20000000000 */
[----:B----4-:R-:W-:Y:S01]  /*10b0*/  FADD R7, R7, R8 ;  /* 0x0000000807077221 */ /* 0x010fe20000000000 */
[----:B------:R-:W-:Y:S01]  /*10c0*/  FADD R8, R9, R10 ;  /* 0x0000000a09087221 */ /* 0x000fe20000000000 */
[----:B------:R-:W-:Y:S02]  /*10d0*/  ISETP.GE.U32.AND P0, PT, R2, UR5, PT ;  /* 0x0000000502007c0c */ /* 0x000fe4000bf06070 */
[----:B------:R-:W-:Y:S01]  /*10e0*/  FADD R4, R4, R7 ;  /* 0x0000000704047221 */ /* 0x000fe20000000000 */
[----:B------:R-:W-:Y:S01]  /*10f0*/  FADD R11, R8, R11 ;  /* 0x0000000b080b7221 */ /* 0x000fe20000000000 */
[----:B------:R-:W-:-:S03]  /*1100*/  FADD R3, R24, R3 ;  /* 0x0000000318037221 */ /* 0x000fc60000000000 */
[----:B------:R-:W-:-:S04]  /*1110*/  FADD R4, R4, R11 ;  /* 0x0000000b04047221 */ /* 0x000fc80000000000 */
[----:B------:R-:W-:-:S04]  /*1120*/  FADD R3, R3, R4 ;  /* 0x0000000403037221 */ /* 0x000fc80000000000 */
[----:B------:R-:W-:Y:S01]  /*1130*/  FADD R17, R17, R3 ;  /* 0x0000000311117221 */ /* 0x000fe20000000000 */
[----:B------:R-:W-:Y:S06]  /*1140*/  @!P0 BRA `(.L_x_240) ;  /* 0x0000000000f48947 */ /* 0x000fec0003800000 */
[----:B------:R-:W-:Y:S01]  /*1150*/  IADD3 R25, PT, PT, R25, UR5, RZ ;  /* 0x0000000519197c10 */ /* 0x000fe2000fffe0ff */
[----:B------:R-:W-:Y:S01]  /*1160*/  UIADD3 UR4, UPT, UPT, UR4, 0x1, URZ ;  /* 0x0000000104047890 */ /* 0x000fe2000fffe0ff */
[----:B------:R-:W-:Y:S02]  /*1170*/  IADD3 R21, PT, PT, R21, UR5, RZ ;  /* 0x0000000515157c10 */ /* 0x000fe4000fffe0ff */
[----:B------:R-:W-:Y:S02]  /*1180*/  ISETP.GT.U32.AND P0, PT, R25, R20, PT ;  /* 0x000000141900720c */ /* 0x000fe40003f04070 */
[----:B------:R-:W-:-:S11]  /*1190*/  IADD3 R23, PT, PT, R23, UR5, RZ ;  /* 0x0000000517177c10 */ /* 0x000fd6000fffe0ff */
[----:B------:R-:W-:Y:S05]  /*11a0*/  @!P0 BRA `(.L_x_242) ;  /* 0xfffffffc00748947 */ /* 0x000fea000383ffff */
.L_x_241:
[----:B------:R-:W-:-:S13]  /*11b0*/  ISETP.GE.U32.AND P0, PT, R25, R22, PT ;  /* 0x000000161900720c */ /* 0x000fda0003f06070 */
[----:B------:R-:W-:Y:S05]  /*11c0*/  @P0 BRA `(.L_x_240) ;  /* 0x0000000000d40947 */ /* 0x000fea0003800000 */
[----:B------:R-:W-:Y:S01]  /*11d0*/  IADD3 R3, PT, PT, -R25, R22, RZ ;  /* 0x0000001619037210 */ /* 0x000fe20007ffe1ff */
[----:B------:R-:W-:Y:S03]  /*11e0*/  BSSY.RECONVERGENT B1, `(.L_x_240) ;  /* 0x0000033000017945 */ /* 0x000fe60003800200 */
[----:B------:R-:W-:-:S13]  /*11f0*/  ISETP.GE.AND P0, PT, R18, R3, PT ;  /* 0x000000031200720c */ /* 0x000fda0003f06270 */
[----:B------:R-:W-:Y:S05]  /*1200*/  @P0 BRA `(.L_x_243) ;  /* 0x0000000000c00947 */ /* 0x000fea0003800000 */
[----:B------:R-:W0:Y:S01]  /*1210*/  LDC R2, c[0x0][0x3ac] ;  /* 0x0000eb00ff027b82 */ /* 0x000e220000000800 */
[----:B------:R-:W-:Y:S01]  /*1220*/  LOP3.LUT R5, RZ, R18, RZ, 0x33, !PT ;  /* 0x00000012ff057212 */ /* 0x000fe200078e33ff */
[----:B------:R-:W-:Y:S04]  /*1230*/  BSSY.RECONVERGENT B2, `(.L_x_244) ;  /* 0x0000016000027945 */ /* 0x000fe80003800200 */
[----:B------:R-:W-:-:S05]  /*1240*/  IMAD.IADD R22, R5, 0x1, R22 ;  /* 0x0000000105167824 */ /* 0x000fca00078e0216 */
[----:B------:R-:W-:Y:S02]  /*1250*/  LOP3.LUT R4, R22, 0x600, RZ, 0xc0, !PT ;  /* 0x0000060016047812 */ /* 0x000fe400078ec0ff */
[----:B------:R-:W-:Y:S02]  /*1260*/  IADD3 R19, PT, PT, -R19, R22, RZ ;  /* 0x0000001613137210 */ /* 0x000fe40007ffe1ff */
[----:B------:R-:W-:Y:S02]  /*1270*/  ISETP.NE.AND P0, PT, R4, 0x600, PT ;  /* 0x000006000400780c */ /* 0x000fe40003f05270 */
[----:B------:R-:W-:Y:S01]  /*1280*/  LEA.HI R22, R22, 0x1, RZ, 0x17 ;  /* 0x0000000116167811 */ /* 0x000fe200078fb8ff */
[----:B0-----:R-:W-:-:S04]  /*1290*/  IMAD R2, R2, UR4, RZ ;  /* 0x0000000402027c24 */ /* 0x001fc8000f8e02ff */
[----:B------:R-:W-:-:S05]  /*12a0*/  IMAD R2, R2, -0x2000, R19 ;  /* 0xffffe00002027824 */ /* 0x000fca00078e0213 */
[----:B------:R-:W-:Y:S02]  /*12b0*/  ISETP.GE.U32.AND P1, PT, R2, 0x600, PT ;  /* 0x000006000200780c */ /* 0x000fe40003f26070 */
[----:B------:R-:W-:Y:S01]  /*12c0*/  MOV R2, R18 ;  /* 0x0000001200027202 */ /* 0x000fe20000000f00 */
[----:B------:R-:W-:Y:S10]  /*12d0*/  @!P0 BRA `(.L_x_245) ;  /* 0x00000000002c8947 */ /* 0x000ff40003800000 */
[----:B------:R-:W-:Y:S02]  /*12e0*/  LOP3.LUT R22, R22, 0x3, RZ, 0xc0, !PT ;  /* 0x0000000316167812 */ /* 0x000fe400078ec0ff */
[----:B------:R-:W-:Y:S02]  /*12f0*/  MOV R2, R18 ;  /* 0x0000001200027202 */ /* 0x000fe40000000f00 */
[----:B------:R-:W-:-:S07]  /*1300*/  IADD3 R22, PT, PT, -R22, RZ, RZ ;  /* 0x000000ff16167210 */ /* 0x000fce0007ffe1ff */
.L_x_246:
[----:B------:R-:W-:-:S06]  /*1310*/  IMAD.WIDE.U32 R4, R23, 0x4, R12 ;  /* 0x0000000417047825 */ /* 0x000fcc00078e000c */
[----:B------:R-:W2:Y:S01]  /*1320*/  LDG.E.CONSTANT R4, desc[UR8][R4.64] ;  /* 0x0000000804047981 */ /* 0x000ea2000c1e9900 */
[----:B------:R-:W-:Y:S01]  /*1330*/  VIADD R22, R22, 0x1 ;  /* 0x0000000116167836 */ /* 0x000fe20000000000 */
[----:B------:R-:W-:Y:S02]  /*1340*/  IADD3 R2, PT, PT, R2, 0x200, RZ ;  /* 0x0000020002027810 */ /* 0x000fe40007ffe0ff */
[----:B------:R-:W-:Y:S02]  /*1350*/  IADD3 R23, PT, PT, R23, 0x200, RZ ;  /* 0x0000020017177810 */ /* 0x000fe40007ffe0ff */
[----:B------:R-:W-:Y:S01]  /*1360*/  ISETP.NE.AND P0, PT, R22, RZ, PT ;  /* 0x000000ff1600720c */ /* 0x000fe20003f05270 */
[----:B--2---:R-:W-:-:S12]  /*1370*/  FADD R17, R4, R17 ;  /* 0x0000001104117221 */ /* 0x004fd80000000000 */
[----:B------:R-:W-:Y:S05]  /*1380*/  @P0 BRA `(.L_x_246) ;  /* 0xfffffffc00e00947 */ /* 0x000fea000383ffff */
.L_x_245:
[----:B------:R-:W-:Y:S05]  /*1390*/  BSYNC.RECONVERGENT B2 ;  /* 0x0000000000027941 */ /* 0x000fea0003800200 */
.L_x_244:
[----:B------:R-:W-:Y:S05]  /*13a0*/  @!P1 BRA `(.L_x_243) ;  /* 0x0000000000589947 */ /* 0x000fea0003800000 */
[C---:B------:R-:W-:Y:S02]  /*13b0*/  IADD3 R21, PT, PT, R2.reuse, R21, RZ ;  /* 0x0000001502157210 */ /* 0x040fe40007ffe0ff */
[----:B------:R-:W-:-:S07]  /*13c0*/  IADD3 R2, PT, PT, R2, 0x400, RZ ;  /* 0x0000040002027810 */ /* 0x000fce0007ffe0ff */
.L_x_247:
[C---:B------:R-:W-:Y:S01]  /*13d0*/  VIADD R5, R21.reuse, 0xfffffe00 ;  /* 0xfffffe0015057836 */ /* 0x040fe20000000000 */
[C---:B------:R-:W-:Y:S01]  /*13e0*/  IADD3 R9, PT, PT, R21.reuse, 0x200, RZ ;  /* 0x0000020015097810 */ /* 0x040fe20007ffe0ff */
[----:B------:R-:W-:-:S04]  /*13f0*/  IMAD.WIDE.U32 R6, R21, 0x4, R12 ;  /* 0x0000000415067825 */ /* 0x000fc800078e000c */
[--C-:B------:R-:W-:Y:S01]  /*1400*/  IMAD.WIDE.U32 R4, R5, 0x4, R12.reuse ;  /* 0x0000000405047825 */ /* 0x100fe200078e000c */
[----:B------:R-:W-:Y:S01]  /*1410*/  IADD3 R11, PT, PT, R21, 0x400, RZ ;  /* 0x00000400150b7810 */ /* 0x000fe20007ffe0ff */
[----:B------:R-:W2:Y:S02]  /*1420*/  LDG.E.CONSTANT R6, desc[UR8][R6.64] ;  /* 0x0000000806067981 */ /* 0x000ea4000c1e9900 */
[--C-:B------:R-:W-:Y:S02]  /*1430*/  IMAD.WIDE.U32 R8, R9, 0x4, R12.reuse ;  /* 0x0000000409087825 */ /* 0x100fe400078e000c */
[----:B------:R-:W3:Y:S02]  /*1440*/  LDG.E.CONSTANT R4, desc[UR8][R4.64] ;  /* 0x0000000804047981 */ /* 0x000ee4000c1e9900 */
[----:B------:R-:W-:Y:S02]  /*1450*/  IMAD.WIDE.U32 R10, R11, 0x4, R12 ;  /* 0x000000040b0a7825 */ /* 0x000fe400078e000c */
[----:B------:R-:W4:Y:S04]  /*1460*/  LDG.E.CONSTANT R8, desc[UR8][R8.64] ;  /* 0x0000000808087981 */ /* 0x000f28000c1e9900 */
[----:B------:R-:W5:Y:S01]  /*1470*/  LDG.E.CONSTANT R10, desc[UR8][R10.64] ;  /* 0x000000080a0a7981 */ /* 0x000f62000c1e9900 */
[----:B------:R-:W-:-:S04]  /*1480*/  IADD3 R14, PT, PT, R2, 0x400, RZ ;  /* 0x00000400020e7810 */ /* 0x000fc80007ffe0ff */
[----:B------:R-:W-:Y:S01]  /*1490*/  ISETP.GE.AND P0, PT, R14, R3, PT ;  /* 0x000000030e00720c */ /* 0x000fe20003f06270 */
[----:B------:R-:W-:Y:S01]  /*14a0*/  VIADD R21, R21, 0x800 ;  /* 0x0000080015157836 */ /* 0x000fe20000000000 */
[----:B------:R-:W-:Y:S01]  /*14b0*/  IADD3 R2, PT, PT, R2, 0x800, RZ ;  /* 0x0000080002027810 */ /* 0x000fe20007ffe0ff */
[----:B---3--:R-:W-:-:S04]  /*14c0*/  FADD R17, R4, R17 ;  /* 0x0000001104117221 */ /* 0x008fc80000000000 */
[----:B--2---:R-:W-:-:S04]  /*14d0*/  FADD R17, R17, R6 ;  /* 0x0000000611117221 */ /* 0x004fc80000000000 */
[----:B----4-:R-:W-:-:S04]  /*14e0*/  FADD R17, R17, R8 ;  /* 0x0000000811117221 */ /* 0x010fc80000000000 */
[----:B-----5:R-:W-:Y:S01]  /*14f0*/  FADD R17, R17, R10 ;  /* 0x0000000a11117221 */ /* 0x020fe20000000000 */
[----:B------:R-:W-:Y:S06]  /*1500*/  @!P0 BRA `(.L_x_247) ;  /* 0xfffffffc00b08947 */ /* 0x000fec000383ffff */
.L_x_243:
[----:B------:R-:W-:Y:S05]  /*1510*/  BSYNC.RECONVERGENT B1 ;  /* 0x0000000000017941 */ /* 0x000fea0003800200 */
.L_x_240:
        /* <DEDUP_REMOVED lines=32> */
[----:B------:R-:W1:Y:S04]  /*1720*/  LDS.128 R8, [UR4+0x20] ;  /* 0x00002004ff087984 */ /* 0x000e680008000c00 */
[----:B--2---:R-:W2:Y:S04]  /*1730*/  LDS.128 R4, [UR4+0x30] ;  /* 0x00003004ff047984 */ /* 0x004ea80008000c00 */
        /* <DEDUP_REMOVED lines=17> */
.L_x_228:
[----:B------:R-:W0:Y:S02]  /*1850*/  LDCU UR6, c[0x0][0x3a8] ;  /* 0x00007500ff0677ac */ /* 0x000e240008000800 */
[----:B0-----:R-:W-:-:S04]  /*1860*/  IADD3 R3, PT, PT, -R19, UR6, RZ ;  /* 0x0000000613037c10 */ /* 0x001fc8000fffe1ff */
        /* <DEDUP_REMOVED lines=9> */
[----:B------:R-:W-:-:S05]  /*1900*/  IADD3 R5, PT, PT, R19, R4, RZ ;  /* 0x0000000413057210 */ /* 0x000fca0007ffe0ff */
[----:B0-----:R-:W-:-:S05]  /*1910*/  IMAD.WIDE.U32 R6, R5, 0x4, R6 ;  /* 0x0000000405067825 */ /* 0x001fca00078e0006 */
[----:B------:R0:W5:Y:S01]  /*1920*/  LDG.E.CONSTANT R2, desc[UR8][R6.64] ;  /* 0x0000000806027981 */ /* 0x000162000c1e9900 */
[----:B------:R-:W-:-:S07]  /*1930*/  VIADD R10, R4, 0x200 ;  /* 0x00000200040a7836 */ /* 0x000fce0000000000 */
.L_x_250:
[----:B------:R-:W-:Y:S05]  /*1940*/  BSYNC.RECONVERGENT B1 ;  /* 0x0000000000017941 */ /* 0x000fea0003800200 */
.L_x_249:
[----:B------:R-:W-:Y:S01]  /*1950*/  ISETP.GE.U32.AND P0, PT, R10, R3, PT ;  /* 0x000000030a00720c */ /* 0x000fe20003f06070 */
[----:B------:R-:W-:-:S12]  /*1960*/  BSSY.RECONVERGENT B1, `(.L_x_251) ;  /* 0x0000030000017945 */ /* 0x000fd80003800200 */
[----:B------:R-:W-:Y:S05]  /*1970*/  @P0 BRA `(.L_x_252) ;  /* 0x0000000000b80947 */ /* 0x000fea0003800000 */
[----:B------:R-:W-:Y:S01]  /*1980*/  LOP3.LUT R5, RZ, R10, RZ, 0x33, !PT ;  /* 0x0000000aff057212 */ /* 0x000fe200078e33ff */
[----:B------:R-:W-:Y:S03]  /*1990*/  BSSY.RECONVERGENT B2, `(.L_x_253) ;  /* 0x0000014000027945 */ /* 0x000fe60003800200 */
[----:B0-----:R-:W-:-:S04]  /*19a0*/  IADD3 R6, PT, PT, R5, UR6, RZ ;  /* 0x0000000605067c10 */ /* 0x001fc8000fffe0ff */
[----:B------:R-:W-:Y:S02]  /*19b0*/  LOP3.LUT R5, R6, 0x600, RZ, 0xc0, !PT ;  /* 0x0000060006057812 */ /* 0x000fe400078ec0ff */
[----:B------:R-:W-:Y:S02]  /*19c0*/  IADD3 R7, PT, PT, -R19, R6, RZ ;  /* 0x0000000613077210 */ /* 0x000fe40007ffe1ff */
[----:B------:R-:W-:Y:S02]  /*19d0*/  ISETP.NE.AND P0, PT, R5, 0x600, PT ;  /* 0x000006000500780c */ /* 0x000fe40003f05270 */
[----:B------:R-:W-:-:S11]  /*19e0*/  ISETP.GE.U32.AND P1, PT, R7, 0x600, PT ;  /* 0x000006000700780c */ /* 0x000fd60003f26070 */
[----:B------:R-:W-:Y:S05]  /*19f0*/  @!P0 BRA `(.L_x_254) ;  /* 0x0000000000348947 */ /* 0x000fea0003800000 */
[----:B------:R-:W0:Y:S01]  /*1a00*/  LDC.64 R8, c[0x0][0x380] ;  /* 0x0000e000ff087b82 */ /* 0x000e220000000a00 */
[----:B------:R-:W-:Y:S02]  /*1a10*/  LEA.HI R5, R6, 0x1, RZ, 0x17 ;  /* 0x0000000106057811 */ /* 0x000fe400078fb8ff */
[----:B------:R-:W-:Y:S02]  /*1a20*/  IADD3 R11, PT, PT, R19, R10, RZ ;  /* 0x0000000a130b7210 */ /* 0x000fe40007ffe0ff */
[----:B------:R-:W-:-:S04]  /*1a30*/  LOP3.LUT R5, R5, 0x3, RZ, 0xc0, !PT ;  /* 0x0000000305057812 */ /* 0x000fc800078ec0ff */
[----:B------:R-:W-:-:S07]  /*1a40*/  IADD3 R5, PT, PT, -R5, RZ, RZ ;  /* 0x000000ff05057210 */ /* 0x000fce0007ffe1ff */
.L_x_255:
[----:B0-----:R-:W-:-:S06]  /*1a50*/  IMAD.WIDE.U32 R6, R11, 0x4, R8 ;  /* 0x000000040b067825 */ /* 0x001fcc00078e0008 */
[----:B------:R-:W2:Y:S01]  /*1a60*/  LDG.E.CONSTANT R7, desc[UR8][R6.64] ;  /* 0x0000000806077981 */ /* 0x000ea2000c1e9900 */
[----:B------:R-:W-:Y:S01]  /*1a70*/  VIADD R5, R5, 0x1 ;  /* 0x0000000105057836 */ /* 0x000fe20000000000 */
[----:B------:R-:W-:Y:S02]  /*1a80*/  IADD3 R10, PT, PT, R10, 0x200, RZ ;  /* 0x000002000a0a7810 */ /* 0x000fe40007ffe0ff */
[----:B------:R-:W-:Y:S02]  /*1a90*/  IADD3 R11, PT, PT, R11, 0x200, RZ ;  /* 0x000002000b0b7810 */ /* 0x000fe40007ffe0ff */
[----:B------:R-:W-:Y:S01]  /*1aa0*/  ISETP.NE.AND P0, PT, R5, RZ, PT ;  /* 0x000000ff0500720c */ /* 0x000fe20003f05270 */
[----:B--2--5:R-:W-:-:S12]  /*1ab0*/  FADD R2, R7, R2 ;  /* 0x0000000207027221 */ /* 0x024fd80000000000 */
[----:B------:R-:W-:Y:S05]  /*1ac0*/  @P0 BRA `(.L_x_255) ;  /* 0xfffffffc00e00947 */ /* 0x000fea000383ffff */
.L_x_254:
[----:B------:R-:W-:Y:S05]  /*1ad0*/  BSYNC.RECONVERGENT B2 ;  /* 0x0000000000027941 */ /* 0x000fea0003800200 */
.L_x_253:
[----:B------:R-:W-:Y:S05]  /*1ae0*/  @!P1 BRA `(.L_x_252) ;  /* 0x00000000005c9947 */ /* 0x000fea0003800000 */
[----:B------:R-:W0:Y:S01]  /*1af0*/  LDC.64 R6, c[0x0][0x380] ;  /* 0x0000e000ff067b82 */ /* 0x000e220000000a00 */
[----:B------:R-:W-:Y:S02]  /*1b00*/  IADD3 R19, PT, PT, R19, R10, RZ ;  /* 0x0000000a13137210 */ /* 0x000fe40007ffe0ff */
[----:B------:R-:W-:-:S07]  /*1b10*/  IADD3 R5, PT, PT, R10, 0x400, RZ ;  /* 0x000004000a057810 */ /* 0x000fce0007ffe0ff */
.L_x_256:
[C---:B------:R-:W-:Y:S01]  /*1b20*/  VIADD R11, R19.reuse, 0x200 ;  /* 0x00000200130b7836 */ /* 0x040fe20000000000 */
[C---:B------:R-:W-:Y:S01]  /*1b30*/  IADD3 R13, PT, PT, R19.reuse, 0x400, RZ ;  /* 0x00000400130d7810 */ /* 0x040fe20007ffe0ff */
[C---:B0-----:R-:W-:Y:S01]  /*1b40*/  IMAD.WIDE.U32 R8, R19.reuse, 0x4, R6 ;  /* 0x0000000413087825 */ /* 0x041fe200078e0006 */
[----:B------:R-:W-:-:S03]  /*1b50*/  IADD3 R15, PT, PT, R19, 0x600, RZ ;  /* 0x00000600130f7810 */ /* 0x000fc60007ffe0ff */
[--C-:B------:R-:W-:Y:S02]  /*1b60*/  IMAD.WIDE.U32 R10, R11, 0x4, R6.reuse ;  /* 0x000000040b0a7825 */ /* 0x100fe400078e0006 */
[----:B------:R-:W2:Y:S02]  /*1b70*/  LDG.E.CONSTANT R9, desc[UR8][R8.64] ;  /* 0x0000000808097981 */ /* 0x000ea4000c1e9900 */
[--C-:B------:R-:W-:Y:S02]  /*1b80*/  IMAD.WIDE.U32 R12, R13, 0x4, R6.reuse ;  /* 0x000000040d0c7825 */ /* 0x100fe400078e0006 */
[----:B------:R-:W3:Y:S02]  /*1b90*/  LDG.E.CONSTANT R11, desc[UR8][R10.64] ;  /* 0x000000080a0b7981 */ /* 0x000ee4000c1e9900 */
[----:B------:R-:W-:Y:S02]  /*1ba0*/  IMAD.WIDE.U32 R14, R15, 0x4, R6 ;  /* 0x000000040f0e7825 */ /* 0x000fe400078e0006 */
[----:B------:R-:W4:Y:S04]  /*1bb0*/  LDG.E.CONSTANT R13, desc[UR8][R12.64] ;  /* 0x000000080c0d7981 */ /* 0x000f28000c1e9900 */
[----:B------:R-:W4:Y:S01]  /*1bc0*/  LDG.E.CONSTANT R15, desc[UR8][R14.64] ;  /* 0x000000080e0f7981 */ /* 0x000f22000c1e9900 */
[----:B------:R-:W-:Y:S01]  /*1bd0*/  IADD3 R16, PT, PT, R5, 0x400, RZ ;  /* 0x0000040005107810 */ /* 0x000fe20007ffe0ff */
[----:B------:R-:W-:Y:S01]  /*1be0*/  VIADD R19, R19, 0x800 ;  /* 0x0000080013137836 */ /* 0x000fe20000000000 */
[----:B------:R-:W-:-:S02]  /*1bf0*/  IADD3 R5, PT, PT, R5, 0x800, RZ ;  /* 0x0000080005057810 */ /* 0x000fc40007ffe0ff */
[----:B------:R-:W-:Y:S01]  /*1c00*/  ISETP.GE.AND P0, PT, R16, R3, PT ;  /* 0x000000031000720c */ /* 0x000fe20003f06270 */
[----:B--2--5:R-:W-:-:S04]  /*1c10*/  FADD R2, R9, R2 ;  /* 0x0000000209027221 */ /* 0x024fc80000000000 */
[----:B---3--:R-:W-:-:S04]  /*1c20*/  FADD R2, R2, R11 ;  /* 0x0000000b02027221 */ /* 0x008fc80000000000 */
[----:B----4-:R-:W-:-:S04]  /*1c30*/  FADD R2, R2, R13 ;  /* 0x0000000d02027221 */ /* 0x010fc80000000000 */
[----:B------:R-:W-:Y:S01]  /*1c40*/  FADD R2, R2, R15 ;  /* 0x0000000f02027221 */ /* 0x000fe20000000000 */
[----:B------:R-:W-:Y:S06]  /*1c50*/  @!P0 BRA `(.L_x_256) ;  /* 0xfffffffc00b08947 */ /* 0x000fec000383ffff */
.L_x_252:
[----:B------:R-:W-:Y:S05]  /*1c60*/  BSYNC.RECONVERGENT B1 ;  /* 0x0000000000017941 */ /* 0x000fea0003800200 */
.L_x_251:
[----:B------:R-:W-:Y:S02]  /*1c70*/  ISETP.GE.U32.AND P0, PT, R3, 0x200, PT ;  /* 0x000002000300780c */ /* 0x000fe40003f06070 */
[----:B0----5:R-:W-:-:S11]  /*1c80*/  MOV R7, R2 ;  /* 0x0000000200077202 */ /* 0x021fd60000000f00 */
        /* <DEDUP_REMOVED lines=35> */
[----:B----4-:R-:W2:Y:S04]  /*1ec0*/  LDS.128 R4, [UR4+0x30] ;  /* 0x00003004ff047984 */ /* 0x010ea80008000c00 */
        /* <DEDUP_REMOVED lines=17> */
.L_x_257:
[----:B------:R-:W0:Y:S01]  /*1fe0*/  S2R R6, SR_LANEID ;  /* 0x0000000000067919 */ /* 0x000e220000000000 */
[----:B------:R-:W-:-:S04]  /*1ff0*/  LOP3.LUT R2, R4, 0x3e0, RZ, 0xc0, !PT ;  /* 0x000003e004027812 */ /* 0x000fc800078ec0ff */
[----:B------:R-:W-:Y:S02]  /*2000*/  IADD3 R8, PT, PT, R2, 0x20, RZ ;  /* 0x0000002002087810 */ /* 0x000fe40007ffe0ff */
[----:B------:R-:W-:Y:S02]  /*2010*/  LOP3.LUT R2, RZ, R2, RZ, 0x33, !PT ;  /* 0x00000002ff027212 */ /* 0x000fe400078e33ff */
[-C--:B------:R-:W-:Y:S02]  /*2020*/  ISETP.GT.U32.AND P0, PT, R8, R3.reuse, PT ;  /* 0x000000030800720c */ /* 0x080fe40003f04070 */
        /* <DEDUP_REMOVED lines=13> */
[C---:B------:R-:W-:Y:S02]  /*2100*/  IADD3 R8, PT, PT, R6.reuse, 0x8, RZ ;  /* 0x0000000806087810 */ /* 0x040fe40007ffe0ff */
[----:B------:R-:W1:Y:S01]  /*2110*/  SHFL.DOWN PT, R2, R7, 0x4, R5 ;  /* 0x0880000007027989 */ /* 0x000e6200000e0005 */
[----:B------:R-:W-:-:S08]  /*2120*/  IADD3 R6, PT, PT, R6, 0x10, RZ ;  /* 0x0000001006067810 */ /* 0x000fd00007ffe0ff */
[----:B-1----:R-:W-:Y:S01]  /*2130*/  @!P0 FADD R7, R7, R2 ;  /* 0x0000000207078221 */ /* 0x002fe20000000000 */
[----:B------:R-:W-:Y:S02]  /*2140*/  ISETP.GT.AND P0, PT, R8, R5, PT ;  /* 0x000000050800720c */ /* 0x000fe40003f04270 */
[----:B------:R-:W-:Y:S02]  /*2150*/  @!P1 MOV R8, 0x400 ;  /* 0x0000040000089802 */ /* 0x000fe40000000f00 */
[----:B------:R-:W1:Y:S02]  /*2160*/  SHFL.DOWN PT, R2, R7, 0x8, R5 ;  /* 0x0900000007027989 */ /* 0x000e6400000e0005 */
[----:B0-----:R-:W-:-:S07]  /*2170*/  @!P1 LEA R9, R9, R8, 0x18 ;  /* 0x0000000809099211 */ /* 0x001fce00078ec0ff */
        /* <DEDUP_REMOVED lines=50> */
.L_x_248:
[----:B------:R-:W0:Y:S01]  /*24a0*/  S2R R6, SR_TID.X ;  /* 0x0000000000067919 */ /* 0x000e220000002100 */
[----:B------:R-:W1:Y:S02]  /*24b0*/  LDCU.64 UR10, c[0x0][0x380] ;  /* 0x00007000ff0a77ac */ /* 0x000e640008000a00 */
[----:B-1----:R-:W-:Y:S02]  /*24c0*/  MOV R4, UR10 ;  /* 0x0000000a00047c02 */ /* 0x002fe40008000f00 */
[----:B------:R-:W-:Y:S02]  /*24d0*/  MOV R5, UR11 ;  /* 0x0000000b00057c02 */ /* 0x000fe40008000f00 */
[----:B0-----:R-:W-:-:S05]  /*24e0*/  IADD3 R9, PT, PT, R19, R6, RZ ;  /* 0x0000000613097210 */ /* 0x001fca0007ffe0ff */
[----:B------:R-:W-:-:S05]  /*24f0*/  IMAD.WIDE.U32 R8, R9, 0x4, R4 ;  /* 0x0000000409087825 */ /* 0x000fca00078e0004 */
        /* <DEDUP_REMOVED lines=16> */
[----:B------:R-:W-:Y:S01]  /*2600*/  ISETP.GE.U32.AND P0, PT, R3, UR5, PT ;  /* 0x0000000503007c0c */ /* 0x000fe2000bf06070 */
        /* <DEDUP_REMOVED lines=16> */
[----:B------:R-:W-:Y:S01]  /*2710*/  UIADD3 UR7, UPT, UPT, UR6, -0x2000, URZ ;  /* 0xffffe00006077890 */ /* 0x000fe2000fffe0ff */
[----:B------:R-:W-:Y:S01]  /*2720*/  IADD3 R19, PT, PT, R19, UR5, RZ ;  /* 0x0000000513137c10 */ /* 0x000fe2000fffe0ff */
[----:B------:R-:W-:-:S03]  /*2730*/  UMOV UR4, URZ ;  /* 0x000000ff00047c82 */ /* 0x000fc60008000000 */
[C---:B------:R-:W-:Y:S01]  /*2740*/  IADD3 R9, PT, PT, R19.reuse, R6, RZ ;  /* 0x0000000613097210 */ /* 0x040fe20007ffe0ff */
[C---:B------:R-:W-:Y:S01]  /*2750*/  VIADD R7, R19.reuse, 0x200 ;  /* 0x0000020013077836 */ /* 0x040fe20000000000 */
[----:B------:R-:W-:-:S13]  /*2760*/  ISETP.GT.U32.AND P0, PT, R19, UR7, PT ;  /* 0x0000000713007c0c */ /* 0x000fda000bf04070 */
[----:B------:R-:W-:Y:S05]  /*2770*/  @P0 BRA `(.L_x_259) ;  /* 0x0000000000b80947 */ /* 0x000fea0003800000 */
[----:B------:R-:W0:Y:S01]  /*2780*/  LDC.64 R4, c[0x0][0x380] ;  /* 0x0000e000ff047b82 */ /* 0x000e220000000a00 */
[----:B------:R-:W1:Y:S01]  /*2790*/  LDCU UR6, c[0x0][0x3a8] ;  /* 0x00007500ff0677ac */ /* 0x000e620008000800 */
[----:B------:R-:W-:Y:S01]  /*27a0*/  NOP ;  /* 0x0000000000007918 */ /* 0x000fe20000000000 */
.L_x_260:
[----:B------:R-:W-:-:S05]  /*27b0*/  IADD3 R3, PT, PT, R6, R19, RZ ;  /* 0x0000001306037210 */ /* 0x000fca0007ffe0ff */
[----:B0-----:R-:W-:-:S05]  /*27c0*/  IMAD.WIDE.U32 R2, R3, 0x4, R4 ;  /* 0x0000000403027825 */ /* 0x001fca00078e0004 */
        /* <DEDUP_REMOVED lines=15> */
[----:B--2---:R-:W-:-:S03]  /*28c0*/  FADD R12, R11, R12 ;  /* 0x0000000c0b0c7221 */ /* 0x004fc60000000000 */
[----:B------:R1:W2:Y:S01]  /*28d0*/  LDG.E.CONSTANT R11, desc[UR8][R2.64+0x5000] ;  /* 0x00500008020b7981 */ /* 0x0002a2000c1e9900 */
[----:B---3--:R-:W-:Y:S01]  /*28e0*/  FADD R21, R21, R20 ;  /* 0x0000001415157221 */ /* 0x008fe20000000000 */
[----:B-1----:R-:W-:Y:S01]  /*28f0*/  IADD3 R2, PT, PT, -R19, UR6, RZ ;  /* 0x0000000613027c10 */ /* 0x002fe2000fffe1ff */
[----:B----4-:R-:W-:-:S03]  /*2900*/  FADD R22, R22, R23 ;  /* 0x0000001716167221 */ /* 0x010fc60000000000 */
[----:B------:R-:W-:Y:S01]  /*2910*/  ISETP.GE.U32.AND P0, PT, R2, UR5, PT ;  /* 0x0000000502007c0c */ /* 0x000fe2000bf06070 */
[----:B------:R-:W-:Y:S01]  /*2920*/  FADD R12, R12, R21 ;  /* 0x000000150c0c7221 */ /* 0x000fe20000000000 */
[----:B-----5:R-:W-:-:S04]  /*2930*/  FADD R25, R24, R25 ;  /* 0x0000001918197221 */ /* 0x020fc80000000000 */
[----:B------:R-:W-:Y:S01]  /*2940*/  FADD R25, R22, R25 ;  /* 0x0000001916197221 */ /* 0x000fe20000000000 */
[----:B------:R-:W-:-:S03]  /*2950*/  FADD R16, R16, R17 ;  /* 0x0000001110107221 */ /* 0x000fc60000000000 */
[----:B------:R-:W-:Y:S01]  /*2960*/  FADD R12, R12, R25 ;  /* 0x000000190c0c7221 */ /* 0x000fe20000000000 */
[----:B------:R-:W-:Y:S01]  /*2970*/  FADD R8, R15, R8 ;  /* 0x000000080f087221 */ /* 0x000fe20000000000 */
[----:B------:R-:W-:-:S04]  /*2980*/  FADD R13, R13, R10 ;  /* 0x0000000a0d0d7221 */ /* 0x000fc80000000000 */
[----:B------:R-:W-:Y:S01]  /*2990*/  FADD R8, R8, R13 ;  /* 0x0000000d08087221 */ /* 0x000fe20000000000 */
[----:B--2---:R-:W-:-:S04]  /*29a0*/  FADD R11, R14, R11 ;  /* 0x0000000b0e0b7221 */ /* 0x004fc80000000000 */
[----:B------:R-:W-:-:S04]  /*29b0*/  FADD R11, R16, R11 ;  /* 0x0000000b100b7221 */ /* 0x000fc80000000000 */
[----:B------:R-:W-:-:S04]  /*29c0*/  FADD R11, R11, R8 ;  /* 0x000000080b0b7221 */ /* 0x000fc80000000000 */
[----:B------:R-:W-:-:S04]  /*29d0*/  FADD R11, R12, R11 ;  /* 0x0000000b0c0b7221 */ /* 0x000fc80000000000 */
[----:B------:R-:W-:Y:S01]  /*29e0*/  FADD R12, R18, R11 ;  /* 0x0000000b120c7221 */ /* 0x000fe20000000000 */
[----:B------:R-:W-:Y:S06]  /*29f0*/  @!P0 BRA `(.L_x_258) ;  /* 0x0000000400048947 */ /* 0x000fec0003800000 */
[----:B------:R-:W-:Y:S01]  /*2a00*/  IADD3 R19, PT, PT, R19, UR5, RZ ;  /* 0x0000000513137c10 */ /* 0x000fe2000fffe0ff */
[----:B------:R-:W-:Y:S01]  /*2a10*/  UIADD3 UR4, UPT, UPT, UR4, 0x1, URZ ;  /* 0x0000000104047890 */ /* 0x000fe2000fffe0ff */
[----:B------:R-:W-:Y:S01]  /*2a20*/  IADD3 R7, PT, PT, R7, UR5, RZ ;  /* 0x0000000507077c10 */ /* 0x000fe2000fffe0ff */
[----:B------:R-:W-:Y:S01]  /*2a30*/  VIADD R9, R9, UR5 ;  /* 0x0000000509097c36 */ /* 0x000fe20008000000 */
[----:B------:R-:W-:-:S13]  /*2a40*/  ISETP.GT.U32.AND P0, PT, R19, UR7, PT ;  /* 0x0000000713007c0c */ /* 0x000fda000bf04070 */
[----:B------:R-:W-:Y:S05]  /*2a50*/  @!P0 BRA `(.L_x_260) ;  /* 0xfffffffc00548947 */ /* 0x000fea000383ffff */
.L_x_259:
[----:B------:R-:W-:-:S13]  /*2a60*/  ISETP.GE.U32.AND P0, PT, R19, UR6, PT ;  /* 0x0000000613007c0c */ /* 0x000fda000bf06070 */
[----:B------:R-:W-:Y:S05]  /*2a70*/  @P0 BRA `(.L_x_258) ;  /* 0x0000000000e40947 */ /* 0x000fea0003800000 */
[----:B------:R-:W-:Y:S01]  /*2a80*/  IADD3 R19, PT, PT, -R19, UR6, RZ ;  /* 0x0000000613137c10 */ /* 0x000fe2000fffe1ff */
[----:B------:R-:W-:Y:S03]  /*2a90*/  BSSY.RECONVERGENT B1, `(.L_x_258) ;  /* 0x0000037000017945 */ /* 0x000fe60003800200 */
[----:B------:R-:W-:-:S13]  /*2aa0*/  ISETP.GE.AND P0, PT, R6, R19, PT ;  /* 0x000000130600720c */ /* 0x000fda0003f06270 */
[----:B------:R-:W-:Y:S05]  /*2ab0*/  @P0 BRA `(.L_x_261) ;  /* 0x0000000000d00947 */ /* 0x000fea0003800000 */
[----:B------:R-:W0:Y:S01]  /*2ac0*/  LDC R8, c[0x0][0x3ac] ;  /* 0x0000eb00ff087b82 */ /* 0x000e220000000800 */
[----:B------:R-:W1:Y:S01]  /*2ad0*/  LDCU UR5, c[0x0][0x3ac] ;  /* 0x00007580ff0577ac */ /* 0x000e620008000800 */
[----:B------:R-:W-:Y:S01]  /*2ae0*/  LOP3.LUT R2, RZ, R6, RZ, 0x33, !PT ;  /* 0x00000006ff027212 */ /* 0x000fe200078e33ff */
[----:B------:R-:W-:Y:S01]  /*2af0*/  BSSY.RECONVERGENT B2, `(.L_x_262) ;  /* 0x0000019000027945 */ /* 0x000fe20003800200 */
[----:B------:R-:W-:Y:S02]  /*2b00*/  SHF.L.U32 R10, R0, 0xd, RZ ;  /* 0x0000000d000a7819 */ /* 0x000fe400000006ff */
[----:B------:R-:W-:Y:S01]  /*2b10*/  IADD3 R3, PT, PT, R2, UR6, RZ ;  /* 0x0000000602037c10 */ /* 0x000fe2000fffe0ff */
[----:B-1----:R-:W-:Y:S01]  /*2b20*/  USHF.L.U32 UR5, UR5, 0xd, URZ ;  /* 0x0000000d05057899 */ /* 0x002fe200080006ff */
[----:B0-----:R-:W-:Y:S02]  /*2b30*/  IMAD R2, R8, UR4, RZ ;  /* 0x0000000408027c24 */ /* 0x001fe4000f8e02ff */
[----:B------:R-:W-:-:S03]  /*2b40*/  LOP3.LUT R8, R3, 0x600, RZ, 0xc0, !PT ;  /* 0x0000060003087812 */ /* 0x000fc600078ec0ff */
[----:B------:R-:W-:Y:S02]  /*2b50*/  IADD3 R10, PT, PT, R10, UR5, RZ ;  /* 0x000000050a0a7c10 */ /* 0x000fe4000fffe0ff */
[----:B------:R-:W-:Y:S01]  /*2b60*/  ISETP.NE.AND P0, PT, R8, 0x600, PT ;  /* 0x000006000800780c */ /* 0x000fe20003f05270 */
[----:B------:R-:W-:Y:S01]  /*2b70*/  IMAD.MOV.U32 R8, RZ, RZ, R6 ;  /* 0x000000ffff087224 */ /* 0x000fe200078e0006 */
[----:B------:R-:W-:Y:S02]  /*2b80*/  IADD3 R11, PT, PT, -R10, R3, RZ ;  /* 0x000000030a0b7210 */ /* 0x000fe40007ffe1ff */
[----:B------:R-:W-:-:S03]  /*2b90*/  LEA.HI R3, R3, 0x1, RZ, 0x17 ;  /* 0x0000000103037811 */ /* 0x000fc600078fb8ff */
[----:B------:R-:W-:-:S05]  /*2ba0*/  IMAD R2, R2, -0x2000, R11 ;  /* 0xffffe00002027824 */ /* 0x000fca00078e020b */
[----:B------:R-:W-:Y:S01]  /*2bb0*/  ISETP.GE.U32.AND P1, PT, R2, 0x600, PT ;  /* 0x000006000200780c */ /* 0x000fe20003f26070 */
[----:B------:R-:W-:-:S12]  /*2bc0*/  @!P0 BRA `(.L_x_263) ;  /* 0x00000000002c8947 */ /* 0x000fd80003800000 */
[----:B------:R-:W-:Y:S02]  /*2bd0*/  LOP3.LUT R3, R3, 0x3, RZ, 0xc0, !PT ;  /* 0x0000000303037812 */ /* 0x000fe400078ec0ff */
[----:B------:R-:W-:Y:S02]  /*2be0*/  MOV R8, R6 ;  /* 0x0000000600087202 */ /* 0x000fe40000000f00 */
[----:B------:R-:W-:-:S07]  /*2bf0*/  IADD3 R10, PT, PT, -R3, RZ, RZ ;  /* 0x000000ff030a7210 */ /* 0x000fce0007ffe1ff */
.L_x_264:
[----:B------:R-:W-:-:S06]  /*2c00*/  IMAD.WIDE.U32 R2, R9, 0x4, R4 ;  /* 0x0000000409027825 */ /* 0x000fcc00078e0004 */
[----:B------:R-:W2:Y:S01]  /*2c10*/  LDG.E.CONSTANT R3, desc[UR8][R2.64] ;  /* 0x0000000802037981 */ /* 0x000ea2000c1e9900 */
[----:B------:R-:W-:Y:S01]  /*2c20*/  IADD3 R10, PT, PT, R10, 0x1, RZ ;  /* 0x000000010a0a7810 */ /* 0x000fe20007ffe0ff */
[----:B------:R-:W-:Y:S01]  /*2c30*/  VIADD R9, R9, 0x200 ;  /* 0x0000020009097836 */ /* 0x000fe20000000000 */
[----:B------:R-:W-:Y:S02]  /*2c40*/  IADD3 R8, PT, PT, R8, 0x200, RZ ;  /* 0x0000020008087810 */ /* 0x000fe40007ffe0ff */
[----:B------:R-:W-:Y:S01]  /*2c50*/  ISETP.NE.AND P0, PT, R10, RZ, PT ;  /* 0x000000ff0a00720c */ /* 0x000fe20003f05270 */
[----:B--2---:R-:W-:-:S12]  /*2c60*/  FADD R12, R3, R12 ;  /* 0x0000000c030c7221 */ /* 0x004fd80000000000 */
[----:B------:R-:W-:Y:S05]  /*2c70*/  @P0 BRA `(.L_x_264) ;  /* 0xfffffffc00e00947 */ /* 0x000fea000383ffff */
.L_x_263:
[----:B------:R-:W-:Y:S05]  /*2c80*/  BSYNC.RECONVERGENT B2 ;  /* 0x0000000000027941 */ /* 0x000fea0003800200 */
.L_x_262:
[----:B------:R-:W-:Y:S05]  /*2c90*/  @!P1 BRA `(.L_x_261) ;  /* 0x0000000000589947 */ /* 0x000fea0003800000 */
[C---:B------:R-:W-:Y:S02]  /*2ca0*/  IADD3 R13, PT, PT, R8.reuse, R7, RZ ;  /* 0x00000007080d7210 */ /* 0x040fe40007ffe0ff */
[----:B------:R-:W-:-:S07]  /*2cb0*/  IADD3 R7, PT, PT, R8, 0x400, RZ ;  /* 0x0000040008077810 */ /* 0x000fce0007ffe0ff */
.L_x_265:
[C---:B------:R-:W-:Y:S01]  /*2cc0*/  IADD3 R3, PT, PT, R13.reuse, -0x200, RZ ;  /* 0xfffffe000d037810 */ /* 0x040fe20007ffe0ff */
[C---:B------:R-:W-:Y:S01]  /*2cd0*/  IMAD.WIDE.U32 R8, R13.reuse, 0x4, R4 ;  /* 0x000000040d087825 */ /* 0x040fe200078e0004 */
[----:B------:R-:W-:-:S03]  /*2ce0*/  IADD3 R11, PT, PT, R13, 0x200, RZ ;  /* 0x000002000d0b7810 */ /* 0x000fc60007ffe0ff */
[--C-:B------:R-:W-:Y:S02]  /*2cf0*/  IMAD.WIDE.U32 R2, R3, 0x4, R4.reuse ;  /* 0x0000000403027825 */ /* 0x100fe400078e0004 */
[----:B------:R-:W2:Y:S02]  /*2d00*/  LDG.E.CONSTANT R9, desc[UR8][R8.64] ;  /* 0x0000000808097981 */ /* 0x000ea4000c1e9900 */
[----:B------:R-:W-:Y:S02]  /*2d10*/  VIADD R15, R13, 0x400 ;  /* 0x000004000d0f7836 */ /* 0x000fe40000000000 */
[----:B------:R-:W3:Y:S01]  /*2d20*/  LDG.E.CONSTANT R3, desc[UR8][R2.64] ;  /* 0x0000000802037981 */ /* 0x000ee2000c1e9900 */
[----:B------:R-:W-:-:S04]  /*2d30*/  IMAD.WIDE.U32 R10, R11, 0x4, R4 ;  /* 0x000000040b0a7825 */ /* 0x000fc800078e0004 */
[----:B------:R-:W-:Y:S02]  /*2d40*/  IMAD.WIDE.U32 R14, R15, 0x4, R4 ;  /* 0x000000040f0e7825 */ /* 0x000fe400078e0004 */
[----:B------:R-:W4:Y:S04]  /*2d50*/  LDG.E.CONSTANT R11, desc[UR8][R10.64] ;  /* 0x000000080a0b7981 */ /* 0x000f28000c1e9900 */
[----:B------:R-:W5:Y:S01]  /*2d60*/  LDG.E.CONSTANT R15, desc[UR8][R14.64] ;  /* 0x000000080e0f7981 */ /* 0x000f62000c1e9900 */
[----:B------:R-:W-:-:S04]  /*2d70*/  IADD3 R16, PT, PT, R7, 0x400, RZ ;  /* 0x0000040007107810 */ /* 0x000fc80007ffe0ff */
[----:B------:R-:W-:Y:S02]  /*2d80*/  ISETP.GE.AND P0, PT, R16, R19, PT ;  /* 0x000000131000720c */ /* 0x000fe40003f06270 */
[----:B------:R-:W-:Y:S02]  /*2d90*/  IADD3 R7, PT, PT, R7, 0x800, RZ ;  /* 0x0000080007077810 */ /* 0x000fe40007ffe0ff */
[----:B------:R-:W-:Y:S01]  /*2da0*/  IADD3 R13, PT, PT, R13, 0x800, RZ ;  /* 0x000008000d0d7810 */ /* 0x000fe20007ffe0ff */
[----:B---3--:R-:W-:-:S04]  /*2db0*/  FADD R12, R3, R12 ;  /* 0x0000000c030c7221 */ /* 0x008fc80000000000 */
[----:B--2---:R-:W-:-:S04]  /*2dc0*/  FADD R12, R12, R9 ;  /* 0x000000090c0c7221 */ /* 0x004fc80000000000 */
[----:B----4-:R-:W-:-:S04]  /*2dd0*/  FADD R12, R12, R11 ;  /* 0x0000000b0c0c7221 */ /* 0x010fc80000000000 */
[----:B-----5:R-:W-:Y:S01]  /*2de0*/  FADD R12, R12, R15 ;  /* 0x0000000f0c0c7221 */ /* 0x020fe20000000000 */
[----:B------:R-:W-:Y:S06]  /*2df0*/  @!P0 BRA `(.L_x_265) ;  /* 0xfffffffc00b08947 */ /* 0x000fec000383ffff */
.L_x_261:
[----:B------:R-:W-:Y:S05]  /*2e00*/  BSYNC.RECONVERGENT B1 ;  /* 0x0000000000017941 */ /* 0x000fea0003800200 */
.L_x_258:
        /* <DEDUP_REMOVED lines=33> */
[----:B---3--:R-:W2:Y:S04]  /*3020*/  LDS.128 R4, [UR4+0x30] ;  /* 0x00003004ff047984 */ /* 0x008ea80008000c00 */
        /* <DEDUP_REMOVED lines=16> */
.L_x_239:
[----:B------:R-:W-:Y:S05]  /*3130*/  BSYNC.RECONVERGENT B0 ;  /* 0x0000000000007941 */ /* 0x000fea0003800200 */
.L_x_227:
[----:B------:R-:W-:Y:S05]  /*3140*/  @P0 EXIT ;  /* 0x000000000000094d */ /* 0x000fea0003800000 */
[----:B-123--:R-:W1:Y:S02]  /*3150*/  LDC.64 R4, c[0x0][0x388] ;  /* 0x0000e200ff047b82 */ /* 0x00ee640000000a00 */
[----:B-1----:R-:W-:-:S05]  /*3160*/  IMAD.WIDE.U32 R4, R0, 0x4, R4 ;  /* 0x0000000400047825 */ /* 0x002fca00078e0004 */
[----:B------:R-:W-:Y:S01]  /*3170*/  STG.E desc[UR8][R4.64], R2 ;  /* 0x0000000204007986 */ /* 0x000fe2000c101908 */
[----:B------:R-:W-:Y:S05]  /*3180*/  EXIT ;  /* 0x000000000000794d */ /* 0x000fea0003800000 */
.L_x_266:
        /* <DEDUP_REMOVED lines=15> */
.L_x_359:


//--------------------- .text._ZN3cub18CUB_300001_SM_10006detail6reduce28DeviceReduceSingleTileKernelINS2_10policy_hubIfjN4cuda3std3__44plusIfEEE10Policy1000EPfSC_jS9_ffNS7_10__identityEEEvT0_T1_T2_T3_T4_T6_ --------------------------
	.section	.text._ZN3cub18CUB_300001_SM_10006detail6reduce28DeviceReduceSingleTileKernelINS2_10policy_hubIfjN4cuda3std3__44plusIfEEE10Policy1000EPfSC_jS9_ffNS7_10__identityEEEvT0_T1_T2_T3_T4_T6_,"ax",@progbits
	.align	128
        .global         _ZN3cub18CUB_300001_SM_10006detail6reduce28DeviceReduceSingleTileKernelINS2_10policy_hubIfjN4cuda3std3__44plusIfEEE10Policy1000EPfSC_jS9_ffNS7_10__identityEEEvT0_T1_T2_T3_T4_T6_
        .type           _ZN3cub18CUB_300001_SM_10006detail6reduce28DeviceReduceSingleTileKernelINS2_10policy_hubIfjN4cuda3std3__44plusIfEEE10Policy1000EPfSC_jS9_ffNS7_10__identityEEEvT0_T1_T2_T3_T4_T6_,@function
        .size           _ZN3cub18CUB_300001_SM_10006detail6reduce28DeviceReduceSingleTileKernelINS2_10policy_hubIfjN4cuda3std3__44plusIfEEE10Policy1000EPfSC_jS9_ffNS7_10__identityEEEvT0_T1_T2_T3_T4_T6_,(.L_x_360 - _ZN3cub18CUB_300001_SM_10006detail6reduce28DeviceReduceSingleTileKernelINS2_10policy_hubIfjN4cuda3std3__44plusIfEEE10Policy1000EPfSC_jS9_ffNS7_10__identityEEEvT0_T1_T2_T3_T4_T6_)
        .other          _ZN3cub18CUB_300001_SM_10006detail6reduce28DeviceReduceSingleTileKernelINS2_10policy_hubIfjN4cuda3std3__44plusIfEEE10Policy1000EPfSC_jS9_ffNS7_10__identityEEEvT0_T1_T2_T3_T4_T6_,@"STO_CUDA_ENTRY STV_DEFAULT"
_ZN3cub18CUB_300001_SM_10006detail6reduce28DeviceReduceSingleTileKernelINS2_10policy_hubIfjN4cuda3std3__44plusIfEEE10Policy1000EPfSC_jS9_ffNS7_10__identityEEEvT0_T1_T2_T3_T4_T6_:
.text._ZN3cub18CUB_300001_SM_10006detail6reduce28DeviceReduceSingleTileKernelINS2_10policy_hubIfjN4cuda3std3__44plusIfEEE10Policy1000EPfSC_jS9_ffNS7_10__identityEEEvT0_T1_T2_T3_T4_T6_:
        /* <DEDUP_REMOVED lines=13> */
.L_x_267:
[----:B------:R-:W0:Y:S01]  /*00d0*/  LDCU UR4, c[0x0][0x380] ;  /* 0x00007000ff0477ac */ /* 0x000e220008000800 */
[----:B------:R-:W-:Y:S01]  /*00e0*/  BSSY.RECONVERGENT B0, `(.L_x_268) ;  /* 0x000036a000007945 */ /* 0x000fe20003800200 */
[----:B0-----:R-:W-:-:S09]  /*00f0*/  ULOP3.LUT UP0, URZ, UR4, 0x7, URZ, 0xc0, !UPT ;  /* 0x0000000704ff7892 */ /* 0x001fd2000f80c0ff */
[----:B------:R-:W-:Y:S05]  /*0100*/  BRA.U UP0, `(.L_x_269) ;  /* 0x0000001900ac7547 */ /* 0x000fea000b800000 */
        /* <DEDUP_REMOVED lines=8> */
[----:B------:R-:W0:Y:S02]  /*0190*/  LDC.64 R2, c[0x0][0x380] ;  /* 0x0000e000ff027b82 */ /* 0x000e240000000a00 */
[----:B0-----:R-:W-:-:S05]  /*01a0*/  IMAD.WIDE.U32 R2, R5, 0x4, R2 ;  /* 0x0000000405027825 */ /* 0x001fca00078e0002 */
[----:B------:R0:W5:Y:S01]  /*01b0*/  LDG.E.CONSTANT R4, desc[UR6][R2.64] ;  /* 0x0000000602047981 */ /* 0x000162000c1e9900 */
[----:B------:R-:W-:-:S07]  /*01c0*/  IADD3 R7, PT, PT, R5, 0x200, RZ ;  /* 0x0000020005077810 */ /* 0x000fce0007ffe0ff */
.L_x_272:
[----:B------:R-:W-:Y:S05]  /*01d0*/  BSYNC.RECONVERGENT B1 ;  /* 0x0000000000017941 */ /* 0x000fea0003800200 */
.L_x_271:
[----:B------:R-:W-:Y:S01]  /*01e0*/  ISETP.GE.U32.AND P0, PT, R7, R0, PT ;  /* 0x000000000700720c */ /* 0x000fe20003f06070 */
        /* <DEDUP_REMOVED lines=15> */
.L_x_277:
        /* <DEDUP_REMOVED lines=9> */
.L_x_276:
[----:B------:R-:W-:Y:S05]  /*0370*/  BSYNC.RECONVERGENT B2 ;  /* 0x0000000000027941 */ /* 0x000fea0003800200 */
.L_x_275:
[----:B------:R-:W-:Y:S05]  /*0380*/  @!P1 BRA `(.L_x_274) ;  /* 0x0000000400509947 */ /* 0x000fea0003800000 */
[----:B------:R-:W0:Y:S01]  /*0390*/  LDC.64 R2, c[0x0][0x380] ;  /* 0x0000e000ff027b82 */ /* 0x000e220000000a00 */
[----:B------:R-:W-:Y:S01]  /*03a0*/  IMAD.IADD R6, R0, 0x1, -R7 ;  /* 0x0000000100067824 */ /* 0x000fe200078e0a07 */
[----:B------:R-:W-:Y:S01]  /*03b0*/  BSSY.RECONVERGENT B2, `(.L_x_278) ;  /* 0x000002c000027945 */ /* 0x000fe20003800200 */
[----:B------:R-:W-:-:S03]  /*03c0*/  PLOP3.LUT P0, PT, PT, PT, PT, 0x80, 0x8 ;  /* 0x000000000008781c */ /* 0x000fc60003f0f070 */
[----:B------:R-:W-:Y:S01]  /*03d0*/  ISETP.GT.AND P1, PT, R6, 0x1800, PT ;  /* 0x000018000600780c */ /* 0x000fe20003f24270 */
[----:B0-----:R-:W-:-:S12]  /*03e0*/  IMAD.WIDE.U32 R2, R7, 0x4, R2 ;  /* 0x0000000407027825 */ /* 0x001fd800078e0002 */
[----:B------:R-:W-:Y:S05]  /*03f0*/  @!P1 BRA `(.L_x_279) ;  /* 0x00000000009c9947 */ /* 0x000fea0003800000 */
[----:B------:R-:W-:Y:S02]  /*0400*/  PLOP3.LUT P0, PT, PT, PT, PT, 0x8, 0x80 ;  /* 0x000000000080781c */ /* 0x000fe40003f0e170 */
[----:B------:R-:W-:-:S11]  /*0410*/  IADD3 R10, PT, PT, R0, -0x1800, RZ ;  /* 0xffffe800000a7810 */ /* 0x000fd60007ffe0ff */
.L_x_280:
[----:B------:R-:W2:Y:S04]  /*0420*/  LDG.E.CONSTANT R17, desc[UR6][R2.64] ;  /* 0x0000000602117981 */ /* 0x000ea8000c1e9900 */
[----:B------:R-:W3:Y:S04]  /*0430*/  LDG.E.CONSTANT R18, desc[UR6][R2.64+0x800] ;  /* 0x0008000602127981 */ /* 0x000ee8000c1e9900 */
[----:B------:R-:W4:Y:S04]  /*0440*/  LDG.E.CONSTANT R20, desc[UR6][R2.64+0x1000] ;  /* 0x0010000602147981 */ /* 0x000f28000c1e9900 */
        /* <DEDUP_REMOVED lines=12> */
[----:B------:R0:W4:Y:S01]  /*0510*/  LDG.E.CONSTANT R6, desc[UR6][R2.64+0x7800] ;  /* 0x0078000602067981 */ /* 0x000122000c1e9900 */
[----:B------:R-:W-:-:S04]  /*0520*/  IADD3 R7, PT, PT, R7, 0x2000, RZ ;  /* 0x0000200007077810 */ /* 0x000fc80007ffe0ff */
[----:B------:R-:W-:Y:S02]  /*0530*/  ISETP.GE.AND P1, PT, R7, R10, PT ;  /* 0x0000000a0700720c */ /* 0x000fe40003f26270 */
[----:B0-----:R-:W-:-:S04]  /*0540*/  IADD3 R2, P2, PT, R2, 0x8000, RZ ;  /* 0x0000800002027810 */ /* 0x001fc80007f5e0ff */
[----:B------:R-:W-:Y:S01]  /*0550*/  IADD3.X R3, PT, PT, RZ, R3, RZ, P2, !PT ;  /* 0x00000003ff037210 */ /* 0x000fe200017fe4ff */
        /* <DEDUP_REMOVED lines=17> */
.L_x_279:
[----:B------:R-:W-:Y:S05]  /*0670*/  BSYNC.RECONVERGENT B2 ;  /* 0x0000000000027941 */ /* 0x000fea0003800200 */
.L_x_278:
[----:B------:R-:W-:Y:S01]  /*0680*/  IADD3 R6, PT, PT, -R7, R0, RZ ;  /* 0x0000000007067210 */ /* 0x000fe20007ffe1ff */
[----:B------:R-:W-:Y:S03]  /*0690*/  BSSY.RECONVERGENT B2, `(.L_x_281) ;  /* 0x0000019000027945 */ /* 0x000fe60003800200 */
[----:B------:R-:W-:-:S13]  /*06a0*/  ISETP.GT.AND P1, PT, R6, 0x800, PT ;  /* 0x000008000600780c */ /* 0x000fda0003f24270 */
[----:B------:R-:W-:Y:S05]  /*06b0*/  @!P1 BRA `(.L_x_282) ;  /* 0x0000000000589947 */ /* 0x000fea0003800000 */
[----:B------:R-:W2:Y:S04]  /*06c0*/  LDG.E.CONSTANT R9, desc[UR6][R2.64] ;  /* 0x0000000602097981 */ /* 0x000ea8000c1e9900 */
[----:B------:R-:W3:Y:S04]  /*06d0*/  LDG.E.CONSTANT R6, desc[UR6][R2.64+0x800] ;  /* 0x0008000602067981 */ /* 0x000ee8000c1e9900 */
[----:B------:R-:W4:Y:S04]  /*06e0*/  LDG.E.CONSTANT R11, desc[UR6][R2.64+0x1000] ;  /* 0x00100006020b7981 */ /* 0x000f28000c1e9900 */
[----:B------:R-:W4:Y:S04]  /*06f0*/  LDG.E.CONSTANT R13, desc[UR6][R2.64+0x1800] ;  /* 0x00180006020d7981 */ /* 0x000f28000c1e9900 */
[----:B------:R-:W4:Y:S04]  /*0700*/  LDG.E.CONSTANT R15, desc[UR6][R2.64+0x2000] ;  /* 0x00200006020f7981 */ /* 0x000f28000c1e9900 */
[----:B------:R-:W4:Y:S04]  /*0710*/  LDG.E.CONSTANT R17, desc[UR6][R2.64+0x2800] ;  /* 0x0028000602117981 */ /* 0x000f28000c1e9900 */
[----:B------:R-:W4:Y:S04]  /*0720*/  LDG.E.CONSTANT R19, desc[UR6][R2.64+0x3000] ;  /* 0x0030000602137981 */ /* 0x000f28000c1e9900 */
[----:B------:R0:W4:Y:S01]  /*0730*/  LDG.E.CONSTANT R21, desc[UR6][R2.64+0x3800] ;  /* 0x0038000602157981 */ /* 0x000122000c1e9900 */
[----:B------:R-:W-:-:S02]  /*0740*/  IADD3 R8, P1, PT, R2, 0x4000, RZ ;  /* 0x0000400002087810 */ /* 0x000fc40007f3e0ff */
[----:B------:R-:W-:Y:S02]  /*0750*/  PLOP3.LUT P0, PT, PT, PT, PT, 0x8, 0x80 ;  /* 0x000000000080781c */ /* 0x000fe40003f0e170 */
[----:B------:R-:W-:Y:S02]  /*0760*/  IADD3 R7, PT, PT, R7, 0x1000, RZ ;  /* 0x0000100007077810 */ /* 0x000fe40007ffe0ff */
[----:B0-----:R-:W-:Y:S01]  /*0770*/  MOV R2, R8 ;  /* 0x0000000800027202 */ /* 0x001fe20000000f00 */
[----:B--2--5:R-:W-:-:S04]  /*0780*/  FADD R9, R4, R9 ;  /* 0x0000000904097221 */ /* 0x024fc80000000000 */
[----:B---3--:R-:W-:Y:S01]  /*0790*/  FADD R6, R9, R6 ;  /* 0x0000000609067221 */ /* 0x008fe20000000000 */
[----:B------:R-:W-:-:S03]  /*07a0*/  IADD3.X R9, PT, PT, RZ, R3, RZ, P1, !PT ;  /* 0x00000003ff097210 */ /* 0x000fc60000ffe4ff */
[----:B----4-:R-:W-:Y:S01]  /*07b0*/  FADD R6, R6, R11 ;  /* 0x0000000b06067221 */ /* 0x010fe20000000000 */
[----:B------:R-:W-:-:S03]  /*07c0*/  MOV R3, R9 ;  /* 0x0000000900037202 */ /* 0x000fc60000000f00 */
[----:B------:R-:W-:-:S04]  /*07d0*/  FADD R6, R6, R13 ;  /* 0x0000000d06067221 */ /* 0x000fc80000000000 */
[----:B------:R-:W-:-:S04]  /*07e0*/  FADD R6, R6, R15 ;  /* 0x0000000f06067221 */ /* 0x000fc80000000000 */
[----:B------:R-:W-:-:S04]  /*07f0*/  FADD R6, R6, R17 ;  /* 0x0000001106067221 */ /* 0x000fc80000000000 */
[----:B------:R-:W-:-:S04]  /*0800*/  FADD R6, R6, R19 ;  /* 0x0000001306067221 */ /* 0x000fc80000000000 */
[----:B------:R-:W-:-:S07]  /*0810*/  FADD R4, R6, R21 ;  /* 0x0000001506047221 */ /* 0x000fce0000000000 */
.L_x_282:
[----:B------:R-:W-:Y:S05]  /*0820*/  BSYNC.RECONVERGENT B2 ;  /* 0x0000000000027941 */ /* 0x000fea0003800200 */
.L_x_281:
[----:B------:R-:W-:-:S13]  /*0830*/  ISETP.LT.OR P0, PT, R7, R0, P0 ;  /* 0x000000000700720c */ /* 0x000fda0000701670 */
[----:B------:R-:W-:Y:S05]  /*0840*/  @!P0 BRA `(.L_x_274) ;  /* 0x0000000000208947 */ /* 0x000fea0003800000 */
        /* <DEDUP_REMOVED lines=8> */
.L_x_274:
[----:B------:R-:W-:Y:S05]  /*08d0*/  BSYNC.RECONVERGENT B1 ;  /* 0x0000000000017941 */ /* 0x000fea0003800200 */
.L_x_273:
[----:B------:R-:W-:Y:S02]  /*08e0*/  ISETP.GE.U32.AND P0, PT, R0, 0x200, PT ;  /* 0x000002000000780c */ /* 0x000fe40003f06070 */
        /* <DEDUP_REMOVED lines=54> */
.L_x_283:
[----:B------:R-:W1:Y:S01]  /*0c50*/  S2R R6, SR_LANEID ;  /* 0x0000000000067919 */ /* 0x000e620000000000 */
[----:B0-----:R-:W-:-:S04]  /*0c60*/  LOP3.LUT R2, R5, 0x3e0, RZ, 0xc0, !PT ;  /* 0x000003e005027812 */ /* 0x001fc800078ec0ff */
[----:B------:R-:W-:Y:S02]  /*0c70*/  IADD3 R3, PT, PT, R2, 0x20, RZ ;  /* 0x0000002002037810 */ /* 0x000fe40007ffe0ff */
[----:B------:R-:W-:Y:S02]  /*0c80*/  LOP3.LUT R7, RZ, R2, RZ, 0x33, !PT ;  /* 0x00000002ff077212 */ /* 0x000fe400078e33ff */
[-C--:B------:R-:W-:Y:S02]  /*0c90*/  ISETP.GT.U32.AND P0, PT, R3, R0.reuse, PT ;  /* 0x000000000300720c */ /* 0x080fe40003f04070 */
[----:B------:R-:W-:-:S04]  /*0ca0*/  IADD3 R7, PT, PT, R7, R0, RZ ;  /* 0x0000000007077210 */ /* 0x000fc80007ffe0ff */
[----:B------:R-:W-:-:S05]  /*0cb0*/  SEL R7, R7, 0x1f, P0 ;  /* 0x0000001f07077807 */ /* 0x000fca0000000000 */
[----:B------:R-:W0:Y:S01]  /*0cc0*/  SHFL.DOWN PT, R2, R9, 0x1, R7 ;  /* 0x0820000009027989 */ /* 0x000e2200000e0007 */
[C---:B-1----:R-:W-:Y:S02]  /*0cd0*/  ISETP.GE.AND P0, PT, R6.reuse, R7, PT ;  /* 0x000000070600720c */ /* 0x042fe40003f06270 */
[C---:B------:R-:W-:Y:S02]  /*0ce0*/  IADD3 R4, PT, PT, R6.reuse, 0x2, RZ ;  /* 0x0000000206047810 */ /* 0x040fe40007ffe0ff */
[----:B------:R-:W-:-:S09]  /*0cf0*/  ISETP.NE.AND P1, PT, R6, RZ, PT ;  /* 0x000000ff0600720c */ /* 0x000fd20003f25270 */
[----:B0-----:R-:W-:Y:S01]  /*0d00*/  @!P0 FADD R9, R2, R9 ;  /* 0x0000000902098221 */ /* 0x001fe20000000000 */
[----:B------:R-:W-:Y:S02]  /*0d10*/  ISETP.GT.AND P0, PT, R4, R7, PT ;  /* 0x000000070400720c */ /* 0x000fe40003f04270 */
[----:B------:R-:W-:Y:S01]  /*0d20*/  IADD3 R4, PT, PT, R6, 0x4, RZ ;  /* 0x0000000406047810 */ /* 0x000fe20007ffe0ff */
[----:B------:R-:W0:Y:S01]  /*0d30*/  @!P1 S2R R11, SR_CgaCtaId ;  /* 0x00000000000b9919 */ /* 0x000e220000008800 */
[----:B------:R-:W-:Y:S01]  /*0d40*/  @!P1 SHF.R.U32.HI R3, RZ, 0x3, R5 ;  /* 0x00000003ff039819 */ /* 0x000fe20000011605 */
[----:B------:R-:W1:Y:S03]  /*0d50*/  SHFL.DOWN PT, R2, R9, 0x2, R7 ;  /* 0x0840000009027989 */ /* 0x000e6600000e0007 */
[----:B------:R-:W-:-:S05]  /*0d60*/  @!P1 LOP3.LUT R3, R3, 0x7c, RZ, 0xc0, !PT ;  /* 0x0000007c03039812 */ /* 0x000fca00078ec0ff */
[----:B-1----:R-:W-:Y:S01]  /*0d70*/  @!P0 FADD R9, R9, R2 ;  /* 0x0000000209098221 */ /* 0x002fe20000000000 */
[-C--:B------:R-:W-:Y:S02]  /*0d80*/  ISETP.GT.AND P0, PT, R4, R7.reuse, PT ;  /* 0x000000070400720c */ /* 0x080fe40003f04270 */
        /* <DEDUP_REMOVED lines=20> */
[C---:B------:R-:W-:Y:S02]  /*0ed0*/  ISETP.GT.U32.AND P2, PT, R0.reuse, 0x20, PT ;  /* 0x000000200000780c */ /* 0x040fe40003f44070 */
[C---:B------:R-:W-:Y:S02]  /*0ee0*/  ISETP.GT.U32.AND P3, PT, R0.reuse, 0x40, PT ;  /* 0x000000400000780c */ /* 0x040fe40003f64070 */
[C---:B------:R-:W-:Y:S02]  /*0ef0*/  ISETP.GT.U32.AND P1, PT, R0.reuse, 0x60, PT ;  /* 0x000000600000780c */ /* 0x040fe40003f24070 */
[----:B------:R-:W-:Y:S01]  /*0f00*/  ISETP.GT.U32.AND P4, PT, R0, 0xc0, PT ;  /* 0x000000c00000780c */ /* 0x000fe20003f84070 */
[----:B0-----:R-:W-:-:S09]  /*0f10*/  ULEA UR4, UR5, UR4, 0x18 ;  /* 0x0000000405047291 */ /* 0x001fd2000f8ec0ff */
[----:B------:R-:W1:Y:S04]  /*0f20*/  LDS.128 R16, [UR4+0x10] ;  /* 0x00001004ff107984 */ /* 0x000e680008000c00 */
[----:B------:R-:W0:Y:S04]  /*0f30*/  LDS.128 R4, [UR4+0x20] ;  /* 0x00002004ff047984 */ /* 0x000e280008000c00 */
        /* <DEDUP_REMOVED lines=29> */
.L_x_270:
[----:B------:R-:W0:Y:S01]  /*1110*/  S2R R4, SR_TID.X ;  /* 0x0000000000047919 */ /* 0x000e220000002100 */
[----:B------:R-:W1:Y:S02]  /*1120*/  LDCU.64 UR4, c[0x0][0x380] ;  /* 0x00007000ff0477ac */ /* 0x000e640008000a00 */
[----:B-1----:R-:W-:Y:S01]  /*1130*/  MOV R2, UR4 ;  /* 0x0000000400027c02 */ /* 0x002fe20008000f00 */
[----:B------:R-:W-:Y:S01]  /*1140*/  IMAD.U32 R3, RZ, RZ, UR5 ;  /* 0x00000005ff037e24 */ /* 0x000fe2000f8e00ff */
[----:B0-----:R-:W-:-:S05]  /*1150*/  SHF.L.U32 R5, R4, 0x1, RZ ;  /* 0x0000000104057819 */ /* 0x001fca00000006ff */
        /* <DEDUP_REMOVED lines=9> */
[----:B------:R-:W-:Y:S01]  /*11f0*/  UMOV UR4, 0x2000 ;  /* 0x0000200000047882 */ /* 0x000fe20000000000 */
[----:B--2---:R-:W-:Y:S01]  /*1200*/  FADD R23, R22, R23 ;  /* 0x0000001716177221 */ /* 0x004fe20000000000 */
[----:B------:R-:W-:-:S04]  /*1210*/  IADD3 R22, PT, PT, R0, -0x2000, RZ ;  /* 0xffffe00000167810 */ /* 0x000fc80007ffe0ff */
[----:B------:R-:W-:Y:S01]  /*1220*/  ISETP.GE.U32.AND P0, PT, R22, 0x2000, PT ;  /* 0x000020001600780c */ /* 0x000fe20003f06070 */
[----:B---3--:R-:W-:Y:S01]  /*1230*/  FADD R20, R20, R21 ;  /* 0x0000001514147221 */ /* 0x008fe20000000000 */
        /* <DEDUP_REMOVED lines=12> */
[----:B------:R-:W-:Y:S01]  /*1300*/  FADD R23, R15, R6 ;  /* 0x000000060f177221 */ /* 0x000fe20000000000 */
[----:B------:R-:W-:Y:S06]  /*1310*/  @!P0 BRA `(.L_x_285) ;  /* 0x00000000008c8947 */ /* 0x000fec0003800000 */
[----:B------:R-:W0:Y:S01]  /*1320*/  LDC R0, c[0x0][0x390] ;  /* 0x0000e400ff007b82 */ /* 0x000e220000000800 */
[----:B------:R-:W-:-:S07]  /*1330*/  UMOV UR4, 0x2000 ;  /* 0x0000200000047882 */ /* 0x000fce0000000000 */
[----:B------:R-:W1:Y:S02]  /*1340*/  LDC.64 R2, c[0x0][0x380] ;  /* 0x0000e000ff027b82 */ /* 0x000e640000000a00 */
.L_x_287:
[----:B------:R-:W-:-:S05]  /*1350*/  IADD3 R25, PT, PT, R5, UR4, RZ ;  /* 0x0000000405197c10 */ /* 0x000fca000fffe0ff */
        /* <DEDUP_REMOVED lines=9> */
[----:B--2---:R-:W-:Y:S01]  /*13f0*/  FADD R6, R6, R23 ;  /* 0x0000001706067221 */ /* 0x004fe20000000000 */
[----:B---3--:R-:W-:-:S04]  /*1400*/  FADD R7, R7, R8 ;  /* 0x0000000807077221 */ /* 0x008fc80000000000 */
[----:B------:R-:W-:Y:S01]  /*1410*/  FADD R6, R6, R7 ;  /* 0x0000000706067221 */ /* 0x000fe20000000000 */
[----:B0-----:R-:W-:Y:S01]  /*1420*/  IADD3 R7, PT, PT, R0, -UR4, RZ ;  /* 0x8000000400077c10 */ /* 0x001fe2000fffe0ff */
[----:B----4-:R-:W-:Y:S01]  /*1430*/  FADD R8, R9, R10 ;  /* 0x0000000a09087221 */ /* 0x010fe20000000000 */
[----:B-----5:R-:W-:Y:S02]  /*1440*/  FADD R11, R11, R12 ;  /* 0x0000000c0b0b7221 */ /* 0x020fe40000000000 */
[----:B------:R-:W-:Y:S01]  /*1450*/  ISETP.GE.U32.AND P0, PT, R7, 0x2000, PT ;  /* 0x000020000700780c */ /* 0x000fe20003f06070 */
        /* <DEDUP_REMOVED lines=12> */
[----:B------:R-:W-:-:S06]  /*1520*/  UIADD3 UR4, UPT, UPT, UR4, 0x2000, URZ ;  /* 0x0000200004047890 */ /* 0x000fcc000fffe0ff */
[----:B------:R-:W-:-:S13]  /*1530*/  ISETP.LT.U32.AND P0, PT, R22, UR4, PT ;  /* 0x0000000416007c0c */ /* 0x000fda000bf01070 */
[----:B------:R-:W-:Y:S05]  /*1540*/  @!P0 BRA `(.L_x_287) ;  /* 0xfffffffc00808947 */ /* 0x000fea000383ffff */
.L_x_285:
[----:B------:R-:W-:-:S13]  /*1550*/  ISETP.LE.U32.AND P0, PT, R0, UR4, PT ;  /* 0x0000000400007c0c */ /* 0x000fda000bf03070 */
[----:B------:R-:W-:Y:S05]  /*1560*/  @P0 BRA `(.L_x_286) ;  /* 0x0000000000c80947 */ /* 0x000fea0003800000 */
[----:B------:R-:W-:Y:S01]  /*1570*/  IADD3 R5, PT, PT, R0, -UR4, RZ ;  /* 0x8000000400057c10 */ /* 0x000fe2000fffe0ff */
[----:B------:R-:W-:Y:S03]  /*1580*/  BSSY.RECONVERGENT B1, `(.L_x_286) ;  /* 0x0000030000017945 */ /* 0x000fe60003800200 */
[----:B------:R-:W-:-:S13]  /*1590*/  ISETP.GE.AND P0, PT, R4, R5, PT ;  /* 0x000000050400720c */ /* 0x000fda0003f06270 */
[----:B------:R-:W-:Y:S05]  /*15a0*/  @P0 BRA `(.L_x_288) ;  /* 0x0000000000b40947 */ /* 0x000fea0003800000 */
[----:B------:R-:W-:Y:S01]  /*15b0*/  LOP3.LUT R7, RZ, R4, RZ, 0x33, !PT ;  /* 0x00000004ff077212 */ /* 0x000fe200078e33ff */
[----:B------:R-:W-:Y:S03]  /*15c0*/  BSSY.RECONVERGENT B2, `(.L_x_289) ;  /* 0x0000014000027945 */ /* 0x000fe60003800200 */
[----:B------:R-:W-:-:S04]  /*15d0*/  IADD3 R7, PT, PT, R0, -UR4, R7 ;  /* 0x8000000400077c10 */ /* 0x000fc8000fffe007 */
[C---:B------:R-:W-:Y:S02]  /*15e0*/  LOP3.LUT R0, R7.reuse, 0x600, RZ, 0xc0, !PT ;  /* 0x0000060007007812 */ /* 0x040fe400078ec0ff */
[----:B------:R-:W-:Y:S02]  /*15f0*/  ISETP.GE.U32.AND P1, PT, R7, 0x600, PT ;  /* 0x000006000700780c */ /* 0x000fe40003f26070 */
[----:B------:R-:W-:Y:S02]  /*1600*/  ISETP.NE.AND P0, PT, R0, 0x600, PT ;  /* 0x000006000000780c */ /* 0x000fe40003f05270 */
[----:B------:R-:W-:-:S11]  /*1610*/  MOV R0, R4 ;  /* 0x0000000400007202 */ /* 0x000fd60000000f00 */
[----:B------:R-:W-:Y:S05]  /*1620*/  @!P0 BRA `(.L_x_290) ;  /* 0x0000000000348947 */ /* 0x000fea0003800000 */
[----:B------:R-:W-:Y:S02]  /*1630*/  LEA.HI R0, R7, 0x1, RZ, 0x17 ;  /* 0x0000000107007811 */ /* 0x000fe400078fb8ff */
[----:B------:R-:W-:Y:S02]  /*1640*/  IADD3 R9, PT, PT, R4, UR4, RZ ;  /* 0x0000000404097c10 */ /* 0x000fe4000fffe0ff */
[----:B------:R-:W-:Y:S02]  /*1650*/  LOP3.LUT R6, R0, 0x3, RZ, 0xc0, !PT ;  /* 0x0000000300067812 */ /* 0x000fe400078ec0ff */
[----:B------:R-:W-:Y:S02]  /*1660*/  MOV R0, R4 ;  /* 0x0000000400007202 */ /* 0x000fe40000000f00 */
[----:B------:R-:W-:-:S07]  /*1670*/  IADD3 R8, PT, PT, -R6, RZ, RZ ;  /* 0x000000ff06087210 */ /* 0x000fce0007ffe1ff */
.L_x_291:
        /* <DEDUP_REMOVED lines=8> */
.L_x_290:
[----:B------:R-:W-:Y:S05]  /*1700*/  BSYNC.RECONVERGENT B2 ;  /* 0x0000000000027941 */ /* 0x000fea0003800200 */
.L_x_289:
[----:B------:R-:W-:Y:S05]  /*1710*/  @!P1 BRA `(.L_x_288) ;  /* 0x0000000000589947 */ /* 0x000fea0003800000 */
[C---:B------:R-:W-:Y:S02]  /*1720*/  IADD3 R14, PT, PT, R0.reuse, 0x400, RZ ;  /* 0x00000400000e7810 */ /* 0x040fe40007ffe0ff */
[----:B------:R-:W-:-:S07]  /*1730*/  IADD3 R15, PT, PT, R0, UR4, RZ ;  /* 0x00000004000f7c10 */ /* 0x000fce000fffe0ff */
.L_x_292:
[C---:B------:R-:W-:Y:S01]  /*1740*/  IADD3 R9, PT, PT, R15.reuse, 0x200, RZ ;  /* 0x000002000f097810 */ /* 0x040fe20007ffe0ff */
[C---:B------:R-:W-:Y:S01]  /*1750*/  IMAD.WIDE.U32 R6, R15.reuse, 0x4, R2 ;  /* 0x000000040f067825 */ /* 0x040fe200078e0002 */
[----:B------:R-:W-:-:S03]  /*1760*/  IADD3 R11, PT, PT, R15, 0x400, RZ ;  /* 0x000004000f0b7810 */ /* 0x000fc60007ffe0ff */
        /* <DEDUP_REMOVED lines=8> */
[----:B------:R-:W-:-:S02]  /*17f0*/  IADD3 R0, PT, PT, R14, 0x400, RZ ;  /* 0x000004000e007810 */ /* 0x000fc40007ffe0ff */
[----:B------:R-:W-:Y:S02]  /*1800*/  IADD3 R14, PT, PT, R14, 0x800, RZ ;  /* 0x000008000e0e7810 */ /* 0x000fe40007ffe0ff */
[----:B------:R-:W-:Y:S02]  /*1810*/  ISETP.GE.AND P0, PT, R0, R5, PT ;  /* 0x000000050000720c */ /* 0x000fe40003f06270 */
[----:B------:R-:W-:Y:S01]  /*1820*/  IADD3 R15, PT, PT, R15, 0x800, RZ ;  /* 0x000008000f0f7810 */ /* 0x000fe20007ffe0ff */
[----:B--2---:R-:W-:-:S04]  /*1830*/  FADD R23, R6, R23 ;  /* 0x0000001706177221 */ /* 0x004fc80000000000 */
[----:B---3--:R-:W-:-:S04]  /*1840*/  FADD R23, R23, R8 ;  /* 0x0000000817177221 */ /* 0x008fc80000000000 */
[----:B----4-:R-:W-:-:S04]  /*1850*/  FADD R23, R23, R10 ;  /* 0x0000000a17177221 */ /* 0x010fc80000000000 */
[----:B-----5:R-:W-:Y:S01]  /*1860*/  FADD R23, R23, R12 ;  /* 0x0000000c17177221 */ /* 0x020fe20000000000 */
[----:B------:R-:W-:Y:S06]  /*1870*/  @!P0 BRA `(.L_x_292) ;  /* 0xfffffffc00b08947 */ /* 0x000fec000383ffff */
.L_x_288:
[----:B------:R-:W-:Y:S05]  /*1880*/  BSYNC.RECONVERGENT B1 ;  /* 0x0000000000017941 */ /* 0x000fea0003800200 */
.L_x_286:
        /* <DEDUP_REMOVED lines=31> */
[----:B------:R-:W1:Y:S04]  /*1a80*/  LDS.128 R4, [UR4+0x10] ;  /* 0x00001004ff047984 */ /* 0x000e680008000c00 */
[----:B------:R-:W2:Y:S04]  /*1a90*/  LDS.128 R12, [UR4+0x20] ;  /* 0x00002004ff0c7984 */ /* 0x000ea80008000c00 */
[----:B------:R-:W3:Y:S04]  /*1aa0*/  LDS.128 R8, [UR4+0x30] ;  /* 0x00003004ff087984 */ /* 0x000ee80008000c00 */
[----:B------:R-:W4:Y:S01]  /*1ab0*/  LDS.128 R16, [UR4+0x40] ;  /* 0x00004004ff107984 */ /* 0x000f220008000c00 */
[----:B-1----:R-:W-:-:S04]  /*1ac0*/  FADD R5, R2, R5 ;  /* 0x0000000502057221 */ /* 0x002fc80000000000 */
        /* <DEDUP_REMOVED lines=9> */
[----:B------:R-:W-:-:S04]  /*1b60*/  FADD R11, R10, R11 ;  /* 0x0000000b0a0b7221 */ /* 0x000fc80000000000 */
[----:B----4-:R-:W-:-:S04]  /*1b70*/  FADD R16, R11, R16 ;  /* 0x000000100b107221 */ /* 0x010fc80000000000 */
[----:B------:R-:W-:-:S04]  /*1b80*/  FADD R17, R16, R17 ;  /* 0x0000001110117221 */ /* 0x000fc80000000000 */
[----:B------:R-:W-:-:S04]  /*1b90*/  FADD R18, R17, R18 ;  /* 0x0000001211127221 */ /* 0x000fc80000000000 */
[----:B------:R-:W-:Y:S01]  /*1ba0*/  FADD R2, R18, R19 ;  /* 0x0000001312027221 */ /* 0x000fe20000000000 */
[----:B------:R-:W-:Y:S06]  /*1bb0*/  BRA `(.L_x_284) ;  /* 0x0000001800f07947 */ /* 0x000fec0003800000 */
.L_x_269:
[----:B------:R-:W-:-:S13]  /*1bc0*/  ISETP.GT.U32.AND P0, PT, R0, 0x1fff, PT ;  /* 0x00001fff0000780c */ /* 0x000fda0003f04070 */
[----:B------:R-:W-:Y:S05]  /*1bd0*/  @P0 BRA `(.L_x_293) ;  /* 0x0000000c00f80947 */ /* 0x000fea0003800000 */
[----:B------:R-:W0:Y:S01]  /*1be0*/  S2R R5, SR_TID.X ;  /* 0x0000000000057919 */ /* 0x000e220000002100 */
[----:B------:R-:W-:Y:S01]  /*1bf0*/  BSSY.RECONVERGENT B1, `(.L_x_294) ;  /* 0x0000009000017945 */ /* 0x000fe20003800200 */
[----:B------:R-:W-:Y:S01]  /*1c00*/  HFMA2 R4, -RZ, RZ, 0, 0 ;  /* 0x00000000ff047431 */ /* 0x000fe200000001ff */
[----:B0-----:R-:W-:Y:S01]  /*1c10*/  ISETP.GE.U32.AND P0, PT, R5, R0, PT ;  /* 0x000000000500720c */ /* 0x001fe20003f06070 */
[----:B------:R-:W-:-:S12]  /*1c20*/  IMAD.MOV.U32 R7, RZ, RZ, R5 ;  /* 0x000000ffff077224 */ /* 0x000fd800078e0005 */
[----:B------:R-:W-:Y:S05]  /*1c30*/  @P0 BRA `(.L_x_295) ;  /* 0x0000000000100947 */ /* 0x000fea0003800000 */
[----:B------:R-:W0:Y:S02]  /*1c40*/  LDC.64 R2, c[0x0][0x380] ;  /* 0x0000e000ff027b82 */ /* 0x000e240000000a00 */
[----:B0-----:R-:W-:-:S05]  /*1c50*/  IMAD.WIDE.U32 R2, R5, 0x4, R2 ;  /* 0x0000000405027825 */ /* 0x001fca00078e0002 */
[----:B------:R0:W5:Y:S01]  /*1c60*/  LDG.E.CONSTANT R4, desc[UR6][R2.64] ;  /* 0x0000000602047981 */ /* 0x000162000c1e9900 */
[----:B------:R-:W-:-:S07]  /*1c70*/  IADD3 R7, PT, PT, R5, 0x200, RZ ;  /* 0x0000020005077810 */ /* 0x000fce0007ffe0ff */
.L_x_295:
[----:B------:R-:W-:Y:S05]  /*1c80*/  BSYNC.RECONVERGENT B1 ;  /* 0x0000000000017941 */ /* 0x000fea0003800200 */
.L_x_294:
        /* <DEDUP_REMOVED lines=16> */
.L_x_300:
        /* <DEDUP_REMOVED lines=9> */
.L_x_299:
[----:B------:R-:W-:Y:S05]  /*1e20*/  BSYNC.RECONVERGENT B2 ;  /* 0x0000000000027941 */ /* 0x000fea0003800200 */
.L_x_298:
[----:B------:R-:W-:Y:S05]  /*1e30*/  @!P1 BRA `(.L_x_297) ;  /* 0x0000000400509947 */ /* 0x000fea0003800000 */
[----:B------:R-:W0:Y:S01]  /*1e40*/  LDC.64 R2, c[0x0][0x380] ;  /* 0x0000e000ff027b82 */ /* 0x000e220000000a00 */
[C---:B------:R-:W-:Y:S01]  /*1e50*/  IADD3 R6, PT, PT, -R7.reuse, R0, RZ ;  /* 0x0000000007067210 */ /* 0x040fe20007ffe1ff */
[----:B------:R-:W-:Y:S01]  /*1e60*/  BSSY.RECONVERGENT B2, `(.L_x_301) ;  /* 0x000002c000027945 */ /* 0x000fe20003800200 */
[----:B------:R-:W-:Y:S02]  /*1e70*/  PLOP3.LUT P0, PT, PT, PT, PT, 0x80, 0x8 ;  /* 0x000000000008781c */ /* 0x000fe40003f0f070 */
[----:B------:R-:W-:Y:S01]  /*1e80*/  ISETP.GT.AND P1, PT, R6, 0x1800, PT ;  /* 0x000018000600780c */ /* 0x000fe20003f24270 */
[----:B0-----:R-:W-:-:S12]  /*1e90*/  IMAD.WIDE.U32 R2, R7, 0x4, R2 ;  /* 0x0000000407027825 */ /* 0x001fd800078e0002 */
[----:B------:R-:W-:Y:S05]  /*1ea0*/  @!P1 BRA `(.L_x_302) ;  /* 0x00000000009c9947 */ /* 0x000fea0003800000 */
[----:B------:R-:W-:Y:S02]  /*1eb0*/  PLOP3.LUT P0, PT, PT, PT, PT, 0x8, 0x80 ;  /* 0x000000000080781c */ /* 0x000fe40003f0e170 */
[----:B------:R-:W-:-:S11]  /*1ec0*/  IADD3 R10, PT, PT, R0, -0x1800, RZ ;  /* 0xffffe800000a7810 */ /* 0x000fd60007ffe0ff */
.L_x_303:
        /* <DEDUP_REMOVED lines=16> */
[----:B------:R-:W-:-:S05]  /*1fd0*/  VIADD R7, R7, 0x2000 ;  /* 0x0000200007077836 */ /* 0x000fca0000000000 */
        /* <DEDUP_REMOVED lines=20> */
.L_x_302:
[----:B------:R-:W-:Y:S05]  /*2120*/  BSYNC.RECONVERGENT B2 ;  /* 0x0000000000027941 */ /* 0x000fea0003800200 */
.L_x_301:
        /* <DEDUP_REMOVED lines=26> */
.L_x_305:
[----:B------:R-:W-:Y:S05]  /*22d0*/  BSYNC.RECONVERGENT B2 ;  /* 0x0000000000027941 */ /* 0x000fea0003800200 */
.L_x_304:
        /* <DEDUP_REMOVED lines=10> */
.L_x_297:
[----:B------:R-:W-:Y:S05]  /*2380*/  BSYNC.RECONVERGENT B1 ;  /* 0x0000000000017941 */ /* 0x000fea0003800200 */
.L_x_296:
        /* <DEDUP_REMOVED lines=35> */
[----:B----4-:R-:W0:Y:S04]  /*25c0*/  LDS.128 R4, [UR4+0x10] ;  /* 0x00001004ff047984 */ /* 0x010e280008000c00 */
        /* <DEDUP_REMOVED lines=19> */
.L_x_306:
[----:B0-----:R-:W0:Y:S01]  /*2700*/  S2R R3, SR_LANEID ;  /* 0x0000000000037919 */ /* 0x001e220000000000 */
        /* <DEDUP_REMOVED lines=11> */
[----:B------:R-:W-:Y:S02]  /*27c0*/  ISETP.GT.AND P0, PT, R9, R4, PT ;  /* 0x000000040900720c */ /* 0x000fe40003f04270 */
[----:B------:R-:W-:Y:S02]  /*27d0*/  IADD3 R9, PT, PT, R3, 0x4, RZ ;  /* 0x0000000403097810 */ /* 0x000fe40007ffe0ff */
[----:B------:R-:W0:Y:S01]  /*27e0*/  SHFL.DOWN PT, R2, R7, 0x2, R4 ;  /* 0x0840000007027989 */ /* 0x000e2200000e0004 */
[----:B------:R-:W-:-:S08]  /*27f0*/  @!P1 MOV R6, 0x400 ;  /* 0x0000040000069802 */ /* 0x000fd00000000f00 */
[----:B0-----:R-:W-:Y:S01]  /*2800*/  @!P0 FADD R7, R7, R2 ;  /* 0x0000000207078221 */ /* 0x001fe20000000000 */
[----:B------:R-:W-:Y:S02]  /*2810*/  ISETP.GT.AND P0, PT, R9, R4, PT ;  /* 0x000000040900720c */ /* 0x000fe40003f04270 */
[C---:B------:R-:W-:Y:S02]  /*2820*/  IADD3 R9, PT, PT, R3.reuse, 0x8, RZ ;  /* 0x0000000803097810 */ /* 0x040fe40007ffe0ff */
[----:B------:R-:W0:Y:S01]  /*2830*/  SHFL.DOWN PT, R2, R7, 0x4, R4 ;  /* 0x0880000007027989 */ /* 0x000e2200000e0004 */
[----:B------:R-:W-:-:S08]  /*2840*/  IADD3 R3, PT, PT, R3, 0x10, RZ ;  /* 0x0000001003037810 */ /* 0x000fd00007ffe0ff */
[----:B0-----:R-:W-:Y:S01]  /*2850*/  @!P0 FADD R7, R7, R2 ;  /* 0x0000000207078221 */ /* 0x001fe20000000000 */
[-C--:B------:R-:W-:Y:S02]  /*2860*/  ISETP.GT.AND P0, PT, R9, R4.reuse, PT ;  /* 0x000000040900720c */ /* 0x080fe40003f04270 */
        /* <DEDUP_REMOVED lines=10> */
[----:B------:R-:W-:-:S04]  /*2910*/  ISETP.NE.AND P0, PT, R5, RZ, PT ;  /* 0x000000ff0500720c */ /* 0x000fc80003f05270 */
[----:B------:R-:W-:-:S05]  /*2920*/  MOV R2, R7 ;  /* 0x0000000700027202 */ /* 0x000fca0000000f00 */
        /* <DEDUP_REMOVED lines=10> */
[----:B------:R-:W0:Y:S04]  /*29d0*/  LDS.128 R16, [UR4+0x10] ;  /* 0x00001004ff107984 */ /* 0x000e280008000c00 */
[----:B------:R-:W1:Y:S04]  /*29e0*/  LDS.128 R4, [UR4+0x20] ;  /* 0x00002004ff047984 */ /* 0x000e680008000c00 */
[----:B------:R-:W2:Y:S04]  /*29f0*/  LDS.128 R8, [UR4+0x30] ;  /* 0x00003004ff087984 */ /* 0x000ea80008000c00 */
[----:B------:R-:W3:Y:S01]  /*2a00*/  LDS.128 R12, [UR4+0x40] ;  /* 0x00004004ff0c7984 */ /* 0x000ee20008000c00 */
[----:B0-----:R-:W-:Y:S01]  /*2a10*/  @P2 FADD R2, R2, R17 ;  /* 0x0000001102022221 */ /* 0x001fe20000000000 */
[----:B------:R-:W-:-:S03]  /*2a20*/  ISETP.GT.U32.AND P2, PT, R0, 0x80, PT ;  /* 0x000000800000780c */ /* 0x000fc60003f44070 */
[----:B------:R-:W-:Y:S01]  /*2a30*/  @P3 FADD R2, R2, R18 ;  /* 0x0000001202023221 */ /* 0x000fe20000000000 */
[----:B------:R-:W-:-:S03]  /*2a40*/  ISETP.GT.U32.AND P3, PT, R0, 0xa0, PT ;  /* 0x000000a00000780c */ /* 0x000fc60003f64070 */
[----:B------:R-:W-:Y:S01]  /*2a50*/  @P1 FADD R2, R2, R19 ;  /* 0x0000001302021221 */ /* 0x000fe20000000000 */
[----:B------:R-:W-:-:S05]  /*2a60*/  ISETP.GT.U32.AND P1, PT, R0, 0xe0, PT ;  /* 0x000000e00000780c */ /* 0x000fca0003f24070 */
[----:B-1----:R-:W-:Y:S01]  /*2a70*/  @P2 FADD R2, R2, R4 ;  /* 0x0000000402022221 */ /* 0x002fe20000000000 */
        /* <DEDUP_REMOVED lines=20> */
.L_x_293:
[----:B------:R-:W0:Y:S01]  /*2bc0*/  S2R R9, SR_TID.X ;  /* 0x0000000000097919 */ /* 0x000e220000002100 */
[----:B------:R-:W1:Y:S02]  /*2bd0*/  LDCU.64 UR4, c[0x0][0x380] ;  /* 0x00007000ff0477ac */ /* 0x000e640008000a00 */
[----:B-1----:R-:W-:Y:S02]  /*2be0*/  MOV R4, UR4 ;  /* 0x0000000400047c02 */ /* 0x002fe40008000f00 */
[----:B------:R-:W-:-:S03]  /*2bf0*/  MOV R5, UR5 ;  /* 0x0000000500057c02 */ /* 0x000fc60008000f00 */
        /* <DEDUP_REMOVED lines=20> */
[----:B------:R-:W-:Y:S01]  /*2d40*/  IADD3 R8, PT, PT, R0, -0x2000, RZ ;  /* 0xffffe00000087810 */ /* 0x000fe20007ffe0ff */
[----:B----4-:R-:W-:-:S03]  /*2d50*/  FADD R12, R12, R13 ;  /* 0x0000000d0c0c7221 */ /* 0x010fc60000000000 */
[----:B------:R-:W-:Y:S01]  /*2d60*/  ISETP.GE.U32.AND P0, PT, R8, 0x2000, PT ;  /* 0x000020000800780c */ /* 0x000fe20003f06070 */
        /* <DEDUP_REMOVED lines=14> */
[----:B------:R-:W-:-:S07]  /*2e50*/  MOV R11, 0x2000 ;  /* 0x00002000000b7802 */ /* 0x000fce0000000f00 */
[----:B------:R-:W1:Y:S02]  /*2e60*/  LDC.64 R4, c[0x0][0x380] ;  /* 0x0000e000ff047b82 */ /* 0x000e640000000a00 */
.L_x_309:
[----:B------:R-:W-:-:S04]  /*2e70*/  IMAD.WIDE.U32 R6, R11, 0x4, R2 ;  /* 0x000000040b067825 */ /* 0x000fc800078e0002 */
[----:B------:R-:W-:Y:S01]  /*2e80*/  IMAD.IADD R29, R9, 0x1, R11 ;  /* 0x00000001091d7824 */ /* 0x000fe200078e020b */
[----:B------:R-:W2:Y:S03]  /*2e90*/  LDG.E.CONSTANT R19, desc[UR6][R6.64+0x5800] ;  /* 0x0058000606137981 */ /* 0x000ea6000c1e9900 */
[----:B-1----:R-:W-:Y:S01]  /*2ea0*/  IMAD.WIDE.U32 R28, R29, 0x4, R4 ;  /* 0x000000041d1c7825 */ /* 0x002fe200078e0004 */
        /* <DEDUP_REMOVED lines=16> */
[----:B0-----:R-:W-:-:S04]  /*2fb0*/  MOV R0, R12 ;  /* 0x0000000c00007202 */ /* 0x001fc80000000f00 */
[----:B-1----:R-:W-:Y:S01]  /*2fc0*/  IADD3 R6, PT, PT, -R11, R0, RZ ;  /* 0x000000000b067210 */ /* 0x002fe20007ffe1ff */
[----:B---3--:R-:W-:-:S03]  /*2fd0*/  FADD R22, R22, R25 ;  /* 0x0000001916167221 */ /* 0x008fc60000000000 */
[----:B------:R-:W-:Y:S01]  /*2fe0*/  ISETP.GE.U32.AND P0, PT, R6, 0x2000, PT ;  /* 0x000020000600780c */ /* 0x000fe20003f06070 */
[----:B----4-:R-:W-:Y:S01]  /*2ff0*/  FADD R21, R21, R10 ;  /* 0x0000000a15157221 */ /* 0x010fe20000000000 */
[----:B-----5:R-:W-:-:S04]  /*3000*/  FADD R27, R26, R27 ;  /* 0x0000001b1a1b7221 */ /* 0x020fc80000000000 */
[----:B------:R-:W-:Y:S01]  /*3010*/  FADD R22, R22, R27 ;  /* 0x0000001b16167221 */ /* 0x000fe20000000000 */
[----:B------:R-:W-:Y:S01]  /*3020*/  FADD R20, R20, R23 ;  /* 0x0000001714147221 */ /* 0x000fe20000000000 */
[----:B------:R-:W-:-:S04]  /*3030*/  FADD R15, R18, R15 ;  /* 0x0000000f120f7221 */ /* 0x000fc80000000000 */
[----:B------:R-:W-:Y:S01]  /*3040*/  FADD R15, R20, R15 ;  /* 0x0000000f140f7221 */ /* 0x000fe20000000000 */
[----:B------:R-:W-:-:S04]  /*3050*/  FADD R16, R16, R13 ;  /* 0x0000000d10107221 */ /* 0x000fc80000000000 */
        /* <DEDUP_REMOVED lines=9> */
[----:B------:R-:W-:-:S13]  /*30f0*/  ISETP.GT.U32.AND P0, PT, R11, R8, PT ;  /* 0x000000080b00720c */ /* 0x000fda0003f04070 */
[----:B------:R-:W-:Y:S05]  /*3100*/  @!P0 BRA `(.L_x_309) ;  /* 0xfffffffc00588947 */ /* 0x000fea000383ffff */
.L_x_307:
[----:B------:R-:W-:-:S13]  /*3110*/  ISETP.GE.U32.AND P0, PT, R11, R0, PT ;  /* 0x000000000b00720c */ /* 0x000fda0003f06070 */
[----:B------:R-:W-:Y:S05]  /*3120*/  @P0 BRA `(.L_x_308) ;  /* 0x0000000000c80947 */ /* 0x000fea0003800000 */
[----:B------:R-:W-:Y:S01]  /*3130*/  IADD3 R2, PT, PT, -R11, R0, RZ ;  /* 0x000000000b027210 */ /* 0x000fe20007ffe1ff */
[----:B------:R-:W-:Y:S03]  /*3140*/  BSSY.RECONVERGENT B1, `(.L_x_308) ;  /* 0x0000030000017945 */ /* 0x000fe60003800200 */
[----:B------:R-:W-:-:S13]  /*3150*/  ISETP.GE.AND P0, PT, R9, R2, PT ;  /* 0x000000020900720c */ /* 0x000fda0003f06270 */
[----:B------:R-:W-:Y:S05]  /*3160*/  @P0 BRA `(.L_x_310) ;  /* 0x0000000000b40947 */ /* 0x000fea0003800000 */
[----:B------:R-:W-:Y:S01]  /*3170*/  LOP3.LUT R3, RZ, R9, RZ, 0x33, !PT ;  /* 0x00000009ff037212 */ /* 0x000fe200078e33ff */
[----:B------:R-:W-:Y:S03]  /*3180*/  BSSY.RECONVERGENT B2, `(.L_x_311) ;  /* 0x0000014000027945 */ /* 0x000fe60003800200 */
[----:B------:R-:W-:-:S04]  /*3190*/  IADD3 R3, PT, PT, -R11, R0, R3 ;  /* 0x000000000b037210 */ /* 0x000fc80007ffe103 */
[C---:B------:R-:W-:Y:S02]  /*31a0*/  LOP3.LUT R0, R3.reuse, 0x600, RZ, 0xc0, !PT ;  /* 0x0000060003007812 */ /* 0x040fe400078ec0ff */
[----:B------:R-:W-:Y:S02]  /*31b0*/  ISETP.GE.U32.AND P1, PT, R3, 0x600, PT ;  /* 0x000006000300780c */ /* 0x000fe40003f26070 */
[----:B------:R-:W-:Y:S02]  /*31c0*/  ISETP.NE.AND P0, PT, R0, 0x600, PT ;  /* 0x000006000000780c */ /* 0x000fe40003f05270 */
[----:B------:R-:W-:-:S11]  /*31d0*/  MOV R0, R9 ;  /* 0x0000000900007202 */ /* 0x000fd60000000f00 */
[----:B------:R-:W-:Y:S05]  /*31e0*/  @!P0 BRA `(.L_x_312) ;  /* 0x0000000000348947 */ /* 0x000fea0003800000 */
[----:B------:R-:W-:Y:S02]  /*31f0*/  LEA.HI R0, R3, 0x1, RZ, 0x17 ;  /* 0x0000000103007811 */ /* 0x000fe400078fb8ff */
[----:B------:R-:W-:Y:S02]  /*3200*/  IADD3 R13, PT, PT, R9, R11, RZ ;  /* 0x0000000b090d7210 */ /* 0x000fe40007ffe0ff */
[----:B------:R-:W-:Y:S02]  /*3210*/  LOP3.LUT R3, R0, 0x3, RZ, 0xc0, !PT ;  /* 0x0000000300037812 */ /* 0x000fe400078ec0ff */
[----:B------:R-:W-:Y:S02]  /*3220*/  MOV R0, R9 ;  /* 0x0000000900007202 */ /* 0x000fe40000000f00 */
[----:B------:R-:W-:-:S07]  /*3230*/  IADD3 R3, PT, PT, -R3, RZ, RZ ;  /* 0x000000ff03037210 */ /* 0x000fce0007ffe1ff */
.L_x_313:
        /* <DEDUP_REMOVED lines=8> */
.L_x_312:
[----:B------:R-:W-:Y:S05]  /*32c0*/  BSYNC.RECONVERGENT B2 ;  /* 0x0000000000027941 */ /* 0x000fea0003800200 */
.L_x_311:
[----:B------:R-:W-:Y:S05]  /*32d0*/  @!P1 BRA `(.L_x_310) ;  /* 0x0000000000589947 */ /* 0x000fea0003800000 */
[C---:B------:R-:W-:Y:S02]  /*32e0*/  IADD3 R11, PT, PT, R0.reuse, R11, RZ ;  /* 0x0000000b000b7210 */ /* 0x040fe40007ffe0ff */
[----:B------:R-:W-:-:S07]  /*32f0*/  IADD3 R0, PT, PT, R0, 0x400, RZ ;  /* 0x0000040000007810 */ /* 0x000fce0007ffe0ff */
.L_x_314:
        /* <DEDUP_REMOVED lines=20> */
.L_x_310:
[----:B------:R-:W-:Y:S05]  /*3440*/  BSYNC.RECONVERGENT B1 ;  /* 0x0000000000017941 */ /* 0x000fea0003800200 */
.L_x_308:
        /* <DEDUP_REMOVED lines=51> */
.L_x_284:
[----:B------:R-:W-:Y:S05]  /*3780*/  BSYNC.RECONVERGENT B0 ;  /* 0x0000000000007941 */ /* 0x000fea0003800200 */
.L_x_268:
[----:B------:R-:W-:Y:S05]  /*3790*/  @P0 EXIT ;  /* 0x000000000000094d */ /* 0x000fea0003800000 */
[----:B---34-:R-:W3:Y:S01]  /*37a0*/  LDC.64 R4, c[0x0][0x388] ;  /* 0x0000e200ff047b82 */ /* 0x018ee20000000a00 */
[----:B------:R-:W0:Y:S02]  /*37b0*/  LDCU UR4, c[0x0][0x398] ;  /* 0x00007300ff0477ac */ /* 0x000e240008000800 */
[----:B012---:R-:W-:-:S05]  /*37c0*/  FADD R3, R2, UR4 ;  /* 0x0000000402037e21 */ /* 0x007fca0008000000 */
[----:B---3--:R-:W-:Y:S01]  /*37d0*/  STG.E desc[UR6][R4.64], R3 ;  /* 0x0000000304007986 */ /* 0x008fe2000c101906 */
[----:B------:R-:W-:Y:S05]  /*37e0*/  EXIT ;  /* 0x000000000000794d */ /* 0x000fea0003800000 */
.L_x_315:
        /* <DEDUP_REMOVED lines=9> */
.L_x_360:


//--------------------- .text._ZN3cub18CUB_300001_SM_10006detail8for_each13static_kernelINS2_12policy_hub_t12policy_500_tEmN6thrust24THRUST_300001_SM_1000_NS8cuda_cub20__uninitialized_fill7functorINS7_10device_ptrIfEEfEEEEvT0_T1_ --------------------------
	.section	.text._ZN3cub18CUB_300001_SM_10006detail8for_each13static_kernelINS2_12policy_hub_t12policy_500_tEmN6thrust24THRUST_300001_SM_1000_NS8cuda_cub20__uninitialized_fill7functorINS7_10device_ptrIfEEfEEEEvT0_T1_,"ax",@progbits
	.align	128
        .global         _ZN3cub18CUB_300001_SM_10006detail8for_each13static_kernelINS2_12policy_hub_t12policy_500_tEmN6thrust24THRUST_300001_SM_1000_NS8cuda_cub20__uninitialized_fill7functorINS7_10device_ptrIfEEfEEEEvT0_T1_
        .type           _ZN3cub18CUB_300001_SM_10006detail8for_each13static_kernelINS2_12policy_hub_t12policy_500_tEmN6thrust24THRUST_300001_SM_1000_NS8cuda_cub20__uninitialized_fill7functorINS7_10device_ptrIfEEfEEEEvT0_T1_,@function
        .size           _ZN3cub18CUB_300001_SM_10006detail8for_each13static_kernelINS2_12policy_hub_t12policy_500_tEmN6thrust24THRUST_300001_SM_1000_NS8cuda_cub20__uninitialized_fill7functorINS7_10device_ptrIfEEfEEEEvT0_T1_,(.L_x_361 - _ZN3cub18CUB_300001_SM_10006detail8for_each13static_kernelINS2_12policy_hub_t12policy_500_tEmN6thrust24THRUST_300001_SM_1000_NS8cuda_cub20__uninitialized_fill7functorINS7_10device_ptrIfEEfEEEEvT0_T1_)
        .other          _ZN3cub18CUB_300001_SM_10006detail8for_each13static_kernelINS2_12policy_hub_t12policy_500_tEmN6thrust24THRUST_300001_SM_1000_NS8cuda_cub20__uninitialized_fill7functorINS7_10device_ptrIfEEfEEEEvT0_T1_,@"STO_CUDA_ENTRY STV_DEFAULT"
_ZN3cub18CUB_300001_SM_10006detail8for_each13static_kernelINS2_12policy_hub_t12policy_500_tEmN6thrust24THRUST_300001_SM_1000_NS8cuda_cub20__uninitialized_fill7functorINS7_10device_ptrIfEEfEEEEvT0_T1_:
.text._ZN3cub18CUB_300001_SM_10006detail8for_each13static_kernelINS2_12policy_hub_t12policy_500_tEmN6thrust24THRUST_300001_SM_1000_NS8cuda_cub20__uninitialized_fill7functorINS7_10device_ptrIfEEfEEEEvT0_T1_:
[----:B------:R-:W-:Y:S08]  /*0000*/  LDC R1, c[0x0][0x37c] ;  /* 0x0000df00ff017b82 */ /* 0x000ff00000000800 */
[----:B------:R-:W0:Y:S01]  /*0010*/  S2UR UR4, SR_CTAID.X ;  /* 0x00000000000479c3 */ /* 0x000e220000002500 */
[----:B------:R-:W1:Y:S01]  /*0020*/  LDCU.64 UR6, c[0x0][0x380] ;  /* 0x00007000ff0677ac */ /* 0x000e620008000a00 */
[----:B------:R-:W2:Y:S01]  /*0030*/  LDCU.64 UR8, c[0x0][0x358] ;  /* 0x00006b00ff0877ac */ /* 0x000ea20008000a00 */
[----:B0-----:R-:W-:-:S04]  /*0040*/  UIMAD.WIDE.U32 UR4, UR4, 0x200, URZ ;  /* 0x00000200040478a5 */ /* 0x001fc8000f8e00ff */
[----:B-1----:R-:W-:-:S04]  /*0050*/  UIADD3 UR6, UP0, UPT, -UR4, UR6, URZ ;  /* 0x0000000604067290 */ /* 0x002fc8000ff1e1ff */
[----:B------:R-:W-:Y:S02]  /*0060*/  UIADD3.X UR7, UPT, UPT, ~UR5, UR7, URZ, UP0, !UPT ;  /* 0x0000000705077290 */ /* 0x000fe400087fe5ff */
[----:B------:R-:W-:-:S04]  /*0070*/  UISETP.GE.U32.AND UP0, UPT, UR6, 0x200, UPT ;  /* 0x000002000600788c */ /* 0x000fc8000bf06070 */
[----:B------:R-:W-:-:S09]  /*0080*/  UISETP.GE.U32.AND.EX UP0, UPT, UR7, URZ, UPT, UP0 ;  /* 0x000000ff0700728c */ /* 0x000fd2000bf06100 */
[----:B--2---:R-:W-:Y:S05]  /*0090*/  BRA.U !UP0, `(.L_x_316) ;  /* 0x0000000108287547 */ /* 0x004fea000b800000 */
[----:B------:R-:W0:Y:S01]  /*00a0*/  S2R R0, SR_TID.X ;  /* 0x0000000000007919 */ /* 0x000e220000002100 */
[----:B------:R-:W1:Y:S01]  /*00b0*/  LDCU.64 UR6, c[0x0][0x388] ;  /* 0x00007100ff0677ac */ /* 0x000e620008000a00 */
[----:B------:R-:W2:Y:S01]  /*00c0*/  LDC R5, c[0x0][0x390] ;  /* 0x0000e400ff057b82 */ /* 0x000ea20000000800 */
[----:B0-----:R-:W-:-:S05]  /*00d0*/  IADD3 R0, P0, PT, R0, UR4, RZ ;  /* 0x0000000400007c10 */ /* 0x001fca000ff1e0ff */
[----:B------:R-:W-:Y:S01]  /*00e0*/  IMAD.X R3, RZ, RZ, UR5, P0 ;  /* 0x00000005ff037e24 */ /* 0x000fe200080e06ff */
[----:B-1----:R-:W-:-:S04]  /*00f0*/  LEA R2, P0, R0, UR6, 0x2 ;  /* 0x0000000600027c11 */ /* 0x002fc8000f8010ff */
[----:B------:R-:W-:-:S05]  /*0100*/  LEA.HI.X R3, R0, UR7, R3, 0x2, P0 ;  /* 0x0000000700037c11 */ /* 0x000fca00080f1403 */
[----:B--2---:R-:W-:Y:S04]  /*0110*/  STG.E desc[UR8][R2.64], R5 ;  /* 0x0000000502007986 */ /* 0x004fe8000c101908 */
[----:B------:R-:W-:Y:S01]  /*0120*/  STG.E desc[UR8][R2.64+0x400], R5 ;  /* 0x0004000502007986 */ /* 0x000fe2000c101908 */
[----:B------:R-:W-:Y:S05]  /*0130*/  EXIT ;  /* 0x000000000000794d */ /* 0x000fea0003800000 */
.L_x_316:
[----:B------:R-:W0:Y:S01]  /*0140*/  S2R R0, SR_TID.X ;  /* 0x0000000000007919 */ /* 0x000e220000002100 */
[----:B------:R-:W-:Y:S01]  /*0150*/  IMAD.U32 R2, RZ, RZ, UR7 ;  /* 0x00000007ff027e24 */ /* 0x000fe2000f8e00ff */
[----:B------:R-:W1:Y:S01]  /*0160*/  LDCU.64 UR10, c[0x0][0x388] ;  /* 0x00007100ff0a77ac */ /* 0x000e620008000a00 */
[----:B------:R-:W-:Y:S01]  /*0170*/  IMAD.U32 R4, RZ, RZ, UR7 ;  /* 0x00000007ff047e24 */ /* 0x000fe2000f8e00ff */
[----:B0-----:R-:W-:-:S04]  /*0180*/  ISETP.LT.U32.AND P0, PT, R0, UR6, PT ;  /* 0x0000000600007c0c */ /* 0x001fc8000bf01070 */
[----:B------:R-:W-:Y:S01]  /*0190*/  ISETP.GT.U32.AND.EX P0, PT, R2, RZ, PT, P0 ;  /* 0x000000ff0200720c */ /* 0x000fe20003f04100 */
[C---:B------:R-:W-:Y:S01]  /*01a0*/  VIADD R2, R0.reuse, 0x100 ;  /* 0x0000010000027836 */ /* 0x040fe20000000000 */
[----:B------:R-:W-:-:S04]  /*01b0*/  IADD3 R0, P2, PT, R0, UR4, RZ ;  /* 0x0000000400007c10 */ /* 0x000fc8000ff5e0ff */
[----:B------:R-:W-:Y:S01]  /*01c0*/  ISETP.LT.U32.AND P1, PT, R2, UR6, PT ;  /* 0x0000000602007c0c */ /* 0x000fe2000bf21070 */
[----:B------:R-:W-:Y:S01]  /*01d0*/  IMAD.X R3, RZ, RZ, UR5, P2 ;  /* 0x00000005ff037e24 */ /* 0x000fe200090e06ff */
[----:B-1----:R-:W-:Y:S02]  /*01e0*/  LEA R2, P2, R0, UR10, 0x2 ;  /* 0x0000000a00027c11 */ /* 0x002fe4000f8410ff */
[----:B------:R-:W-:Y:S02]  /*01f0*/  ISETP.GT.U32.AND.EX P1, PT, R4, RZ, PT, P1 ;  /* 0x000000ff0400720c */ /* 0x000fe40003f24110 */
[----:B------:R-:W-:Y:S01]  /*0200*/  LEA.HI.X R3, R0, UR11, R3, 0x2, P2 ;  /* 0x0000000b00037c11 */ /* 0x000fe200090f1403 */
[----:B------:R-:W0:Y:S04]  /*0210*/  @P0 LDC R5, c[0x0][0x390] ;  /* 0x0000e400ff050b82 */ /* 0x000e280000000800 */
[----:B0-----:R0:W-:Y:S06]  /*0220*/  @P0 STG.E desc[UR8][R2.64], R5 ;  /* 0x0000000502000986 */ /* 0x0011ec000c101908 */
[----:B------:R-:W-:Y:S05]  /*0230*/  @!P1 EXIT ;  /* 0x000000000000994d */ /* 0x000fea0003800000 */
[----:B0-----:R-:W0:Y:S02]  /*0240*/  LDC R5, c[0x0][0x390] ;  /* 0x0000e400ff057b82 */ /* 0x001e240000000800 */
[----:B0-----:R-:W-:Y:S01]  /*0250*/  STG.E desc[UR8][R2.64+0x400], R5 ;  /* 0x0004000502007986 */ /* 0x001fe2000c101908 */
[----:B------:R-:W-:Y:S05]  /*0260*/  EXIT ;  /* 0x000000000000794d */ /* 0x000fea0003800000 */
.L_x_317:
        /* <DEDUP_REMOVED lines=9> */
.L_x_361:


//--------------------- .text._ZN3cub18CUB_300001_SM_10006detail11EmptyKernelIvEEvv --------------------------
	.section	.text._ZN3cub18CUB_300001_SM_10006detail11EmptyKernelIvEEvv,"ax",@progbits
	.align	128
        .global         _ZN3cub18CUB_300001_SM_10006detail11EmptyKernelIvEEvv
        .type           _ZN3cub18CUB_300001_SM_10006detail11EmptyKernelIvEEvv,@function
        .size           _ZN3cub18CUB_300001_SM_10006detail11EmptyKernelIvEEvv,(.L_x_362 - _ZN3cub18CUB_300001_SM_10006detail11EmptyKernelIvEEvv)
        .other          _ZN3cub18CUB_300001_SM_10006detail11EmptyKernelIvEEvv,@"STO_CUDA_ENTRY STV_DEFAULT"
_ZN3cub18CUB_300001_SM_10006detail11EmptyKernelIvEEvv:
.text._ZN3cub18CUB_300001_SM_10006detail11EmptyKernelIvEEvv:
[----:B------:R-:W-:Y:S01]  /*0000*/  LDC R1, c[0x0][0x37c] ;  /* 0x0000df00ff017b82 */ /* 0x000fe20000000800 */
[----:B------:R-:W-:Y:S05]  /*0010*/  EXIT ;  /* 0x000000000000794d */ /* 0x000fea0003800000 */
.L_x_318:
        /* <DEDUP_REMOVED lines=14> */
.L_x_362:


//--------------------- .text._Z12thrustKerneliPfS_ --------------------------
	.section	.text._Z12thrustKerneliPfS_,"ax",@progbits
	.align	128
        .global         _Z12thrustKerneliPfS_
        .type           _Z12thrustKerneliPfS_,@function
        .size           _Z12thrustKerneliPfS_,(.L_x_353 - _Z12thrustKerneliPfS_)
        .other          _Z12thrustKerneliPfS_,@"STO_CUDA_ENTRY STV_DEFAULT"
_Z12thrustKerneliPfS_:
.text._Z12thrustKerneliPfS_:
[----:B------:R-:W-:Y:S01]  /*0000*/  LDC R1, c[0x0][0x37c] ;  /* 0x0000df00ff017b82 */ /* 0x000fe20000000800 */
[----:B------:R-:W0:Y:S01]  /*0010*/  LDCU UR12, c[0x0][0x380] ;  /* 0x00007000ff0c77ac */ /* 0x000e220008000800 */
[----:B------:R-:W-:Y:S01]  /*0020*/  IMAD.MOV.U32 R5, RZ, RZ, RZ ;  /* 0x000000ffff057224 */ /* 0x000fe200078e00ff */
[----:B------:R-:W1:Y:S01]  /*0030*/  LDCU.64 UR8, c[0x0][0x358] ;  /* 0x00006b00ff0877ac */ /* 0x000e620008000a00 */
[----:B0-----:R-:W-:-:S04]  /*0040*/  UIMAD.WIDE UR4, UR12, 0x4, URZ ;  /* 0x000000040c0478a5 */ /* 0x001fc8000f8e02ff */
[----:B------:R-:W-:-:S04]  /*0050*/  UISETP.NE.U32.AND UP0, UPT, UR4, URZ, UPT ;  /* 0x000000ff0400728c */ /* 0x000fc8000bf05070 */
[----:B------:R-:W-:-:S09]  /*0060*/  UISETP.NE.AND.EX UP0, UPT, UR5, URZ, UPT, UP0 ;  /* 0x000000ff0500728c */ /* 0x000fd2000bf05300 */
[----:B-1----:R-:W-:Y:S05]  /*0070*/  BRA.U !UP0, `(.L_x_319) ;  /* 0x0000000508f87547 */ /* 0x002fea000b800000 */
[----:B------:R-:W-:Y:S01]  /*0080*/  ULOP3.LUT UP1, URZ, UR12, 0x3, URZ, 0xc0, !UPT ;  /* 0x000000030cff7892 */ /* 0x000fe2000f82c0ff */
[----:B------:R-:W-:Y:S01]  /*0090*/  IMAD.MOV.U32 R5, RZ, RZ, RZ ;  /* 0x000000ffff057224 */ /* 0x000fe200078e00ff */
[----:B------:R-:W-:Y:S01]  /*00a0*/  UIADD3 UR5, UP0, UPT, UR12, -0x1, URZ ;  /* 0xffffffff0c057890 */ /* 0x000fe2000ff1e0ff */
[----:B------:R-:W0:Y:S03]  /*00b0*/  LDCU.64 UR6, c[0x0][0x388] ;  /* 0x00007100ff0677ac */ /* 0x000e260008000a00 */
[----:B------:R-:W-:Y:S02]  /*00c0*/  ULEA.HI.X.SX32 UR4, UR12, 0x3fffffff, 0x1, UP0 ;  /* 0x3fffffff0c047891 */ /* 0x000fe400080f0eff */
[----:B------:R-:W-:Y:S02]  /*00d0*/  UISETP.GE.U32.AND UP0, UPT, UR5, 0x3, UPT ;  /* 0x000000030500788c */ /* 0x000fe4000bf06070 */
[----:B------:R-:W-:-:S04]  /*00e0*/  ULOP3.LUT UR4, UR4, 0x3fffffff, URZ, 0xc0, !UPT ;  /* 0x3fffffff04047892 */ /* 0x000fc8000f8ec0ff */
[----:B------:R-:W-:Y:S01]  /*00f0*/  UISETP.GE.U32.AND.EX UP0, UPT, UR4, URZ, UPT, UP0 ;  /* 0x000000ff0400728c */ /* 0x000fe2000bf06100 */
[----:B------:R-:W-:Y:S10]  /*0100*/  BRA.U !UP1, `(.L_x_320) ;  /* 0x0000000109387547 */ /* 0x000ff4000b800000 */
[----:B------:R-:W-:Y:S01]  /*0110*/  HFMA2 R5, -RZ, RZ, 0, 0 ;  /* 0x00000000ff057431 */ /* 0x000fe200000001ff */
[----:B------:R-:W-:Y:S01]  /*0120*/  ULOP3.LUT UR5, UR12, 0x3, URZ, 0xc0, !UPT ;  /* 0x000000030c057892 */ /* 0x000fe2000f8ec0ff */
[----:B------:R-:W-:-:S11]  /*0130*/  UMOV UR4, URZ ;  /* 0x000000ff00047c82 */ /* 0x000fd60008000000 */
.L_x_321:
[----:B0-----:R-:W-:Y:S02]  /*0140*/  IMAD.U32 R2, RZ, RZ, UR6 ;  /* 0x00000006ff027e24 */ /* 0x001fe4000f8e00ff */
[----:B------:R-:W-:-:S05]  /*0150*/  IMAD.U32 R3, RZ, RZ, UR7 ;  /* 0x00000007ff037e24 */ /* 0x000fca000f8e00ff */
[----:B------:R-:W2:Y:S01]  /*0160*/  LDG.E R2, desc[UR8][R2.64] ;  /* 0x0000000802027981 */ /* 0x000ea2000c1e1900 */
[----:B------:R-:W-:Y:S02]  /*0170*/  UIADD3 UR5, UP1, UPT, UR5, -0x1, URZ ;  /* 0xffffffff05057890 */ /* 0x000fe4000ff3e0ff */
[----:B------:R-:W-:Y:S02]  /*0180*/  UIADD3 UR6, UP2, UPT, UR6, 0x4, URZ ;  /* 0x0000000406067890 */ /* 0x000fe4000ff5e0ff */
[----:B------:R-:W-:Y:S02]  /*0190*/  UIADD3.X UR4, UPT, UPT, UR4, -0x1, URZ, UP1, !UPT ;  /* 0xffffffff04047890 */ /* 0x000fe40008ffe4ff */
[----:B------:R-:W-:Y:S02]  /*01a0*/  UISETP.NE.U32.AND UP1, UPT, UR5, URZ, UPT ;  /* 0x000000ff0500728c */ /* 0x000fe4000bf25070 */
[----:B------:R-:W-:Y:S02]  /*01b0*/  UIADD3.X UR7, UPT, UPT, URZ, UR7, URZ, UP2, !UPT ;  /* 0x00000007ff077290 */ /* 0x000fe400097fe4ff */
[----:B------:R-:W-:Y:S01]  /*01c0*/  UISETP.NE.AND.EX UP1, UPT, UR4, URZ, UPT, UP1 ;  /* 0x000000ff0400728c */ /* 0x000fe2000bf25310 */
[----:B--2---:R-:W-:-:S08]  /*01d0*/  FADD R5, R2, R5 ;  /* 0x0000000502057221 */ /* 0x004fd00000000000 */
[----:B------:R-:W-:Y:S05]  /*01e0*/  BRA.U UP1, `(.L_x_321) ;  /* 0xfffffffd01d47547 */ /* 0x000fea000b83ffff */
.L_x_320:
[----:B------:R-:W-:Y:S05]  /*01f0*/  BRA.U !UP0, `(.L_x_319) ;  /* 0x0000000508987547 */ /* 0x000fea000b800000 */
[----:B------:R-:W1:Y:S01]  /*0200*/  LDCU.64 UR4, c[0x0][0x388] ;  /* 0x00007100ff0477ac */ /* 0x000e620008000a00 */
[----:B0-----:R-:W-:Y:S01]  /*0210*/  MOV R2, UR6 ;  /* 0x0000000600027c02 */ /* 0x001fe20008000f00 */
[----:B------:R-:W-:Y:S01]  /*0220*/  IMAD.U32 R3, RZ, RZ, UR7 ;  /* 0x00000007ff037e24 */ /* 0x000fe2000f8e00ff */
[----:B-1----:R-:W-:-:S04]  /*0230*/  UIMAD.WIDE UR4, UR12, 0x4, UR4 ;  /* 0x000000040c0478a5 */ /* 0x002fc8000f8e0204 */
[----:B------:R-:W-:-:S04]  /*0240*/  UISETP.GE.U32.AND UP0, UPT, UR6, UR4, UPT ;  /* 0x000000040600728c */ /* 0x000fc8000bf06070 */
[----:B------:R-:W-:-:S09]  /*0250*/  UISETP.GE.AND.EX UP0, UPT, UR7, UR5, UPT, UP0 ;  /* 0x000000050700728c */ /* 0x000fd2000bf06300 */
[----:B------:R-:W-:Y:S05]  /*0260*/  BRA.U UP0, `(.L_x_322) ;  /* 0x0000000500387547 */ /* 0x000fea000b800000 */
[----:B------:R-:W-:-:S04]  /*0270*/  UIADD3 UR10, UP0, UPT, UR4, -UR6, URZ ;  /* 0x80000006040a7290 */ /* 0x000fc8000ff1e0ff */
[----:B------:R-:W-:Y:S02]  /*0280*/  UIADD3.X UR11, UPT, UPT, UR5, ~UR7, URZ, UP0, !UPT ;  /* 0x80000007050b7290 */ /* 0x000fe400087fe4ff */
[----:B------:R-:W-:Y:S02]  /*0290*/  UISETP.GT.U32.AND UP1, UPT, UR10, 0x30, UPT ;  /* 0x000000300a00788c */ /* 0x000fe4000bf24070 */
[----:B------:R-:W-:Y:S02]  /*02a0*/  UPLOP3.LUT UP0, UPT, UPT, UPT, UPT, 0x80, 0x8 ;  /* 0x000000000008789c */ /* 0x000fe40003f0f070 */
[----:B------:R-:W-:-:S09]  /*02b0*/  UISETP.GT.AND.EX UP1, UPT, UR11, URZ, UPT, UP1 ;  /* 0x000000ff0b00728c */ /* 0x000fd2000bf24310 */
[----:B------:R-:W-:Y:S05]  /*02c0*/  BRA.U !UP1, `(.L_x_323) ;  /* 0x0000000109a87547 */ /* 0x000fea000b800000 */
[----:B------:R-:W-:-:S04]  /*02d0*/  UIADD3 UR10, UP0, UPT, UR4, -0x30, URZ ;  /* 0xffffffd0040a7890 */ /* 0x000fc8000ff1e0ff */
[----:B------:R-:W-:Y:S02]  /*02e0*/  UIADD3.X UR11, UPT, UPT, UR5, -0x1, URZ, UP0, !UPT ;  /* 0xffffffff050b7890 */ /* 0x000fe400087fe4ff */
[----:B------:R-:W-:-:S11]  /*02f0*/  UPLOP3.LUT UP0, UPT, UPT, UPT, UPT, 0x40, 0x4 ;  /* 0x000000000004789c */ /* 0x000fd60003f0e870 */
.L_x_324:
[----:B------:R-:W2:Y:S04]  /*0300*/  LDG.E R10, desc[UR8][R2.64] ;  /* 0x00000008020a7981 */ /* 0x000ea8000c1e1900 */
[----:B------:R-:W3:Y:S04]  /*0310*/  LDG.E R9, desc[UR8][R2.64+0x4] ;  /* 0x0000040802097981 */ /* 0x000ee8000c1e1900 */
[----:B------:R-:W4:Y:S04]  /*0320*/  LDG.E R12, desc[UR8][R2.64+0x8] ;  /* 0x00000808020c7981 */ /* 0x000f28000c1e1900 */
[----:B------:R-:W5:Y:S04]  /*0330*/  LDG.E R14, desc[UR8][R2.64+0xc] ;  /* 0x00000c08020e7981 */ /* 0x000f68000c1e1900 */
        /* <DEDUP_REMOVED lines=11> */
[----:B------:R0:W5:Y:S01]  /*03f0*/  LDG.E R0, desc[UR8][R2.64+0x3c] ;  /* 0x00003c0802007981 */ /* 0x000162000c1e1900 */
[----:B------:R-:W-:-:S04]  /*0400*/  UIADD3 UR6, UP2, UPT, UR6, 0x40, URZ ;  /* 0x0000004006067890 */ /* 0x000fc8000ff5e0ff */
[----:B------:R-:W-:Y:S02]  /*0410*/  UISETP.GE.U32.AND UP1, UPT, UR6, UR10, UPT ;  /* 0x0000000a0600728c */ /* 0x000fe4000bf26070 */
[----:B------:R-:W-:Y:S01]  /*0420*/  UIADD3.X UR7, UPT, UPT, URZ, UR7, URZ, UP2, !UPT ;  /* 0x00000007ff077290 */ /* 0x000fe200097fe4ff */
[----:B0-----:R-:W-:-:S03]  /*0430*/  IADD3 R2, P0, PT, R2, 0x40, RZ ;  /* 0x0000004002027810 */ /* 0x001fc60007f1e0ff */
[----:B------:R-:W-:Y:S01]  /*0440*/  UISETP.GE.AND.EX UP1, UPT, UR7, UR11, UPT, UP1 ;  /* 0x0000000b0700728c */ /* 0x000fe2000bf26310 */
        /* <DEDUP_REMOVED lines=17> */
[----:B------:R-:W-:Y:S06]  /*0560*/  BRA.U !UP1, `(.L_x_324) ;  /* 0xfffffffd09647547 */ /* 0x000fec000b83ffff */
.L_x_323:
[----:B------:R-:W-:-:S04]  /*0570*/  UIADD3 UR10, UP1, UPT, UR4, -UR6, URZ ;  /* 0x80000006040a7290 */ /* 0x000fc8000ff3e0ff */
[----:B------:R-:W-:Y:S02]  /*0580*/  UIADD3.X UR11, UPT, UPT, UR5, ~UR7, URZ, UP1, !UPT ;  /* 0x80000007050b7290 */ /* 0x000fe40008ffe4ff */
[----:B------:R-:W-:-:S04]  /*0590*/  UISETP.GT.U32.AND UP1, UPT, UR10, 0x10, UPT ;  /* 0x000000100a00788c */ /* 0x000fc8000bf24070 */
[----:B------:R-:W-:-:S09]  /*05a0*/  UISETP.GT.AND.EX UP1, UPT, UR11, URZ, UPT, UP1 ;  /* 0x000000ff0b00728c */ /* 0x000fd2000bf24310 */
[----:B------:R-:W-:Y:S05]  /*05b0*/  BRA.U !UP1, `(.L_x_325) ;  /* 0x0000000109587547 */ /* 0x000fea000b800000 */
[----:B------:R-:W2:Y:S04]  /*05c0*/  LDG.E R0, desc[UR8][R2.64] ;  /* 0x0000000802007981 */ /* 0x000ea8000c1e1900 */
[----:B------:R-:W3:Y:S04]  /*05d0*/  LDG.E R7, desc[UR8][R2.64+0x4] ;  /* 0x0000040802077981 */ /* 0x000ee8000c1e1900 */
[----:B------:R-:W4:Y:S04]  /*05e0*/  LDG.E R9, desc[UR8][R2.64+0x8] ;  /* 0x0000080802097981 */ /* 0x000f28000c1e1900 */
[----:B------:R-:W5:Y:S04]  /*05f0*/  LDG.E R11, desc[UR8][R2.64+0xc] ;  /* 0x00000c08020b7981 */ /* 0x000f68000c1e1900 */
[----:B------:R-:W5:Y:S04]  /*0600*/  LDG.E R13, desc[UR8][R2.64+0x10] ;  /* 0x00001008020d7981 */ /* 0x000f68000c1e1900 */
[----:B------:R-:W5:Y:S04]  /*0610*/  LDG.E R15, desc[UR8][R2.64+0x14] ;  /* 0x00001408020f7981 */ /* 0x000f68000c1e1900 */
[----:B------:R-:W5:Y:S04]  /*0620*/  LDG.E R17, desc[UR8][R2.64+0x18] ;  /* 0x0000180802117981 */ /* 0x000f68000c1e1900 */
[----:B------:R0:W5:Y:S01]  /*0630*/  LDG.E R19, desc[UR8][R2.64+0x1c] ;  /* 0x00001c0802137981 */ /* 0x000162000c1e1900 */
[----:B------:R-:W-:Y:S01]  /*0640*/  IADD3 R4, P0, PT, R2, 0x20, RZ ;  /* 0x0000002002047810 */ /* 0x000fe20007f1e0ff */
[----:B------:R-:W-:-:S04]  /*0650*/  UIADD3 UR6, UP0, UPT, UR6, 0x20, URZ ;  /* 0x0000002006067890 */ /* 0x000fc8000ff1e0ff */
[----:B------:R-:W-:Y:S02]  /*0660*/  UIADD3.X UR7, UPT, UPT, URZ, UR7, URZ, UP0, !UPT ;  /* 0x00000007ff077290 */ /* 0x000fe400087fe4ff */
[----:B------:R-:W-:Y:S01]  /*0670*/  UPLOP3.LUT UP0, UPT, UPT, UPT, UPT, 0x40, 0x4 ;  /* 0x000000000004789c */ /* 0x000fe20003f0e870 */
[----:B0-----:R-:W-:Y:S01]  /*0680*/  IMAD.X R3, RZ, RZ, R3, P0 ;  /* 0x000000ffff037224 */ /* 0x001fe200000e0603 */
[----:B------:R-:W-:Y:S01]  /*0690*/  MOV R2, R4 ;  /* 0x0000000400027202 */ /* 0x000fe20000000f00 */
[----:B--2---:R-:W-:-:S04]  /*06a0*/  FADD R0, R5, R0 ;  /* 0x0000000005007221 */ /* 0x004fc80000000000 */
[----:B---3--:R-:W-:-:S04]  /*06b0*/  FADD R0, R0, R7 ;  /* 0x0000000700007221 */ /* 0x008fc80000000000 */
[----:B----4-:R-:W-:-:S04]  /*06c0*/  FADD R0, R0, R9 ;  /* 0x0000000900007221 */ /* 0x010fc80000000000 */
[----:B-----5:R-:W-:-:S04]  /*06d0*/  FADD R0, R0, R11 ;  /* 0x0000000b00007221 */ /* 0x020fc80000000000 */
[----:B------:R-:W-:-:S04]  /*06e0*/  FADD R0, R0, R13 ;  /* 0x0000000d00007221 */ /* 0x000fc80000000000 */
[----:B------:R-:W-:-:S04]  /*06f0*/  FADD R0, R0, R15 ;  /* 0x0000000f00007221 */ /* 0x000fc80000000000 */
[----:B------:R-:W-:-:S04]  /*0700*/  FADD R0, R0, R17 ;  /* 0x0000001100007221 */ /* 0x000fc80000000000 */
[----:B------:R-:W-:-:S07]  /*0710*/  FADD R5, R0, R19 ;  /* 0x0000001300057221 */ /* 0x000fce0000000000 */
.L_x_325:
[----:B------:R-:W-:-:S04]  /*0720*/  UISETP.NE.U32.AND UP1, UPT, UR6, UR4, UPT ;  /* 0x000000040600728c */ /* 0x000fc8000bf25070 */
[----:B------:R-:W-:-:S09]  /*0730*/  UISETP.NE.OR.EX UP0, UPT, UR7, UR5, UP0, UP1 ;  /* 0x000000050700728c */ /* 0x000fd20008705710 */
[----:B------:R-:W-:Y:S05]  /*0740*/  BRA.U !UP0, `(.L_x_319) ;  /* 0x0000000108447547 */ /* 0x000fea000b800000 */
.L_x_322:
[----:B------:R-:W2:Y:S04]  /*0750*/  LDG.E R0, desc[UR8][R2.64] ;  /* 0x0000000802007981 */ /* 0x000ea8000c1e1900 */
[----:B------:R-:W3:Y:S04]  /*0760*/  LDG.E R7, desc[UR8][R2.64+0x4] ;  /* 0x0000040802077981 */ /* 0x000ee8000c1e1900 */
[----:B------:R-:W4:Y:S04]  /*0770*/  LDG.E R9, desc[UR8][R2.64+0x8] ;  /* 0x0000080802097981 */ /* 0x000f28000c1e1900 */
[----:B------:R0:W5:Y:S01]  /*0780*/  LDG.E R11, desc[UR8][R2.64+0xc] ;  /* 0x00000c08020b7981 */ /* 0x000162000c1e1900 */
[----:B------:R-:W-:Y:S01]  /*0790*/  UIADD3 UR6, UP1, UPT, UR6, 0x10, URZ ;  /* 0x0000001006067890 */ /* 0x000fe2000ff3e0ff */
[----:B------:R-:W-:-:S03]  /*07a0*/  IADD3 R4, P0, PT, R2, 0x10, RZ ;  /* 0x0000001002047810 */ /* 0x000fc60007f1e0ff */
[----:B------:R-:W-:Y:S02]  /*07b0*/  UISETP.NE.U32.AND UP0, UPT, UR6, UR4, UPT ;  /* 0x000000040600728c */ /* 0x000fe4000bf05070 */
[----:B------:R-:W-:Y:S01]  /*07c0*/  UIADD3.X UR7, UPT, UPT, URZ, UR7, URZ, UP1, !UPT ;  /* 0x00000007ff077290 */ /* 0x000fe20008ffe4ff */
[----:B0-----:R-:W-:-:S03]  /*07d0*/  MOV R2, R4 ;  /* 0x0000000400027202 */ /* 0x001fc60000000f00 */
[----:B------:R-:W-:Y:S01]  /*07e0*/  UISETP.NE.AND.EX UP0, UPT, UR7, UR5, UPT, UP0 ;  /* 0x000000050700728c */ /* 0x000fe2000bf05300 */
[----:B--2---:R-:W-:-:S04]  /*07f0*/  FADD R0, R0, R5 ;  /* 0x0000000500007221 */ /* 0x004fc80000000000 */
[----:B---3--:R-:W-:Y:S01]  /*0800*/  FADD R0, R0, R7 ;  /* 0x0000000700007221 */ /* 0x008fe20000000000 */
[----:B------:R-:W-:-:S03]  /*0810*/  IMAD.X R7, RZ, RZ, R3, P0 ;  /* 0x000000ffff077224 */ /* 0x000fc600000e0603 */
[----:B----4-:R-:W-:Y:S01]  /*0820*/  FADD R0, R0, R9 ;  /* 0x0000000900007221 */ /* 0x010fe20000000000 */
[----:B------:R-:W-:-:S03]  /*0830*/  IMAD.MOV.U32 R3, RZ, RZ, R7 ;  /* 0x000000ffff037224 */ /* 0x000fc600078e0007 */
[----:B-----5:R-:W-:Y:S01]  /*0840*/  FADD R5, R0, R11 ;  /* 0x0000000b00057221 */ /* 0x020fe20000000000 */
[----:B------:R-:W-:Y:S06]  /*0850*/  BRA.U UP0, `(.L_x_322) ;  /* 0xfffffffd00bc7547 */ /* 0x000fec000b83ffff */
.L_x_319:
[----:B------:R-:W-:-:S04]  /*0860*/  I2FP.F32.S32 R4, UR12 ;  /* 0x0000000c00047c45 */ /* 0x000fc80008201400 */
[----:B------:R-:W1:Y:S08]  /*0870*/  MUFU.RCP R3, R4 ;  /* 0x0000000400037308 */ /* 0x000e700000001000 */
[----:B------:R-:W2:Y:S01]  /*0880*/  FCHK P0, R5, R4 ;  /* 0x0000000405007302 */ /* 0x000ea20000000000 */
[----:B-1----:R-:W-:-:S04]  /*0890*/  FFMA R0, -R4, R3, 1 ;  /* 0x3f80000004007423 */ /* 0x002fc80000000103 */
[----:B------:R-:W-:-:S04]  /*08a0*/  FFMA R0, R3, R0, R3 ;  /* 0x0000000003007223 */ /* 0x000fc80000000003 */
[----:B------:R-:W-:-:S04]  /*08b0*/  FFMA R3, R0, R5, RZ ;  /* 0x0000000500037223 */ /* 0x000fc800000000ff */
[----:B------:R-:W-:-:S04]  /*08c0*/  FFMA R2, -R4, R3, R5 ;  /* 0x0000000304027223 */ /* 0x000fc80000000105 */
[----:B------:R-:W-:Y:S01]  /*08d0*/  FFMA R7, R0, R2, R3 ;  /* 0x0000000200077223 */ /* 0x000fe20000000003 */
[----:B--2---:R-:W-:Y:S06]  /*08e0*/  @!P0 BRA `(.L_x_326) ;  /* 0x00000000000c8947 */ /* 0x004fec0003800000 */
[----:B------:R-:W-:Y:S02]  /*08f0*/  MOV R3, R5 ;  /* 0x0000000500037202 */ /* 0x000fe40000000f00 */
[----:B------:R-:W-:-:S07]  /*0900*/  MOV R2, 0x920 ;  /* 0x0000092000027802 */ /* 0x000fce0000000f00 */
[----:B0-----:R-:W-:Y:S05]  /*0910*/  CALL.REL.NOINC `($__internal_0_$__cuda_sm3x_div_rn_noftz_f32_slowpath) ;  /* 0x00000000000c7944 */ /* 0x001fea0003c00000 */
.L_x_326:
[----:B------:R-:W1:Y:S02]  /*0920*/  LDC.64 R2, c[0x0][0x390] ;  /* 0x0000e400ff027b82 */ /* 0x000e640000000a00 */
[----:B-1----:R-:W-:Y:S01]  /*0930*/  STG.E desc[UR8][R2.64], R7 ;  /* 0x0000000702007986 */ /* 0x002fe2000c101908 */
[----:B0-----:R-:W-:Y:S05]  /*0940*/  EXIT ;  /* 0x000000000000794d */ /* 0x001fea0003800000 */
        .weak           $__internal_0_$__cuda_sm3x_div_rn_noftz_f32_slowpath
        .type           $__internal_0_$__cuda_sm3x_div_rn_noftz_f32_slowpath,@function
        .size           $__internal_0_$__cuda_sm3x_div_rn_noftz_f32_slowpath,(.L_x_353 - $__internal_0_$__cuda_sm3x_div_rn_noftz_f32_slowpath)
$__internal_0_$__cuda_sm3x_div_rn_noftz_f32_slowpath:
[----:B------:R-:W-:Y:S02]  /*0950*/  SHF.R.U32.HI R5, RZ, 0x17, R4 ;  /* 0x00000017ff057819 */ /* 0x000fe40000011604 */
[----:B------:R-:W-:Y:S02]  /*0960*/  SHF.R.U32.HI R0, RZ, 0x17, R3 ;  /* 0x00000017ff007819 */ /* 0x000fe40000011603 */
[----:B------:R-:W-:Y:S02]  /*0970*/  LOP3.LUT R5, R5, 0xff, RZ, 0xc0, !PT ;  /* 0x000000ff05057812 */ /* 0x000fe400078ec0ff */
[----:B------:R-:W-:-:S03]  /*0980*/  LOP3.LUT R10, R0, 0xff, RZ, 0xc0, !PT ;  /* 0x000000ff000a7812 */ /* 0x000fc600078ec0ff */
[----:B------:R-:W-:Y:S01]  /*0990*/  VIADD R7, R5, 0xffffffff ;  /* 0xffffffff05077836 */ /* 0x000fe20000000000 */
[----:B------:R-:W-:-:S04]  /*09a0*/  IADD3 R8, PT, PT, R10, -0x1, RZ ;  /* 0xffffffff0a087810 */ /* 0x000fc80007ffe0ff */
[----:B------:R-:W-:-:S04]  /*09b0*/  ISETP.GT.U32.AND P0, PT, R7, 0xfd, PT ;  /* 0x000000fd0700780c */ /* 0x000fc80003f04070 */
[----:B------:R-:W-:-:S13]  /*09c0*/  ISETP.GT.U32.OR P0, PT, R8, 0xfd, P0 ;  /* 0x000000fd0800780c */ /* 0x000fda0000704470 */
[----:B------:R-:W-:Y:S01]  /*09d0*/  @!P0 IMAD.MOV.U32 R6, RZ, RZ, RZ ;  /* 0x000000ffff068224 */ /* 0x000fe200078e00ff */
[----:B------:R-:W-:Y:S06]  /*09e0*/  @!P0 BRA `(.L_x_327) ;  /* 0x0000000000608947 */ /* 0x000fec0003800000 */
[----:B------:R-:W-:Y:S02]  /*09f0*/  FSETP.GTU.FTZ.AND P0, PT, |R3|, +INF , PT ;  /* 0x7f8000000300780b */ /* 0x000fe40003f1c200 */
[----:B------:R-:W-:Y:S02]  /*0a00*/  FSETP.GTU.FTZ.AND P1, PT, |R4|, +INF , PT ;  /* 0x7f8000000400780b */ /* 0x000fe40003f3c200 */
[----:B------:R-:W-:Y:S02]  /*0a10*/  MOV R0, R4 ;  /* 0x0000000400007202 */ /* 0x000fe40000000f00 */
[----:B------:R-:W-:-:S13]  /*0a20*/  PLOP3.LUT P0, PT, P0, P1, PT, 0xf8, 0x8f ;  /* 0x00000000008f781c */ /* 0x000fda0000703f70 */
[----:B------:R-:W-:Y:S05]  /*0a30*/  @P0 BRA `(.L_x_328) ;  /* 0x0000000400440947 */ /* 0x000fea0003800000 */
[----:B------:R-:W-:-:S13]  /*0a40*/  LOP3.LUT P0, RZ, R4, 0x7fffffff, R3, 0xc8, !PT ;  /* 0x7fffffff04ff7812 */ /* 0x000fda000780c803 */
[----:B------:R-:W-:Y:S05]  /*0a50*/  @!P0 BRA `(.L_x_329) ;  /* 0x0000000400348947 */ /* 0x000fea0003800000 */
[C---:B------:R-:W-:Y:S02]  /*0a60*/  FSETP.NEU.FTZ.AND P2, PT, |R3|.reuse, +INF , PT ;  /* 0x7f8000000300780b */ /* 0x040fe40003f5d200 */
[----:B------:R-:W-:Y:S02]  /*0a70*/  FSETP.NEU.FTZ.AND P1, PT, |R0|, +INF , PT ;  /* 0x7f8000000000780b */ /* 0x000fe40003f3d200 */
[----:B------:R-:W-:-:S11]  /*0a80*/  FSETP.NEU.FTZ.AND P0, PT, |R3|, +INF , PT ;  /* 0x7f8000000300780b */ /* 0x000fd60003f1d200 */
[----:B------:R-:W-:Y:S05]  /*0a90*/  @!P1 BRA !P2, `(.L_x_329) ;  /* 0x0000000400249947 */ /* 0x000fea0005000000 */
[----:B------:R-:W-:-:S04]  /*0aa0*/  LOP3.LUT P2, RZ, R3, 0x7fffffff, RZ, 0xc0, !PT ;  /* 0x7fffffff03ff7812 */ /* 0x000fc8000784c0ff */
[----:B------:R-:W-:-:S13]  /*0ab0*/  PLOP3.LUT P1, PT, P1, P2, PT, 0x2f, 0xf2 ;  /* 0x0000000000f2781c */ /* 0x000fda0000f24577 */
[----:B------:R-:W-:Y:S05]  /*0ac0*/  @P1 BRA `(.L_x_330) ;  /* 0x0000000400101947 */ /* 0x000fea0003800000 */
[----:B------:R-:W-:-:S04]  /*0ad0*/  LOP3.LUT P1, RZ, R4, 0x7fffffff, RZ, 0xc0, !PT ;  /* 0x7fffffff04ff7812 */ /* 0x000fc8000782c0ff */
[----:B------:R-:W-:-:S13]  /*0ae0*/  PLOP3.LUT P0, PT, P0, P1, PT, 0x2f, 0xf2 ;  /* 0x0000000000f2781c */ /* 0x000fda0000702577 */
[----:B------:R-:W-:Y:S05]  /*0af0*/  @P0 BRA `(.L_x_331) ;  /* 0x0000000000f80947 */ /* 0x000fea0003800000 */
[----:B------:R-:W-:Y:S02]  /*0b00*/  ISETP.GE.AND P0, PT, R8, RZ, PT ;  /* 0x000000ff0800720c */ /* 0x000fe40003f06270 */
[----:B------:R-:W-:-:S11]  /*0b10*/  ISETP.GE.AND P1, PT, R7, RZ, PT ;  /* 0x000000ff0700720c */ /* 0x000fd60003f26270 */
[----:B------:R-:W-:Y:S01]  /*0b20*/  @P0 IMAD.MOV.U32 R6, RZ, RZ, RZ ;  /* 0x000000ffff060224 */ /* 0x000fe200078e00ff */
[----:B------:R-:W-:Y:S01]  /*0b30*/  @!P0 MOV R6, 0xffffffc0 ;  /* 0xffffffc000068802 */ /* 0x000fe20000000f00 */
[----:B------:R-:W-:Y:S01]  /*0b40*/  @!P0 FFMA R3, R3, 1.84467440737095516160e+19, RZ ;  /* 0x5f80000003038823 */ /* 0x000fe200000000ff */
[----:B------:R-:W-:-:S03]  /*0b50*/  @!P1 FFMA R4, R0, 1.84467440737095516160e+19, RZ ;  /* 0x5f80000000049823 */ /* 0x000fc600000000ff */
[----:B------:R-:W-:-:S07]  /*0b60*/  @!P1 VIADD R6, R6, 0x40 ;  /* 0x0000004006069836 */ /* 0x000fce0000000000 */
.L_x_327:
[----:B------:R-:W-:-:S04]  /*0b70*/  LEA R7, R5, 0xc0800000, 0x17 ;  /* 0xc080000005077811 */ /* 0x000fc800078eb8ff */
[----:B------:R-:W-:Y:S01]  /*0b80*/  IADD3 R7, PT, PT, -R7, R4, RZ ;  /* 0x0000000407077210 */ /* 0x000fe20007ffe1ff */
[----:B------:R-:W-:-:S03]  /*0b90*/  VIADD R4, R10, 0xffffff81 ;  /* 0xffffff810a047836 */ /* 0x000fc60000000000 */
[----:B------:R-:W0:Y:S01]  /*0ba0*/  MUFU.RCP R8, R7 ;  /* 0x0000000700087308 */ /* 0x000e220000001000 */
[----:B------:R-:W-:Y:S01]  /*0bb0*/  FADD.FTZ R9, -R7, -RZ ;  /* 0x800000ff07097221 */ /* 0x000fe20000010100 */
[C---:B------:R-:W-:Y:S01]  /*0bc0*/  IMAD R0, R4.reuse, -0x800000, R3 ;  /* 0xff80000004007824 */ /* 0x040fe200078e0203 */
[----:B------:R-:W-:-:S04]  /*0bd0*/  IADD3 R5, PT, PT, R4, 0x7f, -R5 ;  /* 0x0000007f04057810 */ /* 0x000fc80007ffe805 */
[----:B------:R-:W-:Y:S01]  /*0be0*/  IADD3 R5, PT, PT, R5, R6, RZ ;  /* 0x0000000605057210 */ /* 0x000fe20007ffe0ff */
[----:B0-----:R-:W-:-:S04]  /*0bf0*/  FFMA R11, R8, R9, 1 ;  /* 0x3f800000080b7423 */ /* 0x001fc80000000009 */
[----:B------:R-:W-:-:S04]  /*0c00*/  FFMA R10, R8, R11, R8 ;  /* 0x0000000b080a7223 */ /* 0x000fc80000000008 */
[----:B------:R-:W-:-:S04]  /*0c10*/  FFMA R3, R0, R10, RZ ;  /* 0x0000000a00037223 */ /* 0x000fc800000000ff */
[----:B------:R-:W-:-:S04]  /*0c20*/  FFMA R8, R9, R3, R0 ;  /* 0x0000000309087223 */ /* 0x000fc80000000000 */
[----:B------:R-:W-:-:S04]  /*0c30*/  FFMA R11, R10, R8, R3 ;  /* 0x000000080a0b7223 */ /* 0x000fc80000000003 */
[----:B------:R-:W-:-:S04]  /*0c40*/  FFMA R8, R9, R11, R0 ;  /* 0x0000000b09087223 */ /* 0x000fc80000000000 */
[----:B------:R-:W-:-:S05]  /*0c50*/  FFMA R3, R10, R8, R11 ;  /* 0x000000080a037223 */ /* 0x000fca000000000b */
[----:B------:R-:W-:-:S04]  /*0c60*/  SHF.R.U32.HI R0, RZ, 0x17, R3 ;  /* 0x00000017ff007819 */ /* 0x000fc80000011603 */
[----:B------:R-:W-:-:S05]  /*0c70*/  LOP3.LUT R0, R0, 0xff, RZ, 0xc0, !PT ;  /* 0x000000ff00007812 */ /* 0x000fca00078ec0ff */
[----:B------:R-:W-:-:S05]  /*0c80*/  IMAD.IADD R6, R0, 0x1, R5 ;  /* 0x0000000100067824 */ /* 0x000fca00078e0205 */
[----:B------:R-:W-:-:S04]  /*0c90*/  IADD3 R0, PT, PT, R6, -0x1, RZ ;  /* 0xffffffff06007810 */ /* 0x000fc80007ffe0ff */
[----:B------:R-:W-:-:S13]  /*0ca0*/  ISETP.GE.U32.AND P0, PT, R0, 0xfe, PT ;  /* 0x000000fe0000780c */ /* 0x000fda0003f06070 */
[----:B------:R-:W-:Y:S05]  /*0cb0*/  @!P0 BRA `(.L_x_332) ;  /* 0x0000000000808947 */ /* 0x000fea0003800000 */
[----:B------:R-:W-:-:S13]  /*0cc0*/  ISETP.GT.AND P0, PT, R6, 0xfe, PT ;  /* 0x000000fe0600780c */ /* 0x000fda0003f04270 */
[----:B------:R-:W-:Y:S05]  /*0cd0*/  @P0 BRA `(.L_x_333) ;  /* 0x00000000006c0947 */ /* 0x000fea0003800000 */
[----:B------:R-:W-:-:S13]  /*0ce0*/  ISETP.GE.AND P0, PT, R6, 0x1, PT ;  /* 0x000000010600780c */ /* 0x000fda0003f06270 */
[----:B------:R-:W-:Y:S05]  /*0cf0*/  @P0 BRA `(.L_x_334) ;  /* 0x0000000000980947 */ /* 0x000fea0003800000 */
[----:B------:R-:W-:Y:S02]  /*0d00*/  ISETP.GE.AND P0, PT, R6, -0x18, PT ;  /* 0xffffffe80600780c */ /* 0x000fe40003f06270 */
[----:B------:R-:W-:-:S11]  /*0d10*/  LOP3.LUT R3, R3, 0x80000000, RZ, 0xc0, !PT ;  /* 0x8000000003037812 */ /* 0x000fd600078ec0ff */
[----:B------:R-:W-:Y:S05]  /*0d20*/  @!P0 BRA `(.L_x_334) ;  /* 0x00000000008c8947 */ /* 0x000fea0003800000 */
[-CC-:B------:R-:W-:Y:S01]  /*0d30*/  FFMA.RZ R0, R10, R8.reuse, R11.reuse ;  /* 0x000000080a007223 */ /* 0x180fe2000000c00b */
[----:B------:R-:W-:Y:S02]  /*0d40*/  VIADD R7, R6, 0x20 ;  /* 0x0000002006077836 */ /* 0x000fe40000000000 */
[-CC-:B------:R-:W-:Y:S01]  /*0d50*/  FFMA.RM R5, R10, R8.reuse, R11.reuse ;  /* 0x000000080a057223 */ /* 0x180fe2000000400b */
[----:B------:R-:W-:Y:S02]  /*0d60*/  ISETP.NE.AND P2, PT, R6, RZ, PT ;  /* 0x000000ff0600720c */ /* 0x000fe40003f45270 */
[----:B------:R-:W-:Y:S01]  /*0d70*/  LOP3.LUT R4, R0, 0x7fffff, RZ, 0xc0, !PT ;  /* 0x007fffff00047812 */ /* 0x000fe200078ec0ff */
[----:B------:R-:W-:Y:S01]  /*0d80*/  FFMA.RP R0, R10, R8, R11 ;  /* 0x000000080a007223 */ /* 0x000fe2000000800b */
[----:B------:R-:W-:Y:S02]  /*0d90*/  ISETP.NE.AND P1, PT, R6, RZ, PT ;  /* 0x000000ff0600720c */ /* 0x000fe40003f25270 */
[----:B------:R-:W-:-:S02]  /*0da0*/  LOP3.LUT R4, R4, 0x800000, RZ, 0xfc, !PT ;  /* 0x0080000004047812 */ /* 0x000fc400078efcff */
[----:B------:R-:W-:Y:S02]  /*0db0*/  IADD3 R6, PT, PT, -R6, RZ, RZ ;  /* 0x000000ff06067210 */ /* 0x000fe40007ffe1ff */
[----:B------:R-:W-:Y:S02]  /*0dc0*/  SHF.L.U32 R7, R4, R7, RZ ;  /* 0x0000000704077219 */ /* 0x000fe400000006ff */
[----:B------:R-:W-:Y:S02]  /*0dd0*/  FSETP.NEU.FTZ.AND P0, PT, R0, R5, PT ;  /* 0x000000050000720b */ /* 0x000fe40003f1d000 */
[----:B------:R-:W-:Y:S02]  /*0de0*/  SEL R5, R6, RZ, P2 ;  /* 0x000000ff06057207 */ /* 0x000fe40001000000 */
[----:B------:R-:W-:Y:S02]  /*0df0*/  ISETP.NE.AND P1, PT, R7, RZ, P1 ;  /* 0x000000ff0700720c */ /* 0x000fe40000f25270 */
[----:B------:R-:W-:-:S02]  /*0e00*/  SHF.R.U32.HI R5, RZ, R5, R4 ;  /* 0x00000005ff057219 */ /* 0x000fc40000011604 */
[----:B------:R-:W-:Y:S02]  /*0e10*/  PLOP3.LUT P0, PT, P0, P1, PT, 0xf8, 0x8f ;  /* 0x00000000008f781c */ /* 0x000fe40000703f70 */
[----:B------:R-:W-:Y:S02]  /*0e20*/  SHF.R.U32.HI R7, RZ, 0x1, R5 ;  /* 0x00000001ff077819 */ /* 0x000fe40000011605 */
[----:B------:R-:W-:-:S04]  /*0e30*/  SEL R0, RZ, 0x1, !P0 ;  /* 0x00000001ff007807 */ /* 0x000fc80004000000 */
[----:B------:R-:W-:-:S04]  /*0e40*/  LOP3.LUT R0, R0, 0x1, R7, 0xf8, !PT ;  /* 0x0000000100007812 */ /* 0x000fc800078ef807 */
[----:B------:R-:W-:-:S05]  /*0e50*/  LOP3.LUT R0, R0, R5, RZ, 0xc0, !PT ;  /* 0x0000000500007212 */ /* 0x000fca00078ec0ff */
[----:B------:R-:W-:-:S05]  /*0e60*/  IMAD.IADD R0, R7, 0x1, R0 ;  /* 0x0000000107007824 */ /* 0x000fca00078e0200 */
[----:B------:R-:W-:Y:S01]  /*0e70*/  LOP3.LUT R3, R0, R3, RZ, 0xfc, !PT ;  /* 0x0000000300037212 */ /* 0x000fe200078efcff */
[----:B------:R-:W-:Y:S06]  /*0e80*/  BRA `(.L_x_334) ;  /* 0x0000000000347947 */ /* 0x000fec0003800000 */
.L_x_333:
[----:B------:R-:W-:-:S04]  /*0e90*/  LOP3.LUT R3, R3, 0x80000000, RZ, 0xc0, !PT ;  /* 0x8000000003037812 */ /* 0x000fc800078ec0ff */
[----:B------:R-:W-:Y:S01]  /*0ea0*/  LOP3.LUT R3, R3, 0x7f800000, RZ, 0xfc, !PT ;  /* 0x7f80000003037812 */ /* 0x000fe200078efcff */
[----:B------:R-:W-:Y:S06]  /*0eb0*/  BRA `(.L_x_334) ;  /* 0x0000000000287947 */ /* 0x000fec0003800000 */
.L_x_332:
[----:B------:R-:W-:Y:S01]  /*0ec0*/  LEA R3, R5, R3, 0x17 ;  /* 0x0000000305037211 */ /* 0x000fe200078eb8ff */
[----:B------:R-:W-:Y:S06]  /*0ed0*/  BRA `(.L_x_334) ;  /* 0x0000000000207947 */ /* 0x000fec0003800000 */
.L_x_331:
[----:B------:R-:W-:-:S04]  /*0ee0*/  LOP3.LUT R3, R4, 0x80000000, R3, 0x48, !PT ;  /* 0x8000000004037812 */ /* 0x000fc800078e4803 */
[----:B------:R-:W-:Y:S01]  /*0ef0*/  LOP3.LUT R3, R3, 0x7f800000, RZ, 0xfc, !PT ;  /* 0x7f80000003037812 */ /* 0x000fe200078efcff */
[----:B------:R-:W-:Y:S06]  /*0f00*/  BRA `(.L_x_334) ;  /* 0x0000000000147947 */ /* 0x000fec0003800000 */
.L_x_330:
[----:B------:R-:W-:Y:S01]  /*0f10*/  LOP3.LUT R3, R4, 0x80000000, R3, 0x48, !PT ;  /* 0x8000000004037812 */ /* 0x000fe200078e4803 */
[----:B------:R-:W-:Y:S06]  /*0f20*/  BRA `(.L_x_334) ;  /* 0x00000000000c7947 */ /* 0x000fec0003800000 */
.L_x_329:
[----:B------:R-:W0:Y:S01]  /*0f30*/  MUFU.RSQ R3, -QNAN ;  /* 0xffc0000000037908 */ /* 0x000e220000001400 */
[----:B------:R-:W-:Y:S05]  /*0f40*/  BRA `(.L_x_334) ;  /* 0x0000000000047947 */ /* 0x000fea0003800000 */
.L_x_328:
[----:B------:R-:W-:-:S07]  /*0f50*/  FADD.FTZ R3, R3, R0 ;  /* 0x0000000003037221 */ /* 0x000fce0000010000 */
.L_x_334:
[----:B0-----:R-:W-:Y:S02]  /*0f60*/  IMAD.MOV.U32 R7, RZ, RZ, R3 ;  /* 0x000000ffff077224 */ /* 0x001fe400078e0003 */
[----:B------:R-:W-:-:S04]  /*0f70*/  HFMA2 R3, -RZ, RZ, 0, 0 ;  /* 0x00000000ff037431 */ /* 0x000fc800000001ff */
[----:B------:R-:W-:Y:S05]  /*0f80*/  RET.REL.NODEC R2 `(_Z12thrustKerneliPfS_) ;  /* 0xfffffff0021c7950 */ /* 0x000fea0003c3ffff */
.L_x_335:
        /* <DEDUP_REMOVED lines=15> */
.L_x_353:


//--------------------- .text._Z11naiveKerneliPfS_ --------------------------
	.section	.text._Z11naiveKerneliPfS_,"ax",@progbits
	.align	128
        .global         _Z11naiveKerneliPfS_
        .type           _Z11naiveKerneliPfS_,@function
        .size           _Z11naiveKerneliPfS_,(.L_x_354 - _Z11naiveKerneliPfS_)
        .other          _Z11naiveKerneliPfS_,@"STO_CUDA_ENTRY STV_DEFAULT"
_Z11naiveKerneliPfS_:
.text._Z11naiveKerneliPfS_:
[----:B------:R-:W-:Y:S01]  /*0000*/  LDC R1, c[0x0][0x37c] ;  /* 0x0000df00ff017b82 */ /* 0x000fe20000000800 */
[----:B------:R-:W0:Y:S01]  /*0010*/  LDCU UR9, c[0x0][0x380] ;  /* 0x00007000ff0977ac */ /* 0x000e220008000800 */
[----:B------:R-:W-:Y:S01]  /*0020*/  IMAD.MOV.U32 R5, RZ, RZ, RZ ;  /* 0x000000ffff057224 */ /* 0x000fe200078e00ff */
[----:B------:R-:W1:Y:S01]  /*0030*/  LDCU.64 UR10, c[0x0][0x358] ;  /* 0x00006b00ff0a77ac */ /* 0x000e620008000a00 */
[----:B0-----:R-:W-:-:S09]  /*0040*/  UISETP.GE.AND UP0, UPT, UR9, 0x1, UPT ;  /* 0x000000010900788c */ /* 0x001fd2000bf06270 */
[----:B-1----:R-:W-:Y:S05]  /*0050*/  BRA.U !UP0, `(.L_x_336) ;  /* 0x00000005089c7547 */ /* 0x002fea000b800000 */
[----:B------:R-:W-:Y:S01]  /*0060*/  UISETP.GE.U32.AND UP1, UPT, UR9, 0x10, UPT ;  /* 0x000000100900788c */ /* 0x000fe2000bf26070 */
[----:B------:R-:W-:Y:S01]  /*0070*/  HFMA2 R0, -RZ, RZ, 0, 0 ;  /* 0x00000000ff007431 */ /* 0x000fe200000001ff */
[----:B------:R-:W-:Y:S01]  /*0080*/  ULOP3.LUT UR6, UR9, 0xf, URZ, 0xc0, !UPT ;  /* 0x0000000f09067892 */ /* 0x000fe2000f8ec0ff */
[----:B------:R-:W-:-:S03]  /*0090*/  IMAD.MOV.U32 R5, RZ, RZ, RZ ;  /* 0x000000ffff057224 */ /* 0x000fc600078e00ff */
[----:B------:R-:W-:-:S03]  /*00a0*/  UISETP.NE.AND UP0, UPT, UR6, URZ, UPT ;  /* 0x000000ff0600728c */ /* 0x000fc6000bf05270 */
[----:B------:R-:W-:Y:S08]  /*00b0*/  BRA.U !UP1, `(.L_x_337) ;  /* 0x0000000109b87547 */ /* 0x000ff0000b800000 */
[----:B------:R-:W0:Y:S01]  /*00c0*/  LDCU.64 UR4, c[0x0][0x388] ;  /* 0x00007100ff0477ac */ /* 0x000e220008000a00 */
[----:B------:R-:W-:Y:S01]  /*00d0*/  IMAD.MOV.U32 R5, RZ, RZ, RZ ;  /* 0x000000ffff057224 */ /* 0x000fe200078e00ff */
[----:B------:R-:W-:-:S04]  /*00e0*/  ULOP3.LUT UR7, UR9, 0x7ffffff0, URZ, 0xc0, !UPT ;  /* 0x7ffffff009077892 */ /* 0x000fc8000f8ec0ff */
[----:B------:R-:W-:Y:S02]  /*00f0*/  UIADD3 UR8, UPT, UPT, -UR7, URZ, URZ ;  /* 0x000000ff07087290 */ /* 0x000fe4000fffe1ff */
[----:B------:R-:W-:Y:S01]  /*0100*/  MOV R0, UR7 ;  /* 0x0000000700007c02 */ /* 0x000fe20008000f00 */
[----:B0-----:R-:W-:-:S04]  /*0110*/  UIADD3 UR4, UP1, UPT, UR4, 0x20, URZ ;  /* 0x0000002004047890 */ /* 0x001fc8000ff3e0ff */
[----:B------:R-:W-:Y:S02]  /*0120*/  UIADD3.X UR5, UPT, UPT, URZ, UR5, URZ, UP1, !UPT ;  /* 0x00000005ff057290 */ /* 0x000fe40008ffe4ff */
[----:B------:R-:W-:-:S04]  /*0130*/  IMAD.U32 R2, RZ, RZ, UR4 ;  /* 0x00000004ff027e24 */ /* 0x000fc8000f8e00ff */
[----:B------:R-:W-:-:S07]  /*0140*/  MOV R3, UR5 ;  /* 0x0000000500037c02 */ /* 0x000fce0008000f00 */
.L_x_338:
        /* <DEDUP_REMOVED lines=16> */
[----:B------:R-:W-:-:S04]  /*0250*/  UIADD3 UR8, UPT, UPT, UR8, 0x10, URZ ;  /* 0x0000001008087890 */ /* 0x000fc8000fffe0ff */
[----:B------:R-:W-:Y:S01]  /*0260*/  UISETP.NE.AND UP1, UPT, UR8, URZ, UPT ;  /* 0x000000ff0800728c */ /* 0x000fe2000bf25270 */
        /* <DEDUP_REMOVED lines=18> */
[----:B------:R-:W-:Y:S06]  /*0390*/  BRA.U UP1, `(.L_x_338) ;  /* 0xfffffffd016c7547 */ /* 0x000fec000b83ffff */
.L_x_337:
[----:B------:R-:W-:Y:S05]  /*03a0*/  BRA.U !UP0, `(.L_x_336) ;  /* 0x0000000108c87547 */ /* 0x000fea000b800000 */
[----:B------:R-:W-:Y:S02]  /*03b0*/  UISETP.GE.U32.AND UP0, UPT, UR6, 0x8, UPT ;  /* 0x000000080600788c */ /* 0x000fe4000bf06070 */
[----:B------:R-:W-:-:S04]  /*03c0*/  ULOP3.LUT UR5, UR9, 0x7, URZ, 0xc0, !UPT ;  /* 0x0000000709057892 */ /* 0x000fc8000f8ec0ff */
[----:B------:R-:W-:-:S03]  /*03d0*/  UISETP.NE.AND UP1, UPT, UR5, URZ, UPT ;  /* 0x000000ff0500728c */ /* 0x000fc6000bf25270 */
[----:B------:R-:W-:Y:S08]  /*03e0*/  BRA.U !UP0, `(.L_x_339) ;  /* 0x00000001084c7547 */ /* 0x000ff0000b800000 */
[----:B------:R-:W0:Y:S02]  /*03f0*/  LDC.64 R2, c[0x0][0x388] ;  /* 0x0000e200ff027b82 */ /* 0x000e240000000a00 */
[----:B0-----:R-:W-:-:S05]  /*0400*/  IMAD.WIDE.U32 R2, R0, 0x4, R2 ;  /* 0x0000000400027825 */ /* 0x001fca00078e0002 */
[----:B------:R-:W2:Y:S04]  /*0410*/  LDG.E R4, desc[UR10][R2.64] ;  /* 0x0000000a02047981 */ /* 0x000ea8000c1e1900 */
[----:B------:R-:W3:Y:S04]  /*0420*/  LDG.E R7, desc[UR10][R2.64+0x4] ;  /* 0x0000040a02077981 */ /* 0x000ee8000c1e1900 */
[----:B------:R-:W4:Y:S04]  /*0430*/  LDG.E R9, desc[UR10][R2.64+0x8] ;  /* 0x0000080a02097981 */ /* 0x000f28000c1e1900 */
[----:B------:R-:W5:Y:S04]  /*0440*/  LDG.E R11, desc[UR10][R2.64+0xc] ;  /* 0x00000c0a020b7981 */ /* 0x000f68000c1e1900 */
[----:B------:R-:W5:Y:S04]  /*0450*/  LDG.E R13, desc[UR10][R2.64+0x10] ;  /* 0x0000100a020d7981 */ /* 0x000f68000c1e1900 */
[----:B------:R-:W5:Y:S04]  /*0460*/  LDG.E R15, desc[UR10][R2.64+0x14] ;  /* 0x0000140a020f7981 */ /* 0x000f68000c1e1900 */
[----:B------:R-:W5:Y:S04]  /*0470*/  LDG.E R17, desc[UR10][R2.64+0x18] ;  /* 0x0000180a02117981 */ /* 0x000f68000c1e1900 */
[----:B------:R-:W5:Y:S01]  /*0480*/  LDG.E R19, desc[UR10][R2.64+0x1c] ;  /* 0x00001c0a02137981 */ /* 0x000f62000c1e1900 */
[----:B------:R-:W-:Y:S01]  /*0490*/  IADD3 R0, PT, PT, R0, 0x8, RZ ;  /* 0x0000000800007810 */ /* 0x000fe20007ffe0ff */
        /* <DEDUP_REMOVED lines=8> */
.L_x_339:
        /* <DEDUP_REMOVED lines=10> */
[----:B------:R-:W5:Y:S01]  /*05c0*/  LDG.E R11, desc[UR10][R2.64+0xc] ;  /* 0x00000c0a020b7981 */ /* 0x000f62000c1e1900 */
[----:B------:R-:W-:-:S02]  /*05d0*/  VIADD R0, R0, 0x4 ;  /* 0x0000000400007836 */ /* 0x000fc40000000000 */
[----:B--2---:R-:W-:-:S04]  /*05e0*/  FADD R4, R5, R4 ;  /* 0x0000000405047221 */ /* 0x004fc80000000000 */
[----:B---3--:R-:W-:-:S04]  /*05f0*/  FADD R4, R4, R7 ;  /* 0x0000000704047221 */ /* 0x008fc80000000000 */
[----:B----4-:R-:W-:-:S04]  /*0600*/  FADD R4, R4, R9 ;  /* 0x0000000904047221 */ /* 0x010fc80000000000 */
[----:B-----5:R-:W-:-:S07]  /*0610*/  FADD R5, R4, R11 ;  /* 0x0000000b04057221 */ /* 0x020fce0000000000 */
.L_x_340:
[----:B------:R-:W-:Y:S05]  /*0620*/  BRA.U !UP1, `(.L_x_336) ;  /* 0x0000000109287547 */ /* 0x000fea000b800000 */
[----:B------:R-:W0:Y:S01]  /*0630*/  LDC.64 R2, c[0x0][0x388] ;  /* 0x0000e200ff027b82 */ /* 0x000e220000000a00 */
[----:B------:R-:W-:Y:S01]  /*0640*/  UIADD3 UR4, UPT, UPT, -UR4, URZ, URZ ;  /* 0x000000ff04047290 */ /* 0x000fe2000fffe1ff */
[----:B0-----:R-:W-:-:S11]  /*0650*/  IMAD.WIDE.U32 R2, R0, 0x4, R2 ;  /* 0x0000000400027825 */ /* 0x001fd600078e0002 */
.L_x_341:
[----:B------:R0:W2:Y:S01]  /*0660*/  LDG.E R0, desc[UR10][R2.64] ;  /* 0x0000000a02007981 */ /* 0x0000a2000c1e1900 */
[----:B------:R-:W-:-:S04]  /*0670*/  UIADD3 UR4, UPT, UPT, UR4, 0x1, URZ ;  /* 0x0000000104047890 */ /* 0x000fc8000fffe0ff */
[----:B------:R-:W-:Y:S01]  /*0680*/  UISETP.NE.AND UP0, UPT, UR4, URZ, UPT ;  /* 0x000000ff0400728c */ /* 0x000fe2000bf05270 */
[----:B0-----:R-:W-:-:S04]  /*0690*/  IADD3 R2, P0, PT, R2, 0x4, RZ ;  /* 0x0000000402027810 */ /* 0x001fc80007f1e0ff */
[----:B------:R-:W-:Y:S01]  /*06a0*/  IADD3.X R3, PT, PT, RZ, R3, RZ, P0, !PT ;  /* 0x00000003ff037210 */ /* 0x000fe200007fe4ff */
[----:B--2---:R-:W-:-:S03]  /*06b0*/  FADD R5, R0, R5 ;  /* 0x0000000500057221 */ /* 0x004fc60000000000 */
[----:B------:R-:W-:Y:S05]  /*06c0*/  BRA.U UP0, `(.L_x_341) ;  /* 0xfffffffd00e47547 */ /* 0x000fea000b83ffff */
.L_x_336:
[----:B------:R-:W-:-:S04]  /*06d0*/  I2FP.F32.S32 R4, UR9 ;  /* 0x0000000900047c45 */ /* 0x000fc80008201400 */
[----:B------:R-:W0:Y:S08]  /*06e0*/  MUFU.RCP R3, R4 ;  /* 0x0000000400037308 */ /* 0x000e300000001000 */
[----:B------:R-:W1:Y:S01]  /*06f0*/  FCHK P0, R5, R4 ;  /* 0x0000000405007302 */ /* 0x000e620000000000 */
[----:B0-----:R-:W-:-:S04]  /*0700*/  FFMA R0, -R4, R3, 1 ;  /* 0x3f80000004007423 */ /* 0x001fc80000000103 */
[----:B------:R-:W-:-:S04]  /*0710*/  FFMA R0, R3, R0, R3 ;  /* 0x0000000003007223 */ /* 0x000fc80000000003 */
[----:B------:R-:W-:-:S04]  /*0720*/  FFMA R3, R0, R5, RZ ;  /* 0x0000000500037223 */ /* 0x000fc800000000ff */
[----:B------:R-:W-:-:S04]  /*0730*/  FFMA R2, -R4, R3, R5 ;  /* 0x0000000304027223 */ /* 0x000fc80000000105 */
[----:B------:R-:W-:Y:S01]  /*0740*/  FFMA R7, R0, R2, R3 ;  /* 0x0000000200077223 */ /* 0x000fe20000000003 */
[----:B-1----:R-:W-:Y:S06]  /*0750*/  @!P0 BRA `(.L_x_342) ;  /* 0x00000000000c8947 */ /* 0x002fec0003800000 */
[----:B------:R-:W-:Y:S01]  /*0760*/  IMAD.MOV.U32 R3, RZ, RZ, R5 ;  /* 0x000000ffff037224 */ /* 0x000fe200078e0005 */
[----:B------:R-:W-:-:S07]  /*0770*/  MOV R2, 0x790 ;  /* 0x0000079000027802 */ /* 0x000fce0000000f00 */
[----:B------:R-:W-:Y:S05]  /*0780*/  CALL.REL.NOINC `($__internal_1_$__cuda_sm3x_div_rn_noftz_f32_slowpath) ;  /* 0x00000000000c7944 */ /* 0x000fea0003c00000 */
.L_x_342:
[----:B------:R-:W0:Y:S02]  /*0790*/  LDC.64 R2, c[0x0][0x390] ;  /* 0x0000e400ff027b82 */ /* 0x000e240000000a00 */
[----:B0-----:R-:W-:Y:S01]  /*07a0*/  STG.E desc[UR10][R2.64], R7 ;  /* 0x0000000702007986 */ /* 0x001fe2000c10190a */
[----:B------:R-:W-:Y:S05]  /*07b0*/  EXIT ;  /* 0x000000000000794d */ /* 0x000fea0003800000 */
        .weak           $__internal_1_$__cuda_sm3x_div_rn_noftz_f32_slowpath
        .type           $__internal_1_$__cuda_sm3x_div_rn_noftz_f32_slowpath,@function
        .size           $__internal_1_$__cuda_sm3x_div_rn_noftz_f32_slowpath,(.L_x_354 - $__internal_1_$__cuda_sm3x_div_rn_noftz_f32_slowpath)
$__internal_1_$__cuda_sm3x_div_rn_noftz_f32_slowpath:
[----:B------:R-:W-:Y:S02]  /*07c0*/  SHF.R.U32.HI R5, RZ, 0x17, R4 ;  /* 0x00000017ff057819 */ /* 0x000fe40000011604 */
[----:B------:R-:W-:Y:S02]  /*07d0*/  SHF.R.U32.HI R0, RZ, 0x17, R3 ;  /* 0x00000017ff007819 */ /* 0x000fe40000011603 */
[----:B------:R-:W-:Y:S02]  /*07e0*/  LOP3.LUT R5, R5, 0xff, RZ, 0xc0, !PT ;  /* 0x000000ff05057812 */ /* 0x000fe400078ec0ff */
[----:B------:R-:W-:Y:S02]  /*07f0*/  LOP3.LUT R10, R0, 0xff, RZ, 0xc0, !PT ;  /* 0x000000ff000a7812 */ /* 0x000fe400078ec0ff */
[----:B------:R-:W-:-:S03]  /*0800*/  IADD3 R7, PT, PT, R5, -0x1, RZ ;  /* 0xffffffff05077810 */ /* 0x000fc60007ffe0ff */
[----:B------:R-:W-:Y:S01]  /*0810*/  VIADD R8, R10, 0xffffffff ;  /* 0xffffffff0a087836 */ /* 0x000fe20000000000 */
[----:B------:R-:W-:-:S04]  /*0820*/  ISETP.GT.U32.AND P0, PT, R7, 0xfd, PT ;  /* 0x000000fd0700780c */ /* 0x000fc80003f04070 */
[----:B------:R-:W-:-:S13]  /*0830*/  ISETP.GT.U32.OR P0, PT, R8, 0xfd, P0 ;  /* 0x000000fd0800780c */ /* 0x000fda0000704470 */
[----:B------:R-:W-:Y:S01]  /*0840*/  @!P0 MOV R6, RZ ;  /* 0x000000ff00068202 */ /* 0x000fe20000000f00 */
[----:B------:R-:W-:Y:S06]  /*0850*/  @!P0 BRA `(.L_x_343) ;  /* 0x0000000000608947 */ /* 0x000fec0003800000 */
[----:B------:R-:W-:Y:S01]  /*0860*/  FSETP.GTU.FTZ.AND P0, PT, |R3|, +INF , PT ;  /* 0x7f8000000300780b */ /* 0x000fe20003f1c200 */
[----:B------:R-:W-:Y:S01]  /*0870*/  IMAD.MOV.U32 R0, RZ, RZ, R4 ;  /* 0x000000ffff007224 */ /* 0x000fe200078e0004 */
[----:B------:R-:W-:-:S04]  /*0880*/  FSETP.GTU.FTZ.AND P1, PT, |R4|, +INF , PT ;  /* 0x7f8000000400780b */ /* 0x000fc80003f3c200 */
        /* <DEDUP_REMOVED lines=16> */
[----:B------:R-:W-:Y:S01]  /*0990*/  @P0 MOV R6, RZ ;  /* 0x000000ff00060202 */ /* 0x000fe20000000f00 */
[----:B------:R-:W-:Y:S02]  /*09a0*/  @!P0 IMAD.MOV.U32 R6, RZ, RZ, -0x40 ;  /* 0xffffffc0ff068424 */ /* 0x000fe400078e00ff */
[----:B------:R-:W-:Y:S01]  /*09b0*/  @!P0 FFMA R3, R3, 1.84467440737095516160e+19, RZ ;  /* 0x5f80000003038823 */ /* 0x000fe200000000ff */
[----:B------:R-:W-:Y:S02]  /*09c0*/  @!P1 FFMA R4, R0, 1.84467440737095516160e+19, RZ ;  /* 0x5f80000000049823 */ /* 0x000fe400000000ff */
[----:B------:R-:W-:-:S07]  /*09d0*/  @!P1 IADD3 R6, PT, PT, R6, 0x40, RZ ;  /* 0x0000004006069810 */ /* 0x000fce0007ffe0ff */
.L_x_343:
[----:B------:R-:W-:-:S05]  /*09e0*/  LEA R7, R5, 0xc0800000, 0x17 ;  /* 0xc080000005077811 */ /* 0x000fca00078eb8ff */
[----:B------:R-:W-:Y:S01]  /*09f0*/  IMAD.IADD R7, R4, 0x1, -R7 ;  /* 0x0000000104077824 */ /* 0x000fe200078e0a07 */
[----:B------:R-:W-:-:S03]  /*0a00*/  IADD3 R4, PT, PT, R10, -0x7f, RZ ;  /* 0xffffff810a047810 */ /* 0x000fc60007ffe0ff */
[----:B------:R-:W0:Y:S01]  /*0a10*/  MUFU.RCP R8, R7 ;  /* 0x0000000700087308 */ /* 0x000e220000001000 */
[----:B------:R-:W-:Y:S01]  /*0a20*/  FADD.FTZ R9, -R7, -RZ ;  /* 0x800000ff07097221 */ /* 0x000fe20000010100 */
[C---:B------:R-:W-:Y:S01]  /*0a30*/  IMAD R0, R4.reuse, -0x800000, R3 ;  /* 0xff80000004007824 */ /* 0x040fe200078e0203 */
[----:B------:R-:W-:-:S05]  /*0a40*/  IADD3 R5, PT, PT, R4, 0x7f, -R5 ;  /* 0x0000007f04057810 */ /* 0x000fca0007ffe805 */
[----:B------:R-:W-:Y:S02]  /*0a50*/  IMAD.IADD R5, R5, 0x1, R6 ;  /* 0x0000000105057824 */ /* 0x000fe400078e0206 */
        /* <DEDUP_REMOVED lines=8> */
[----:B------:R-:W-:-:S04]  /*0ae0*/  LOP3.LUT R0, R0, 0xff, RZ, 0xc0, !PT ;  /* 0x000000ff00007812 */ /* 0x000fc800078ec0ff */
[----:B------:R-:W-:-:S05]  /*0af0*/  IADD3 R6, PT, PT, R0, R5, RZ ;  /* 0x0000000500067210 */ /* 0x000fca0007ffe0ff */
[----:B------:R-:W-:-:S05]  /*0b00*/  VIADD R0, R6, 0xffffffff ;  /* 0xffffffff06007836 */ /* 0x000fca0000000000 */
        /* <DEDUP_REMOVED lines=10> */
[----:B------:R-:W-:Y:S01]  /*0bb0*/  IADD3 R7, PT, PT, R6, 0x20, RZ ;  /* 0x0000002006077810 */ /* 0x000fe20007ffe0ff */
[-CC-:B------:R-:W-:Y:S01]  /*0bc0*/  FFMA.RM R5, R10, R8.reuse, R11.reuse ;  /* 0x000000080a057223 */ /* 0x180fe2000000400b */
[----:B------:R-:W-:Y:S02]  /*0bd0*/  ISETP.NE.AND P2, PT, R6, RZ, PT ;  /* 0x000000ff0600720c */ /* 0x000fe40003f45270 */
[----:B------:R-:W-:Y:S01]  /*0be0*/  LOP3.LUT R4, R0, 0x7fffff, RZ, 0xc0, !PT ;  /* 0x007fffff00047812 */ /* 0x000fe200078ec0ff */
[----:B------:R-:W-:Y:S01]  /*0bf0*/  FFMA.RP R0, R10, R8, R11 ;  /* 0x000000080a007223 */ /* 0x000fe2000000800b */
[----:B------:R-:W-:Y:S01]  /*0c00*/  ISETP.NE.AND P1, PT, R6, RZ, PT ;  /* 0x000000ff0600720c */ /* 0x000fe20003f25270 */
[----:B------:R-:W-:Y:S01]  /*0c10*/  IMAD.MOV R6, RZ, RZ, -R6 ;  /* 0x000000ffff067224 */ /* 0x000fe200078e0a06 */
[----:B------:R-:W-:Y:S02]  /*0c20*/  LOP3.LUT R4, R4, 0x800000, RZ, 0xfc, !PT ;  /* 0x0080000004047812 */ /* 0x000fe400078efcff */
[----:B------:R-:W-:-:S02]  /*0c30*/  FSETP.NEU.FTZ.AND P0, PT, R0, R5, PT ;  /* 0x000000050000720b */ /* 0x000fc40003f1d000 */
[----:B------:R-:W-:Y:S02]  /*0c40*/  SHF.L.U32 R7, R4, R7, RZ ;  /* 0x0000000704077219 */ /* 0x000fe400000006ff */
[----:B------:R-:W-:Y:S02]  /*0c50*/  SEL R5, R6, RZ, P2 ;  /* 0x000000ff06057207 */ /* 0x000fe40001000000 */
[----:B------:R-:W-:Y:S02]  /*0c60*/  ISETP.NE.AND P1, PT, R7, RZ, P1 ;  /* 0x000000ff0700720c */ /* 0x000fe40000f25270 */
[----:B------:R-:W-:Y:S02]  /*0c70*/  SHF.R.U32.HI R5, RZ, R5, R4 ;  /* 0x00000005ff057219 */ /* 0x000fe40000011604 */
[----:B------:R-:W-:Y:S02]  /*0c80*/  PLOP3.LUT P0, PT, P0, P1, PT, 0xf8, 0x8f ;  /* 0x00000000008f781c */ /* 0x000fe40000703f70 */
[----:B------:R-:W-:-:S02]  /*0c90*/  SHF.R.U32.HI R7, RZ, 0x1, R5 ;  /* 0x00000001ff077819 */ /* 0x000fc40000011605 */
[----:B------:R-:W-:-:S04]  /*0ca0*/  SEL R0, RZ, 0x1, !P0 ;  /* 0x00000001ff007807 */ /* 0x000fc80004000000 */
[----:B------:R-:W-:-:S04]  /*0cb0*/  LOP3.LUT R0, R0, 0x1, R7, 0xf8, !PT ;  /* 0x0000000100007812 */ /* 0x000fc800078ef807 */
[----:B------:R-:W-:-:S04]  /*0cc0*/  LOP3.LUT R0, R0, R5, RZ, 0xc0, !PT ;  /* 0x0000000500007212 */ /* 0x000fc800078ec0ff */
[----:B------:R-:W-:-:S04]  /*0cd0*/  IADD3 R0, PT, PT, R7, R0, RZ ;  /* 0x0000000007007210 */ /* 0x000fc80007ffe0ff */
[----:B------:R-:W-:Y:S01]  /*0ce0*/  LOP3.LUT R3, R0, R3, RZ, 0xfc, !PT ;  /* 0x0000000300037212 */ /* 0x000fe200078efcff */
[----:B------:R-:W-:Y:S06]  /*0cf0*/  BRA `(.L_x_350) ;  /* 0x0000000000347947 */ /* 0x000fec0003800000 */
.L_x_349:
[----:B------:R-:W-:-:S04]  /*0d00*/  LOP3.LUT R3, R3, 0x80000000, RZ, 0xc0, !PT ;  /* 0x8000000003037812 */ /* 0x000fc800078ec0ff */
[----:B------:R-:W-:Y:S01]  /*0d10*/  LOP3.LUT R3, R3, 0x7f800000, RZ, 0xfc, !PT ;  /* 0x7f80000003037812 */ /* 0x000fe200078efcff */
[----:B------:R-:W-:Y:S06]  /*0d20*/  BRA `(.L_x_350) ;  /* 0x0000000000287947 */ /* 0x000fec0003800000 */
.L_x_348:
[----:B------:R-:W-:Y:S01]  /*0d30*/  IMAD R3, R5, 0x800000, R3 ;  /* 0x0080000005037824 */ /* 0x000fe200078e0203 */
[----:B------:R-:W-:Y:S06]  /*0d40*/  BRA `(.L_x_350) ;  /* 0x0000000000207947 */ /* 0x000fec0003800000 */
.L_x_347:
[----:B------:R-:W-:-:S04]  /*0d50*/  LOP3.LUT R3, R4, 0x80000000, R3, 0x48, !PT ;  /* 0x8000000004037812 */ /* 0x000fc800078e4803 */
[----:B------:R-:W-:Y:S01]  /*0d60*/  LOP3.LUT R3, R3, 0x7f800000, RZ, 0xfc, !PT ;  /* 0x7f80000003037812 */ /* 0x000fe200078efcff */
[----:B------:R-:W-:Y:S06]  /*0d70*/  BRA `(.L_x_350) ;  /* 0x0000000000147947 */ /* 0x000fec0003800000 */
.L_x_346:
[----:B------:R-:W-:Y:S01]  /*0d80*/  LOP3.LUT R3, R4, 0x80000000, R3, 0x48, !PT ;  /* 0x8000000004037812 */ /* 0x000fe200078e4803 */
[----:B------:R-:W-:Y:S06]  /*0d90*/  BRA `(.L_x_350) ;  /* 0x00000000000c7947 */ /* 0x000fec0003800000 */
.L_x_345:
[----:B------:R-:W0:Y:S01]  /*0da0*/  MUFU.RSQ R3, -QNAN ;  /* 0xffc0000000037908 */ /* 0x000e220000001400 */
[----:B------:R-:W-:Y:S05]  /*0db0*/  BRA `(.L_x_350) ;  /* 0x0000000000047947 */ /* 0x000fea0003800000 */
.L_x_344:
[----:B------:R-:W-:-:S07]  /*0dc0*/  FADD.FTZ R3, R3, R0 ;  /* 0x0000000003037221 */ /* 0x000fce0000010000 */
.L_x_350:
[----:B0-----:R-:W-:Y:S01]  /*0dd0*/  MOV R7, R3 ;  /* 0x0000000300077202 */ /* 0x001fe20000000f00 */
[----:B------:R-:W-:-:S04]  /*0de0*/  HFMA2 R3, -RZ, RZ, 0, 0 ;  /* 0x00000000ff037431 */ /* 0x000fc800000001ff */
[----:B------:R-:W-:Y:S05]  /*0df0*/  RET.REL.NODEC R2 `(_Z11naiveKerneliPfS_) ;  /* 0xfffffff002807950 */ /* 0x000fea0003c3ffff */
.L_x_351:
        /* <DEDUP_REMOVED lines=16> */
.L_x_354:


//--------------------- .text._Z10initKernelv     --------------------------
	.section	.text._Z10initKernelv,"ax",@progbits
	.align	128
        .global         _Z10initKernelv
        .type           _Z10initKernelv,@function
        .size           _Z10initKernelv,(.L_x_365 - _Z10initKernelv)
        .other          _Z10initKernelv,@"STO_CUDA_ENTRY STV_DEFAULT"
_Z10initKernelv:
.text._Z10initKernelv:
[----:B------:R-:W-:Y:S01]  /*0000*/  LDC R1, c[0x0][0x37c] ;  /* 0x0000df00ff017b82 */ /* 0x000fe20000000800 */
[----:B------:R-:W-:Y:S05]  /*0010*/  EXIT ;  /* 0x000000000000794d */ /* 0x000fea0003800000 */
.L_x_352:
        /* <DEDUP_REMOVED lines=14> */
.L_x_365:


//--------------------- .nv.shared._ZN3cub18CUB_300001_SM_10006detail6reduce28DeviceReduceSingleTileKernelINS2_10policy_hubIfyN4cuda3std3__44plusIfEEE10Policy1000EPfSC_iS9_ffNS7_10__identityEEEvT0_T1_T2_T3_T4_T6_ --------------------------
	.section	.nv.shared._ZN3cub18CUB_300001_SM_10006detail6reduce28DeviceReduceSingleTileKernelINS2_10policy_hubIfyN4cuda3std3__44plusIfEEE10Policy1000EPfSC_iS9_ffNS7_10__identityEEEvT0_T1_T2_T3_T4_T6_,"aw",@nobits
	.sectionflags	@""
	.align	4
.nv.shared._ZN3cub18CUB_300001_SM_10006detail6reduce28DeviceReduceSingleTileKernelINS2_10policy_hubIfyN4cuda3std3__44plusIfEEE10Policy1000EPfSC_iS9_ffNS7_10__identityEEEvT0_T1_T2_T3_T4_T6_:
	.zero		1068


//--------------------- .nv.shared.reserved.0     --------------------------
	.section	.nv.shared.reserved.0,"aw",@nobits
	.weak		__nv_reservedSMEM_offset_0_alias
	.size		__nv_reservedSMEM_offset_0_alias, 0, 64
	.other		__nv_reservedSMEM_offset_0_alias,@"STO_CUDA_RESERVED_SHARED STV_DEFAULT"
__nv_reservedSMEM_offset_0_alias:
	.zero		0
	.zero		64


//--------------------- .nv.global                --------------------------
	.section	.nv.global,"aw",@nobits
.nv.global:
	.type		_ZN34_INTERNAL_e5eeeaa9_4_k_cu_72b976976thrust24THRUST_300001_SM_1000_NS12placeholders2_8E,@object
	.size		_ZN34_INTERNAL_e5eeeaa9_4_k_cu_72b976976thrust24THRUST_300001_SM_1000_NS12placeholders2_8E,(_ZN34_INTERNAL_e5eeeaa9_4_k_cu_72b976974cuda3std3__436_GLOBAL__N__e5eeeaa9_4_k_cu_72b976976ignoreE - _ZN34_INTERNAL_e5eeeaa9_4_k_cu_72b976976thrust24THRUST_300001_SM_1000_NS12placeholders2_8E)
_ZN34_INTERNAL_e5eeeaa9_4_k_cu_72b976976thrust24THRUST_300001_SM_1000_NS12placeholders2_8E:
	.zero		1
	.type		_ZN34_INTERNAL_e5eeeaa9_4_k_cu_72b976974cuda3std3__436_GLOBAL__N__e5eeeaa9_4_k_cu_72b976976ignoreE,@object
	.size		_ZN34_INTERNAL_e5eeeaa9_4_k_cu_72b976974cuda3std3__436_GLOBAL__N__e5eeeaa9_4_k_cu_72b976976ignoreE,(_ZN34_INTERNAL_e5eeeaa9_4_k_cu_72b976974cuda3std6ranges3__45__cpo4dataE - _ZN34_INTERNAL_e5eeeaa9_4_k_cu_72b976974cuda3std3__436_GLOBAL__N__e5eeeaa9_4_k_cu_72b976976ignoreE)
_ZN34_INTERNAL_e5eeeaa9_4_k_cu_72b976974cuda3std3__436_GLOBAL__N__e5eeeaa9_4_k_cu_72b976976ignoreE:
	.zero		1
	.type		_ZN34_INTERNAL_e5eeeaa9_4_k_cu_72b976974cuda3std6ranges3__45__cpo4dataE,@object
	.size		_ZN34_INTERNAL_e5eeeaa9_4_k_cu_72b976974cuda3std6ranges3__45__cpo4dataE,(_ZN34_INTERNAL_e5eeeaa9_4_k_cu_72b976976thrust24THRUST_300001_SM_1000_NS6system3cpp3parE - _ZN34_INTERNAL_e5eeeaa9_4_k_cu_72b976974cuda3std6ranges3__45__cpo4dataE)
_ZN34_INTERNAL_e5eeeaa9_4_k_cu_72b976974cuda3std6ranges3__45__cpo4dataE:
	.zero		1
	.type		_ZN34_INTERNAL_e5eeeaa9_4_k_cu_72b976976thrust24THRUST_300001_SM_1000_NS6system3cpp3parE,@object
	.size		_ZN34_INTERNAL_e5eeeaa9_4_k_cu_72b976976thrust24THRUST_300001_SM_1000_NS6system3cpp3parE,(_ZN34_INTERNAL_e5eeeaa9_4_k_cu_72b976974cuda3std3__45__cpo5beginE - _ZN34_INTERNAL_e5eeeaa9_4_k_cu_72b976976thrust24THRUST_300001_SM_1000_NS6system3cpp3parE)
_ZN34_INTERNAL_e5eeeaa9_4_k_cu_72b976976thrust24THRUST_300001_SM_1000_NS6system3cpp3parE:
	.zero		1
	.type		_ZN34_INTERNAL_e5eeeaa9_4_k_cu_72b976974cuda3std3__45__cpo5beginE,@object
	.size		_ZN34_INTERNAL_e5eeeaa9_4_k_cu_72b976974cuda3std3__45__cpo5beginE,(_ZN34_INTERNAL_e5eeeaa9_4_k_cu_72b976974cuda3std6ranges3__45__cpo5beginE - _ZN34_INTERNAL_e5eeeaa9_4_k_cu_72b976974cuda3std3__45__cpo5beginE)
_ZN34_INTERNAL_e5eeeaa9_4_k_cu_72b976974cuda3std3__45__cpo5beginE:
	.zero		1
	.type		_ZN34_INTERNAL_e5eeeaa9_4_k_cu_72b976974cuda3std6ranges3__45__cpo5beginE,@object
	.size		_ZN34_INTERNAL_e5eeeaa9_4_k_cu_72b976974cuda3std6ranges3__45__cpo5beginE,(_ZN34_INTERNAL_e5eeeaa9_4_k_cu_72b976976thrust24THRUST_300001_SM_1000_NS6deviceE - _ZN34_INTERNAL_e5eeeaa9_4_k_cu_72b976974cuda3std6ranges3__45__cpo5beginE)
_ZN34_INTERNAL_e5eeeaa9_4_k_cu_72b976974cuda3std6ranges3__45__cpo5beginE:
	.zero		1
	.type		_ZN34_INTERNAL_e5eeeaa9_4_k_cu_72b976976thrust24THRUST_300001_SM_1000_NS6deviceE,@object
	.size		_ZN34_INTERNAL_e5eeeaa9_4_k_cu_72b976976thrust24THRUST_300001_SM_1000_NS6deviceE,(_ZN34_INTERNAL_e5eeeaa9_4_k_cu_72b976974cuda3std3__47nulloptE - _ZN34_INTERNAL_e5eeeaa9_4_k_cu_72b976976thrust24THRUST_300001_SM_1000_NS6deviceE)
_ZN34_INTERNAL_e5eeeaa9_4_k_cu_72b976976thrust24THRUST_300001_SM_1000_NS6deviceE:
	.zero		1
	.type		_ZN34_INTERNAL_e5eeeaa9_4_k_cu_72b976974cuda3std3__47nulloptE,@object
	.size		_ZN34_INTERNAL_e5eeeaa9_4_k_cu_72b976974cuda3std3__47nulloptE,(_ZN34_INTERNAL_e5eeeaa9_4_k_cu_72b976974cuda3std6ranges3__45__cpo8distanceE - _ZN34_INTERNAL_e5eeeaa9_4_k_cu_72b976974cuda3std3__47nulloptE)
_ZN34_INTERNAL_e5eeeaa9_4_k_cu_72b976974cuda3std3__47nulloptE:
	.zero		1
	.type		_ZN34_INTERNAL_e5eeeaa9_4_k_cu_72b976974cuda3std6ranges3__45__cpo8distanceE,@object
	.size		_ZN34_INTERNAL_e5eeeaa9_4_k_cu_72b976974cuda3std6ranges3__45__cpo8distanceE,(_ZN34_INTERNAL_e5eeeaa9_4_k_cu_72b976976thrust24THRUST_300001_SM_1000_NS12placeholders2_4E - _ZN34_INTERNAL_e5eeeaa9_4_k_cu_72b976974cuda3std6ranges3__45__cpo8distanceE)
_ZN34_INTERNAL_e5eeeaa9_4_k_cu_72b976974cuda3std6ranges3__45__cpo8distanceE:
	.zero		1
	.type		_ZN34_INTERNAL_e5eeeaa9_4_k_cu_72b976976thrust24THRUST_300001_SM_1000_NS12placeholders2_4E,@object
	.size		_ZN34_INTERNAL_e5eeeaa9_4_k_cu_72b976976thrust24THRUST_300001_SM_1000_NS12placeholders2_4E,(_ZN34_INTERNAL_e5eeeaa9_4_k_cu_72b976974cuda3std3__45__cpo6rbeginE - _ZN34_INTERNAL_e5eeeaa9_4_k_cu_72b976976thrust24THRUST_300001_SM_1000_NS12placeholders2_4E)
_ZN34_INTERNAL_e5eeeaa9_4_k_cu_72b976976thrust24THRUST_300001_SM_1000_NS12placeholders2_4E:
	.zero		1
	.type		_ZN34_INTERNAL_e5eeeaa9_4_k_cu_72b976974cuda3std3__45__cpo6rbeginE,@object
	.size		_ZN34_INTERNAL_e5eeeaa9_4_k_cu_72b976974cuda3std3__45__cpo6rbeginE,(_ZN34_INTERNAL_e5eeeaa9_4_k_cu_72b976974cuda3std6ranges3__45__cpo7advanceE - _ZN34_INTERNAL_e5eeeaa9_4_k_cu_72b976974cuda3std3__45__cpo6rbeginE)
_ZN34_INTERNAL_e5eeeaa9_4_k_cu_72b976974cuda3std3__45__cpo6rbeginE:
	.zero		1
	.type		_ZN34_INTERNAL_e5eeeaa9_4_k_cu_72b976974cuda3std6ranges3__45__cpo7advanceE,@object
	.size		_ZN34_INTERNAL_e5eeeaa9_4_k_cu_72b976974cuda3std6ranges3__45__cpo7advanceE,(_ZN34_INTERNAL_e5eeeaa9_4_k_cu_72b976976thrust24THRUST_300001_SM_1000_NS12placeholders3_10E - _ZN34_INTERNAL_e5eeeaa9_4_k_cu_72b976974cuda3std6ranges3__45__cpo7advanceE)
_ZN34_INTERNAL_e5eeeaa9_4_k_cu_72b976974cuda3std6ranges3__45__cpo7advanceE:
	.zero		1
	.type		_ZN34_INTERNAL_e5eeeaa9_4_k_cu_72b976976thrust24THRUST_300001_SM_1000_NS12placeholders3_10E,@object
	.size		_ZN34_INTERNAL_e5eeeaa9_4_k_cu_72b976976thrust24THRUST_300001_SM_1000_NS12placeholders3_10E,(_ZN34_INTERNAL_e5eeeaa9_4_k_cu_72b976974cuda3std3__48in_placeE - _ZN34_INTERNAL_e5eeeaa9_4_k_cu_72b976976thrust24THRUST_300001_SM_1000_NS12placeholders3_10E)
_ZN34_INTERNAL_e5eeeaa9_4_k_cu_72b976976thrust24THRUST_300001_SM_1000_NS12placeholders3_10E:
	.zero		1
	.type		_ZN34_INTERNAL_e5eeeaa9_4_k_cu_72b976974cuda3std3__48in_placeE,@object
	.size		_ZN34_INTERNAL_e5eeeaa9_4_k_cu_72b976974cuda3std3__48in_placeE,(_ZN34_INTERNAL_e5eeeaa9_4_k_cu_72b976974cuda3std6ranges3__45__cpo4sizeE - _ZN34_INTERNAL_e5eeeaa9_4_k_cu_72b976974cuda3std3__48in_placeE)
_ZN34_INTERNAL_e5eeeaa9_4_k_cu_72b976974cuda3std3__48in_placeE:
	.zero		1
	.type		_ZN34_INTERNAL_e5eeeaa9_4_k_cu_72b976974cuda3std6ranges3__45__cpo4sizeE,@object
	.size		_ZN34_INTERNAL_e5eeeaa9_4_k_cu_72b976974cuda3std6ranges3__45__cpo4sizeE,(_ZN34_INTERNAL_e5eeeaa9_4_k_cu_72b976976thrust24THRUST_300001_SM_1000_NS12placeholders2_2E - _ZN34_INTERNAL_e5eeeaa9_4_k_cu_72b976974cuda3std6ranges3__45__cpo4sizeE)
_ZN34_INTERNAL_e5eeeaa9_4_k_cu_72b976974cuda3std6ranges3__45__cpo4sizeE:
	.zero		1
	.type		_ZN34_INTERNAL_e5eeeaa9_4_k_cu_72b976976thrust24THRUST_300001_SM_1000_NS12placeholders2_2E,@object
	.size		_ZN34_INTERNAL_e5eeeaa9_4_k_cu_72b976976thrust24THRUST_300001_SM_1000_NS12placeholders2_2E,(_ZN34_INTERNAL_e5eeeaa9_4_k_cu_72b976974cuda3std3__45__cpo6cbeginE - _ZN34_INTERNAL_e5eeeaa9_4_k_cu_72b976976thrust24THRUST_300001_SM_1000_NS12placeholders2_2E)
_ZN34_INTERNAL_e5eeeaa9_4_k_cu_72b976976thrust24THRUST_300001_SM_1000_NS12placeholders2_2E:
	.zero		1
	.type		_ZN34_INTERNAL_e5eeeaa9_4_k_cu_72b976974cuda3std3__45__cpo6cbeginE,@object
	.size		_ZN34_INTERNAL_e5eeeaa9_4_k_cu_72b976974cuda3std3__45__cpo6cbeginE,(_ZN34_INTERNAL_e5eeeaa9_4_k_cu_72b976974cuda3std6ranges3__45__cpo6cbeginE - _ZN34_INTERNAL_e5eeeaa9_4_k_cu_72b976974cuda3std3__45__cpo6cbeginE)
_ZN34_INTERNAL_e5eeeaa9_4_k_cu_72b976974cuda3std3__45__cpo6cbeginE:
	.zero		1
	.type		_ZN34_INTERNAL_e5eeeaa9_4_k_cu_72b976974cuda3std6ranges3__45__cpo6cbeginE,@object
	.size		_ZN34_INTERNAL_e5eeeaa9_4_k_cu_72b976974cuda3std6ranges3__45__cpo6cbeginE,(_ZN34_INTERNAL_e5eeeaa9_4_k_cu_72b976976thrust24THRUST_300001_SM_1000_NS12placeholders2_6E - _ZN34_INTERNAL_e5eeeaa9_4_k_cu_72b976974cuda3std6ranges3__45__cpo6cbeginE)
_ZN34_INTERNAL_e5eeeaa9_4_k_cu_72b976974cuda3std6ranges3__45__cpo6cbeginE:
	.zero		1
	.type		_ZN34_INTERNAL_e5eeeaa9_4_k_cu_72b976976thrust24THRUST_300001_SM_1000_NS12placeholders2_6E,@object
	.size		_ZN34_INTERNAL_e5eeeaa9_4_k_cu_72b976976thrust24THRUST_300001_SM_1000_NS12placeholders2_6E,(_ZN34_INTERNAL_e5eeeaa9_4_k_cu_72b976974cuda3std3__45__cpo7crbeginE - _ZN34_INTERNAL_e5eeeaa9_4_k_cu_72b976976thrust24THRUST_300001_SM_1000_NS12placeholders2_6E)
_ZN34_INTERNAL_e5eeeaa9_4_k_cu_72b976976thrust24THRUST_300001_SM_1000_NS12placeholders2_6E:
	.zero		1
	.type		_ZN34_INTERNAL_e5eeeaa9_4_k_cu_72b976974cuda3std3__45__cpo7crbeginE,@object
	.size		_ZN34_INTERNAL_e5eeeaa9_4_k_cu_72b976974cuda3std3__45__cpo7crbeginE,(_ZN34_INTERNAL_e5eeeaa9_4_k_cu_72b976974cuda3std6ranges3__45__cpo4nextE - _ZN34_INTERNAL_e5eeeaa9_4_k_cu_72b976974cuda3std3__45__cpo7crbeginE)
_ZN34_INTERNAL_e5eeeaa9_4_k_cu_72b976974cuda3std3__45__cpo7crbeginE:
	.zero		1
	.type		_ZN34_INTERNAL_e5eeeaa9_4_k_cu_72b976974cuda3std6ranges3__45__cpo4nextE,@object
	.size		_ZN34_INTERNAL_e5eeeaa9_4_k_cu_72b976974cuda3std6ranges3__45__cpo4nextE,(_ZN34_INTERNAL_e5eeeaa9_4_k_cu_72b976974cuda3std6ranges3__45__cpo4swapE - _ZN34_INTERNAL_e5eeeaa9_4_k_cu_72b976974cuda3std6ranges3__45__cpo4nextE)
_ZN34_INTERNAL_e5eeeaa9_4_k_cu_72b976974cuda3std6ranges3__45__cpo4nextE:
	.zero		1
	.type		_ZN34_INTERNAL_e5eeeaa9_4_k_cu_72b976974cuda3std6ranges3__45__cpo4swapE,@object
	.size		_ZN34_INTERNAL_e5eeeaa9_4_k_cu_72b976974cuda3std6ranges3__45__cpo4swapE,(_ZN34_INTERNAL_e5eeeaa9_4_k_cu_72b976976thrust24THRUST_300001_SM_1000_NS8cuda_cub10par_nosyncE - _ZN34_INTERNAL_e5eeeaa9_4_k_cu_72b976974cuda3std6ranges3__45__cpo4swapE)
_ZN34_INTERNAL_e5eeeaa9_4_k_cu_72b976974cuda3std6ranges3__45__cpo4swapE:
	.zero		1
	.type		_ZN34_INTERNAL_e5eeeaa9_4_k_cu_72b976976thrust24THRUST_300001_SM_1000_NS8cuda_cub10par_nosyncE,@object
	.size		_ZN34_INTERNAL_e5eeeaa9_4_k_cu_72b976976thrust24THRUST_300001_SM_1000_NS8cuda_cub10par_nosyncE,(_ZN34_INTERNAL_e5eeeaa9_4_k_cu_72b976976thrust24THRUST_300001_SM_1000_NS3seqE - _ZN34_INTERNAL_e5eeeaa9_4_k_cu_72b976976thrust24THRUST_300001_SM_1000_NS8cuda_cub10par_nosyncE)
_ZN34_INTERNAL_e5eeeaa9_4_k_cu_72b976976thrust24THRUST_300001_SM_1000_NS8cuda_cub10par_nosyncE:
	.zero		1
	.type		_ZN34_INTERNAL_e5eeeaa9_4_k_cu_72b976976thrust24THRUST_300001_SM_1000_NS3seqE,@object
	.size		_ZN34_INTERNAL_e5eeeaa9_4_k_cu_72b976976thrust24THRUST_300001_SM_1000_NS3seqE,(_ZN34_INTERNAL_e5eeeaa9_4_k_cu_72b976974cuda3std3__420unreachable_sentinelE - _ZN34_INTERNAL_e5eeeaa9_4_k_cu_72b976976thrust24THRUST_300001_SM_1000_NS3seqE)
_ZN34_INTERNAL_e5eeeaa9_4_k_cu_72b976976thrust24THRUST_300001_SM_1000_NS3seqE:
	.zero		1
	.type		_ZN34_INTERNAL_e5eeeaa9_4_k_cu_72b976974cuda3std3__420unreachable_sentinelE,@object
	.size		_ZN34_INTERNAL_e5eeeaa9_4_k_cu_72b976974cuda3std3__420unreachable_sentinelE,(_ZN34_INTERNAL_e5eeeaa9_4_k_cu_72b976974cuda3std6ranges3__45__cpo5ssizeE - _ZN34_INTERNAL_e5eeeaa9_4_k_cu_72b976974cuda3std3__420unreachable_sentinelE)
_ZN34_INTERNAL_e5eeeaa9_4_k_cu_72b976974cuda3std3__420unreachable_sentinelE:
	.zero		1
	.type		_ZN34_INTERNAL_e5eeeaa9_4_k_cu_72b976974cuda3std6ranges3__45__cpo5ssizeE,@object
	.size		_ZN34_INTERNAL_e5eeeaa9_4_k_cu_72b976974cuda3std6ranges3__45__cpo5ssizeE,(_ZN34_INTERNAL_e5eeeaa9_4_k_cu_72b976976thrust24THRUST_300001_SM_1000_NS12placeholders2_3E - _ZN34_INTERNAL_e5eeeaa9_4_k_cu_72b976974cuda3std6ranges3__45__cpo5ssizeE)
_ZN34_INTERNAL_e5eeeaa9_4_k_cu_72b976974cuda3std6ranges3__45__cpo5ssizeE:
	.zero		1
	.type		_ZN34_INTERNAL_e5eeeaa9_4_k_cu_72b976976thrust24THRUST_300001_SM_1000_NS12placeholders2_3E,@object
	.size		_ZN34_INTERNAL_e5eeeaa9_4_k_cu_72b976976thrust24THRUST_300001_SM_1000_NS12placeholders2_3E,(_ZN34_INTERNAL_e5eeeaa9_4_k_cu_72b976974cuda3std3__45__cpo4cendE - _ZN34_INTERNAL_e5eeeaa9_4_k_cu_72b976976thrust24THRUST_300001_SM_1000_NS12placeholders2_3E)
_ZN34_INTERNAL_e5eeeaa9_4_k_cu_72b976976thrust24THRUST_300001_SM_1000_NS12placeholders2_3E:
	.zero		1
	.type		_ZN34_INTERNAL_e5eeeaa9_4_k_cu_72b976974cuda3std3__45__cpo4cendE,@object
	.size		_ZN34_INTERNAL_e5eeeaa9_4_k_cu_72b976974cuda3std3__45__cpo4cendE,(_ZN34_INTERNAL_e5eeeaa9_4_k_cu_72b976974cuda3std6ranges3__45__cpo4cendE - _ZN34_INTERNAL_e5eeeaa9_4_k_cu_72b976974cuda3std3__45__cpo4cendE)
_ZN34_INTERNAL_e5eeeaa9_4_k_cu_72b976974cuda3std3__45__cpo4cendE:
	.zero		1
	.type		_ZN34_INTERNAL_e5eeeaa9_4_k_cu_72b976974cuda3std6ranges3__45__cpo4cendE,@object
	.size		_ZN34_INTERNAL_e5eeeaa9_4_k_cu_72b976974cuda3std6ranges3__45__cpo4cendE,(_ZN34_INTERNAL_e5eeeaa9_4_k_cu_72b976976thrust24THRUST_300001_SM_1000_NS12placeholders2_7E - _ZN34_INTERNAL_e5eeeaa9_4_k_cu_72b976974cuda3std6ranges3__45__cpo4cendE)
_ZN34_INTERNAL_e5eeeaa9_4_k_cu_72b976974cuda3std6ranges3__45__cpo4cendE:
	.zero		1
	.type		_ZN34_INTERNAL_e5eeeaa9_4_k_cu_72b976976thrust24THRUST_300001_SM_1000_NS12placeholders2_7E,@object
	.size		_ZN34_INTERNAL_e5eeeaa9_4_k_cu_72b976976thrust24THRUST_300001_SM_1000_NS12placeholders2_7E,(_ZN34_INTERNAL_e5eeeaa9_4_k_cu_72b976974cuda3std3__45__cpo5crendE - _ZN34_INTERNAL_e5eeeaa9_4_k_cu_72b976976thrust24THRUST_300001_SM_1000_NS12placeholders2_7E)
_ZN34_INTERNAL_e5eeeaa9_4_k_cu_72b976976thrust24THRUST_300001_SM_1000_NS12placeholders2_7E:
	.zero		1
	.type		_ZN34_INTERNAL_e5eeeaa9_4_k_cu_72b976974cuda3std3__45__cpo5crendE,@object
	.size		_ZN34_INTERNAL_e5eeeaa9_4_k_cu_72b976974cuda3std3__45__cpo5crendE,(_ZN34_INTERNAL_e5eeeaa9_4_k_cu_72b976974cuda3std6ranges3__45__cpo4prevE - _ZN34_INTERNAL_e5eeeaa9_4_k_cu_72b976974cuda3std3__45__cpo5crendE)
_ZN34_INTERNAL_e5eeeaa9_4_k_cu_72b976974cuda3std3__45__cpo5crendE:
	.zero		1
	.type		_ZN34_INTERNAL_e5eeeaa9_4_k_cu_72b976974cuda3std6ranges3__45__cpo4prevE,@object
	.size		_ZN34_INTERNAL_e5eeeaa9_4_k_cu_72b976974cuda3std6ranges3__45__cpo4prevE,(_ZN34_INTERNAL_e5eeeaa9_4_k_cu_72b976974cuda3std6ranges3__45__cpo9iter_moveE - _ZN34_INTERNAL_e5eeeaa9_4_k_cu_72b976974cuda3std6ranges3__45__cpo4prevE)
_ZN34_INTERNAL_e5eeeaa9_4_k_cu_72b976974cuda3std6ranges3__45__cpo4prevE:
	.zero		1
	.type		_ZN34_INTERNAL_e5eeeaa9_4_k_cu_72b976974cuda3std6ranges3__45__cpo9iter_moveE,@object
	.size		_ZN34_INTERNAL_e5eeeaa9_4_k_cu_72b976974cuda3std6ranges3__45__cpo9iter_moveE,(_ZN34_INTERNAL_e5eeeaa9_4_k_cu_72b976976thrust24THRUST_300001_SM_1000_NS6system6detail10sequential3seqE - _ZN34_INTERNAL_e5eeeaa9_4_k_cu_72b976974cuda3std6ranges3__45__cpo9iter_moveE)
_ZN34_INTERNAL_e5eeeaa9_4_k_cu_72b976974cuda3std6ranges3__45__cpo9iter_moveE:
	.zero		1
	.type		_ZN34_INTERNAL_e5eeeaa9_4_k_cu_72b976976thrust24THRUST_300001_SM_1000_NS6system6detail10sequential3seqE,@object
	.size		_ZN34_INTERNAL_e5eeeaa9_4_k_cu_72b976976thrust24THRUST_300001_SM_1000_NS6system6detail10sequential3seqE,(_ZN34_INTERNAL_e5eeeaa9_4_k_cu_72b976976thrust24THRUST_300001_SM_1000_NS12placeholders2_9E - _ZN34_INTERNAL_e5eeeaa9_4_k_cu_72b976976thrust24THRUST_300001_SM_1000_NS6system6detail10sequential3seqE)
_ZN34_INTERNAL_e5eeeaa9_4_k_cu_72b976976thrust24THRUST_300001_SM_1000_NS6system6detail10sequential3seqE:
	.zero		1
	.type		_ZN34_INTERNAL_e5eeeaa9_4_k_cu_72b976976thrust24THRUST_300001_SM_1000_NS12placeholders2_9E,@object
	.size		_ZN34_INTERNAL_e5eeeaa9_4_k_cu_72b976976thrust24THRUST_300001_SM_1000_NS12placeholders2_9E,(_ZN34_INTERNAL_e5eeeaa9_4_k_cu_72b976974cuda3std3__419piecewise_constructE - _ZN34_INTERNAL_e5eeeaa9_4_k_cu_72b976976thrust24THRUST_300001_SM_1000_NS12placeholders2_9E)
_ZN34_INTERNAL_e5eeeaa9_4_k_cu_72b976976thrust24THRUST_300001_SM_1000_NS12placeholders2_9E:
	.zero		1
	.type		_ZN34_INTERNAL_e5eeeaa9_4_k_cu_72b976974cuda3std3__419piecewise_constructE,@object
	.size		_ZN34_INTERNAL_e5eeeaa9_4_k_cu_72b976974cuda3std3__419piecewise_constructE,(_ZN34_INTERNAL_e5eeeaa9_4_k_cu_72b976974cuda3std6ranges3__45__cpo5cdataE - _ZN34_INTERNAL_e5eeeaa9_4_k_cu_72b976974cuda3std3__419piecewise_constructE)
_ZN34_INTERNAL_e5eeeaa9_4_k_cu_72b976974cuda3std3__419piecewise_constructE:
	.zero		1
	.type		_ZN34_INTERNAL_e5eeeaa9_4_k_cu_72b976974cuda3std6ranges3__45__cpo5cdataE,@object
	.size		_ZN34_INTERNAL_e5eeeaa9_4_k_cu_72b976974cuda3std6ranges3__45__cpo5cdataE,(_ZN34_INTERNAL_e5eeeaa9_4_k_cu_72b976976thrust24THRUST_300001_SM_1000_NS12placeholders2_1E - _ZN34_INTERNAL_e5eeeaa9_4_k_cu_72b976974cuda3std6ranges3__45__cpo5cdataE)
_ZN34_INTERNAL_e5eeeaa9_4_k_cu_72b976974cuda3std6ranges3__45__cpo5cdataE:
	.zero		1
	.type		_ZN34_INTERNAL_e5eeeaa9_4_k_cu_72b976976thrust24THRUST_300001_SM_1000_NS12placeholders2_1E,@object
	.size		_ZN34_INTERNAL_e5eeeaa9_4_k_cu_72b976976thrust24THRUST_300001_SM_1000_NS12placeholders2_1E,(_ZN34_INTERNAL_e5eeeaa9_4_k_cu_72b976974cuda3std3__45__cpo3endE - _ZN34_INTERNAL_e5eeeaa9_4_k_cu_72b976976thrust24THRUST_300001_SM_1000_NS12placeholders2_1E)
_ZN34_INTERNAL_e5eeeaa9_4_k_cu_72b976976thrust24THRUST_300001_SM_1000_NS12placeholders2_1E:
	.zero		1
	.type		_ZN34_INTERNAL_e5eeeaa9_4_k_cu_72b976974cuda3std3__45__cpo3endE,@object
	.size		_ZN34_INTERNAL_e5eeeaa9_4_k_cu_72b976974cuda3std3__45__cpo3endE,(_ZN34_INTERNAL_e5eeeaa9_4_k_cu_72b976974cuda3std6ranges3__45__cpo3endE - _ZN34_INTERNAL_e5eeeaa9_4_k_cu_72b976974cuda3std3__45__cpo3endE)
_ZN34_INTERNAL_e5eeeaa9_4_k_cu_72b976974cuda3std3__45__cpo3endE:
	.zero		1
	.type		_ZN34_INTERNAL_e5eeeaa9_4_k_cu_72b976974cuda3std6ranges3__45__cpo3endE,@object
	.size		_ZN34_INTERNAL_e5eeeaa9_4_k_cu_72b976974cuda3std6ranges3__45__cpo3endE,(_ZN34_INTERNAL_e5eeeaa9_4_k_cu_72b976976thrust24THRUST_300001_SM_1000_NS12placeholders2_5E - _ZN34_INTERNAL_e5eeeaa9_4_k_cu_72b976974cuda3std6ranges3__45__cpo3endE)
_ZN34_INTERNAL_e5eeeaa9_4_k_cu_72b976974cuda3std6ranges3__45__cpo3endE:
	.zero		1
	.type		_ZN34_INTERNAL_e5eeeaa9_4_k_cu_72b976976thrust24THRUST_300001_SM_1000_NS12placeholders2_5E,@object
	.size		_ZN34_INTERNAL_e5eeeaa9_4_k_cu_72b976976thrust24THRUST_300001_SM_1000_NS12placeholders2_5E,(_ZN34_INTERNAL_e5eeeaa9_4_k_cu_72b976974cuda3std3__45__cpo4rendE - _ZN34_INTERNAL_e5eeeaa9_4_k_cu_72b976976thrust24THRUST_300001_SM_1000_NS12placeholders2_5E)
_ZN34_INTERNAL_e5eeeaa9_4_k_cu_72b976976thrust24THRUST_300001_SM_1000_NS12placeholders2_5E:
	.zero		1
	.type		_ZN34_INTERNAL_e5eeeaa9_4_k_cu_72b976974cuda3std3__45__cpo4rendE,@object
	.size		_ZN34_INTERNAL_e5eeeaa9_4_k_cu_72b976974cuda3std3__45__cpo4rendE,(_ZN34_INTERNAL_e5eeeaa9_4_k_cu_72b976974cuda3std6ranges3__45__cpo9iter_swapE - _ZN34_INTERNAL_e5eeeaa9_4_k_cu_72b976974cuda3std3__45__cpo4rendE)
_ZN34_INTERNAL_e5eeeaa9_4_k_cu_72b976974cuda3std3__45__cpo4rendE:
	.zero		1
	.type		_ZN34_INTERNAL_e5eeeaa9_4_k_cu_72b976974cuda3std6ranges3__45__cpo9iter_swapE,@object
	.size		_ZN34_INTERNAL_e5eeeaa9_4_k_cu_72b976974cuda3std6ranges3__45__cpo9iter_swapE,(_ZN34_INTERNAL_e5eeeaa9_4_k_cu_72b976974cuda3std3__48unexpectE - _ZN34_INTERNAL_e5eeeaa9_4_k_cu_72b976974cuda3std6ranges3__45__cpo9iter_swapE)
_ZN34_INTERNAL_e5eeeaa9_4_k_cu_72b976974cuda3std6ranges3__45__cpo9iter_swapE:
	.zero		1
	.type		_ZN34_INTERNAL_e5eeeaa9_4_k_cu_72b976974cuda3std3__48unexpectE,@object
	.size		_ZN34_INTERNAL_e5eeeaa9_4_k_cu_72b976974cuda3std3__48unexpectE,(_ZN34_INTERNAL_e5eeeaa9_4_k_cu_72b976976thrust24THRUST_300001_SM_1000_NS8cuda_cub3parE - _ZN34_INTERNAL_e5eeeaa9_4_k_cu_72b976974cuda3std3__48unexpectE)
_ZN34_INTERNAL_e5eeeaa9_4_k_cu_72b976974cuda3std3__48unexpectE:
	.zero		1
	.type		_ZN34_INTERNAL_e5eeeaa9_4_k_cu_72b976976thrust24THRUST_300001_SM_1000_NS8cuda_cub3parE,@object
	.size		_ZN34_INTERNAL_e5eeeaa9_4_k_cu_72b976976thrust24THRUST_300001_SM_1000_NS8cuda_cub3parE,(.L_29 - _ZN34_INTERNAL_e5eeeaa9_4_k_cu_72b976976thrust24THRUST_300001_SM_1000_NS8cuda_cub3parE)
_ZN34_INTERNAL_e5eeeaa9_4_k_cu_72b976976thrust24THRUST_300001_SM_1000_NS8cuda_cub3parE:
	.zero		1
.L_29:


//--------------------- .nv.shared._ZN3cub18CUB_300001_SM_10006detail6reduce18DeviceReduceKernelINS2_10policy_hubIfyN4cuda3std3__44plusIfEEE10Policy1000EPfyS9_fNS7_10__identityEEEvT0_PT3_T1_NS0_13GridEvenShareISH_EET2_T4_ --------------------------
	.section	.nv.shared._ZN3cub18CUB_300001_SM_10006detail6reduce18DeviceReduceKernelINS2_10policy_hubIfyN4cuda3std3__44plusIfEEE10Policy1000EPfyS9_fNS7_10__identityEEEvT0_PT3_T1_NS0_13GridEvenShareISH_EET2_T4_,"aw",@nobits
	.sectionflags	@""
	.align	4
.nv.shared._ZN3cub18CUB_300001_SM_10006detail6reduce18DeviceReduceKernelINS2_10policy_hubIfyN4cuda3std3__44plusIfEEE10Policy1000EPfyS9_fNS7_10__identityEEEvT0_PT3_T1_NS0_13GridEvenShareISH_EET2_T4_:
	.zero		1068


//--------------------- .nv.shared._ZN3cub18CUB_300001_SM_10006detail6reduce28DeviceReduceSingleTileKernelINS2_10policy_hubIfyN4cuda3std3__44plusIfEEE10Policy1000EPfSC_yS9_ffNS7_10__identityEEEvT0_T1_T2_T3_T4_T6_ --------------------------
	.section	.nv.shared._ZN3cub18CUB_300001_SM_10006detail6reduce28DeviceReduceSingleTileKernelINS2_10policy_hubIfyN4cuda3std3__44plusIfEEE10Policy1000EPfSC_yS9_ffNS7_10__identityEEEvT0_T1_T2_T3_T4_T6_,"aw",@nobits
	.sectionflags	@""
	.align	4
.nv.shared._ZN3cub18CUB_300001_SM_10006detail6reduce28DeviceReduceSingleTileKernelINS2_10policy_hubIfyN4cuda3std3__44plusIfEEE10Policy1000EPfSC_yS9_ffNS7_10__identityEEEvT0_T1_T2_T3_T4_T6_:
	.zero		1068


//--------------------- .nv.shared._ZN3cub18CUB_300001_SM_10006detail6reduce28DeviceReduceSingleTileKernelINS2_10policy_hubIfjN4cuda3std3__44plusIfEEE10Policy1000EPfSC_iS9_ffNS7_10__identityEEEvT0_T1_T2_T3_T4_T6_ --------------------------
	.section	.nv.shared._ZN3cub18CUB_300001_SM_10006detail6reduce28DeviceReduceSingleTileKernelINS2_10policy_hubIfjN4cuda3std3__44plusIfEEE10Policy1000EPfSC_iS9_ffNS7_10__identityEEEvT0_T1_T2_T3_T4_T6_,"aw",@nobits
	.sectionflags	@""
	.align	4
.nv.shared._ZN3cub18CUB_300001_SM_10006detail6reduce28DeviceReduceSingleTileKernelINS2_10policy_hubIfjN4cuda3std3__44plusIfEEE10Policy1000EPfSC_iS9_ffNS7_10__identityEEEvT0_T1_T2_T3_T4_T6_:
	.zero		1108


//--------------------- .nv.shared._ZN3cub18CUB_300001_SM_10006detail6reduce18DeviceReduceKernelINS2_10policy_hubIfjN4cuda3std3__44plusIfEEE10Policy1000EPfjS9_fNS7_10__identityEEEvT0_PT3_T1_NS0_13GridEvenShareISH_EET2_T4_ --------------------------
	.section	.nv.shared._ZN3cub18CUB_300001_SM_10006detail6reduce18DeviceReduceKernelINS2_10policy_hubIfjN4cuda3std3__44plusIfEEE10Policy1000EPfjS9_fNS7_10__identityEEEvT0_PT3_T1_NS0_13GridEvenShareISH_EET2_T4_,"aw",@nobits
	.sectionflags	@""
	.align	4
.nv.shared._ZN3cub18CUB_300001_SM_10006detail6reduce18DeviceReduceKernelINS2_10policy_hubIfjN4cuda3std3__44plusIfEEE10Policy1000EPfjS9_fNS7_10__identityEEEvT0_PT3_T1_NS0_13GridEvenShareISH_EET2_T4_:
	.zero		1108


//--------------------- .nv.shared._ZN3cub18CUB_300001_SM_10006detail6reduce28DeviceReduceSingleTileKernelINS2_10policy_hubIfjN4cuda3std3__44plusIfEEE10Policy1000EPfSC_jS9_ffNS7_10__identityEEEvT0_T1_T2_T3_T4_T6_ --------------------------
	.section	.nv.shared._ZN3cub18CUB_300001_SM_10006detail6reduce28DeviceReduceSingleTileKernelINS2_10policy_hubIfjN4cuda3std3__44plusIfEEE10Policy1000EPfSC_jS9_ffNS7_10__identityEEEvT0_T1_T2_T3_T4_T6_,"aw",@nobits
	.sectionflags	@""
	.align	4
.nv.shared._ZN3cub18CUB_300001_SM_10006detail6reduce28DeviceReduceSingleTileKernelINS2_10policy_hubIfjN4cuda3std3__44plusIfEEE10Policy1000EPfSC_jS9_ffNS7_10__identityEEEvT0_T1_T2_T3_T4_T6_:
	.zero		1108


//--------------------- .nv.constant0._ZN3cub18CUB_300001_SM_10006detail6reduce28DeviceReduceSingleTileKernelINS2_10policy_hubIfyN4cuda3std3__44plusIfEEE10Policy1000EPfSC_iS9_ffNS7_10__identityEEEvT0_T1_T2_T3_T4_T6_ --------------------------
	.section	.nv.constant0._ZN3cub18CUB_300001_SM_10006detail6reduce28DeviceReduceSingleTileKernelINS2_10policy_hubIfyN4cuda3std3__44plusIfEEE10Policy1000EPfSC_iS9_ffNS7_10__identityEEEvT0_T1_T2_T3_T4_T6_,"a",@progbits
	.sectionflags	@""
	.align	4
.nv.constant0._ZN3cub18CUB_300001_SM_10006detail6reduce28DeviceReduceSingleTileKernelINS2_10policy_hubIfyN4cuda3std3__44plusIfEEE10Policy1000EPfSC_iS9_ffNS7_10__identityEEEvT0_T1_T2_T3_T4_T6_:
	.zero		925


//--------------------- .nv.constant0._ZN3cub18CUB_300001_SM_10006detail6reduce18DeviceReduceKernelINS2_10policy_hubIfyN4cuda3std3__44plusIfEEE10Policy1000EPfyS9_fNS7_10__identityEEEvT0_PT3_T1_NS0_13GridEvenShareISH_EET2_T4_ --------------------------
	.section	.nv.constant0._ZN3cub18CUB_300001_SM_10006detail6reduce18DeviceReduceKernelINS2_10policy_hubIfyN4cuda3std3__44plusIfEEE10Policy1000EPfyS9_fNS7_10__identityEEEvT0_PT3_T1_NS0_13GridEvenShareISH_EET2_T4_,"a",@progbits
	.sectionflags	@""
	.align	4
.nv.constant0._ZN3cub18CUB_300001_SM_10006detail6reduce18DeviceReduceKernelINS2_10policy_hubIfyN4cuda3std3__44plusIfEEE10Policy1000EPfyS9_fNS7_10__identityEEEvT0_PT3_T1_NS0_13GridEvenShareISH_EET2_T4_:
	.zero		994


//--------------------- .nv.constant0._ZN3cub18CUB_300001_SM_10006detail6reduce28DeviceReduceSingleTileKernelINS2_10policy_hubIfyN4cuda3std3__44plusIfEEE10Policy1000EPfSC_yS9_ffNS7_10__identityEEEvT0_T1_T2_T3_T4_T6_ --------------------------
	.section	.nv.constant0._ZN3cub18CUB_300001_SM_10006detail6reduce28DeviceReduceSingleTileKernelINS2_10policy_hubIfyN4cuda3std3__44plusIfEEE10Policy1000EPfSC_yS9_ffNS7_10__identityEEEvT0_T1_T2_T3_T4_T6_,"a",@progbits
	.sectionflags	@""
	.align	4
.nv.constant0._ZN3cub18CUB_300001_SM_10006detail6reduce28DeviceReduceSingleTileKernelINS2_10policy_hubIfyN4cuda3std3__44plusIfEEE10Policy1000EPfSC_yS9_ffNS7_10__identityEEEvT0_T1_T2_T3_T4_T6_:
	.zero		929


//--------------------- .nv.constant0._ZN3cub18CUB_300001_SM_10006detail6reduce28DeviceReduceSingleTileKernelINS2_10policy_hubIfjN4cuda3std3__44plusIfEEE10Policy1000EPfSC_iS9_ffNS7_10__identityEEEvT0_T1_T2_T3_T4_T6_ --------------------------
	.section	.nv.constant0._ZN3cub18CUB_300001_SM_10006detail6reduce28DeviceReduceSingleTileKernelINS2_10policy_hubIfjN4cuda3std3__44plusIfEEE10Policy1000EPfSC_iS9_ffNS7_10__identityEEEvT0_T1_T2_T3_T4_T6_,"a",@progbits
	.sectionflags	@""
	.align	4
.nv.constant0._ZN3cub18CUB_300001_SM_10006detail6reduce28DeviceReduceSingleTileKernelINS2_10policy_hubIfjN4cuda3std3__44plusIfEEE10Policy1000EPfSC_iS9_ffNS7_10__identityEEEvT0_T1_T2_T3_T4_T6_:
	.zero		925


//--------------------- .nv.constant0._ZN3cub18CUB_300001_SM_10006detail6reduce18DeviceReduceKernelINS2_10policy_hubIfjN4cuda3std3__44plusIfEEE10Policy1000EPfjS9_fNS7_10__identityEEEvT0_PT3_T1_NS0_13GridEvenShareISH_EET2_T4_ --------------------------
	.section	.nv.constant0._ZN3cub18CUB_300001_SM_10006detail6reduce18DeviceReduceKernelINS2_10policy_hubIfjN4cuda3std3__44plusIfEEE10Policy1000EPfjS9_fNS7_10__identityEEEvT0_PT3_T1_NS0_13GridEvenShareISH_EET2_T4_,"a",@progbits
	.sectionflags	@""
	.align	4
.nv.constant0._ZN3cub18CUB_300001_SM_10006detail6reduce18DeviceReduceKernelINS2_10policy_hubIfjN4cuda3std3__44plusIfEEE10Policy1000EPfjS9_fNS7_10__identityEEEvT0_PT3_T1_NS0_13GridEvenShareISH_EET2_T4_:
	.zero		958


//--------------------- .nv.constant0._ZN3cub18CUB_300001_SM_10006detail6reduce28DeviceReduceSingleTileKernelINS2_10policy_hubIfjN4cuda3std3__44plusIfEEE10Policy1000EPfSC_jS9_ffNS7_10__identityEEEvT0_T1_T2_T3_T4_T6_ --------------------------
	.section	.nv.constant0._ZN3cub18CUB_300001_SM_10006detail6reduce28DeviceReduceSingleTileKernelINS2_10policy_hubIfjN4cuda3std3__44plusIfEEE10Policy1000EPfSC_jS9_ffNS7_10__identityEEEvT0_T1_T2_T3_T4_T6_,"a",@progbits
	.sectionflags	@""
	.align	4
.nv.constant0._ZN3cub18CUB_300001_SM_10006detail6reduce28DeviceReduceSingleTileKernelINS2_10policy_hubIfjN4cuda3std3__44plusIfEEE10Policy1000EPfSC_jS9_ffNS7_10__identityEEEvT0_T1_T2_T3_T4_T6_:
	.zero		925


//--------------------- .nv.constant0._ZN3cub18CUB_300001_SM_10006detail8for_each13static_kernelINS2_12policy_hub_t12policy_500_tEmN6thrust24THRUST_300001_SM_1000_NS8cuda_cub20__uninitialized_fill7functorINS7_10device_ptrIfEEfEEEEvT0_T1_ --------------------------
	.section	.nv.constant0._ZN3cub18CUB_300001_SM_10006detail8for_each13static_kernelINS2_12policy_hub_t12policy_500_tEmN6thrust24THRUST_300001_SM_1000_NS8cuda_cub20__uninitialized_fill7functorINS7_10device_ptrIfEEfEEEEvT0_T1_,"a",@progbits
	.sectionflags	@""
	.align	4
.nv.constant0._ZN3cub18CUB_300001_SM_10006detail8for_each13static_kernelINS2_12policy_hub_t12policy_500_tEmN6thrust24THRUST_300001_SM_1000_NS8cuda_cub20__uninitialized_fill7functorINS7_10device_ptrIfEEfEEEEvT0_T1_:
	.zero		920


//--------------------- .nv.constant0._ZN3cub18CUB_300001_SM_10006detail11EmptyKernelIvEEvv --------------------------
	.section	.nv.constant0._ZN3cub18CUB_300001_SM_10006detail11EmptyKernelIvEEvv,"a",@progbits
	.sectionflags	@""
	.align	4
.nv.constant0._ZN3cub18CUB_300001_SM_10006detail11EmptyKernelIvEEvv:
	.zero		896


//--------------------- .nv.constant0._Z12thrustKerneliPfS_ --------------------------
	.section	.nv.constant0._Z12thrustKerneliPfS_,"a",@progbits
	.sectionflags	@""
	.align	4
.nv.constant0._Z12thrustKerneliPfS_:
	.zero		920


//--------------------- .nv.constant0._Z11naiveKerneliPfS_ --------------------------
	.section	.nv.constant0._Z11naiveKerneliPfS_,"a",@progbits
	.sectionflags	@""
	.align	4
.nv.constant0._Z11naiveKerneliPfS_:
	.zero		920


//--------------------- .nv.constant0._Z10initKernelv --------------------------
	.section	.nv.constant0._Z10initKernelv,"a",@progbits
	.sectionflags	@""
	.align	4
.nv.constant0._Z10initKernelv:
	.zero		896


//--------------------- SYMBOLS --------------------------

	.type		.nv.reservedSmem.offset0,@object
	.size		.nv.reservedSmem.offset0,0x4
	.type		.nv.reservedSmem.cap,@object
	.size		.nv.reservedSmem.cap,0x4
